def matmul_kernel(
    a_ptr,
    b_ptr,
    c_ptr,
    M,
    N,
    K,
    stride_am,
    stride_ak,
    stride_bk,
    stride_bn,
    stride_cm,
    stride_cn,
    BLOCK_M: tl.constexpr,
    BLOCK_N: tl.constexpr,
    BLOCK_K: tl.constexpr,
    GROUP_M: tl.constexpr,
):
    pid = tl.program_id(axis=0)
    num_pid_m = tl.cdiv(M, BLOCK_M)
    num_pid_n = tl.cdiv(N, BLOCK_N)
    num_pid_in_group = GROUP_M * num_pid_n
    group_id = pid // num_pid_in_group
    first_pid_m = group_id * GROUP_M
    group_size_m = min(num_pid_m - first_pid_m, GROUP_M)
    pid_m = first_pid_m + ((pid % num_pid_in_group) % group_size_m)
    pid_n = (pid % num_pid_in_group) // group_size_m

    offs_am = (pid_m * BLOCK_M + tl.arange(0, BLOCK_M)) % M
    offs_bn = (pid_n * BLOCK_N + tl.arange(0, BLOCK_N)) % N
    offs_k = tl.arange(0, BLOCK_K)
    a_ptrs = a_ptr + offs_am[:, None] * stride_am + offs_k[None, :] * stride_ak
    b_ptrs = b_ptr + offs_k[:, None] * stride_bk + offs_bn[None, :] * stride_bn

    acc = tl.zeros((BLOCK_M, BLOCK_N), dtype=tl.float32)
    for kk in range(0, tl.cdiv(K, BLOCK_K)):
        a = tl.load(a_ptrs, mask=offs_k[None, :] < K - kk * BLOCK_K, other=0.0)
        b = tl.load(b_ptrs, mask=offs_k[:, None] < K - kk * BLOCK_K, other=0.0)
        acc = tl.dot(a, b, acc)
        a_ptrs += BLOCK_K * stride_ak
        b_ptrs += BLOCK_K * stride_bk

    c = acc.to(c_ptr.dtype.element_ty)
    offs_cm = pid_m * BLOCK_M + tl.arange(0, BLOCK_M)
    offs_cn = pid_n * BLOCK_N + tl.arange(0, BLOCK_N)
    c_ptrs = c_ptr + offs_cm[:, None] * stride_cm + offs_cn[None, :] * stride_cn
    mask = (offs_cm[:, None] < M) & (offs_cn[None, :] < N)
    tl.store(c_ptrs, c, mask=mask)

# config = {"BLOCK_K": 64, "BLOCK_M": 512, "BLOCK_N": 128, "GROUP_M": 8, "arch": "sm_80", "dtype": "fp32", "num_ctas": 1, "num_stages": 2, "num_warps": 4}
# arch = sm_80


// ===== COMPILED SASS (sm_80) =====

	.target	sm_80

	.elftype	@"ET_EXEC"


//--------------------- .note.nv.tkinfo           --------------------------
	.section	.note.nv.tkinfo,"",@"SHT_NOTE"
	.sectionflags	@"SHF_NOTE_NV_TKINFO"
	.tkinfo
        /*0018*/ 	.word	0x00000002
        /*0030*/ 	.string	""
        /*0030*/ 	.string	"ptxas"
        /*0030*/ 	.string	"Cuda compilation tools, release 13.0, V13.0.88"
        /*0030*/ 	.string	"Build cuda_13.0.r13.0/compiler.36424714_0"
        /*0030*/ 	.string	"-v  -suppress-debug-info  -lineinfo  -arch sm_80 "



//--------------------- .note.nv.cuinfo           --------------------------
	.section	.note.nv.cuinfo,"",@"SHT_NOTE"
	.sectionflags	@"SHF_NOTE_NV_CUINFO"
        /*0018*/ 	.short	0x0002
        /*001a*/ 	.short	0x0050
        /*001c*/ 	.short	0x0082
	.zero		2


//--------------------- .nv.info                  --------------------------
	.section	.nv.info,"",@"SHT_CUDA_INFO"
	.align	4


	//----- nvinfo : EIATTR_REGCOUNT
	.align		4
        /*0000*/ 	.byte	0x04, 0x2f
        /*0002*/ 	.short	(.L_1 - .L_0)
	.align		4
.L_0:
        /*0004*/ 	.word	index@(matmul_kernel)
        /*0008*/ 	.word	0x000000ff


	//----- nvinfo : EIATTR_FRAME_SIZE
	.align		4
.L_1:
        /*000c*/ 	.byte	0x04, 0x11
        /*000e*/ 	.short	(.L_3 - .L_2)
	.align		4
.L_2:
        /*0010*/ 	.word	index@(matmul_kernel)
        /*0014*/ 	.word	0x000020b8


	//----- nvinfo : EIATTR_MIN_STACK_SIZE
	.align		4
.L_3:
        /*0018*/ 	.byte	0x04, 0x12
        /*001a*/ 	.short	(.L_5 - .L_4)
	.align		4
.L_4:
        /*001c*/ 	.word	index@(matmul_kernel)
        /*0020*/ 	.word	0x000020b8
.L_5:


//--------------------- .nv.info.matmul_kernel    --------------------------
	.section	.nv.info.matmul_kernel,"",@"SHT_CUDA_INFO"
	.sectionflags	@""
	.align	4


	//----- nvinfo : EIATTR_CUDA_API_VERSION
	.align		4
        /*0000*/ 	.byte	0x04, 0x37
        /*0002*/ 	.short	(.L_7 - .L_6)
.L_6:
        /*0004*/ 	.word	0x00000082


	//----- nvinfo : EIATTR_SW2861232_WAR
	.align		4
.L_7:
        /*0008*/ 	.byte	0x01, 0x35
	.zero		2


	//----- nvinfo : EIATTR_PARAM_CBANK
	.align		4
        /*000c*/ 	.byte	0x04, 0x0a
        /*000e*/ 	.short	(.L_9 - .L_8)
	.align		4
.L_8:
        /*0010*/ 	.word	index@(.nv.constant0.matmul_kernel)
        /*0014*/ 	.short	0x0160
        /*0016*/ 	.short	0x0050


	//----- nvinfo : EIATTR_CBANK_PARAM_SIZE
	.align		4
.L_9:
        /*0018*/ 	.byte	0x03, 0x19
        /*001a*/ 	.short	0x0050


	//----- nvinfo : EIATTR_KPARAM_INFO
	.align		4
        /*001c*/ 	.byte	0x04, 0x17
        /*001e*/ 	.short	(.L_11 - .L_10)
.L_10:
        /*0020*/ 	.word	0x00000000
        /*0024*/ 	.short	0x000d
        /*0026*/ 	.short	0x0048
        /*0028*/ 	.byte	0x00, 0xf4, 0x21, 0x00


	//----- nvinfo : EIATTR_KPARAM_INFO
	.align		4
.L_11:
        /*002c*/ 	.byte	0x04, 0x17
        /*002e*/ 	.short	(.L_13 - .L_12)
.L_12:
        /*0030*/ 	.word	0x00000000
        /*0034*/ 	.short	0x000c
        /*0036*/ 	.short	0x0040
        /*0038*/ 	.byte	0x00, 0xf4, 0x21, 0x00


	//----- nvinfo : EIATTR_KPARAM_INFO
	.align		4
.L_13:
        /*003c*/ 	.byte	0x04, 0x17
        /*003e*/ 	.short	(.L_15 - .L_14)
.L_14:
        /*0040*/ 	.word	0x00000000
        /*0044*/ 	.short	0x000b
        /*0046*/ 	.short	0x0038
        /*0048*/ 	.byte	0x00, 0xf0, 0x11, 0x00


	//----- nvinfo : EIATTR_KPARAM_INFO
	.align		4
.L_15:
        /*004c*/ 	.byte	0x04, 0x17
        /*004e*/ 	.short	(.L_17 - .L_16)
.L_16:
        /*0050*/ 	.word	0x00000000
        /*0054*/ 	.short	0x000a
        /*0056*/ 	.short	0x0034
        /*0058*/ 	.byte	0x00, 0xf0, 0x11, 0x00


	//----- nvinfo : EIATTR_KPARAM_INFO
	.align		4
.L_17:
        /*005c*/ 	.byte	0x04, 0x17
        /*005e*/ 	.short	(.L_19 - .L_18)
.L_18:
        /*0060*/ 	.word	0x00000000
        /*0064*/ 	.short	0x0009
        /*0066*/ 	.short	0x0030
        /*0068*/ 	.byte	0x00, 0xf0, 0x11, 0x00


	//----- nvinfo : EIATTR_KPARAM_INFO
	.align		4
.L_19:
        /*006c*/ 	.byte	0x04, 0x17
        /*006e*/ 	.short	(.L_21 - .L_20)
.L_20:
        /*0070*/ 	.word	0x00000000
        /*0074*/ 	.short	0x0008
        /*0076*/ 	.short	0x002c
        /*0078*/ 	.byte	0x00, 0xf0, 0x11, 0x00


	//----- nvinfo : EIATTR_KPARAM_INFO
	.align		4
.L_21:
        /*007c*/ 	.byte	0x04, 0x17
        /*007e*/ 	.short	(.L_23 - .L_22)
.L_22:
        /*0080*/ 	.word	0x00000000
        /*0084*/ 	.short	0x0007
        /*0086*/ 	.short	0x0028
        /*0088*/ 	.byte	0x00, 0xf0, 0x11, 0x00


	//----- nvinfo : EIATTR_KPARAM_INFO
	.align		4
.L_23:
        /*008c*/ 	.byte	0x04, 0x17
        /*008e*/ 	.short	(.L_25 - .L_24)
.L_24:
        /*0090*/ 	.word	0x00000000
        /*0094*/ 	.short	0x0006
        /*0096*/ 	.short	0x0024
        /*0098*/ 	.byte	0x00, 0xf0, 0x11, 0x00


	//----- nvinfo : EIATTR_KPARAM_INFO
	.align		4
.L_25:
        /*009c*/ 	.byte	0x04, 0x17
        /*009e*/ 	.short	(.L_27 - .L_26)
.L_26:
        /*00a0*/ 	.word	0x00000000
        /*00a4*/ 	.short	0x0005
        /*00a6*/ 	.short	0x0020
        /*00a8*/ 	.byte	0x00, 0xf0, 0x11, 0x00


	//----- nvinfo : EIATTR_KPARAM_INFO
	.align		4
.L_27:
        /*00ac*/ 	.byte	0x04, 0x17
        /*00ae*/ 	.short	(.L_29 - .L_28)
.L_28:
        /*00b0*/ 	.word	0x00000000
        /*00b4*/ 	.short	0x0004
        /*00b6*/ 	.short	0x001c
        /*00b8*/ 	.byte	0x00, 0xf0, 0x11, 0x00


	//----- nvinfo : EIATTR_KPARAM_INFO
	.align		4
.L_29:
        /*00bc*/ 	.byte	0x04, 0x17
        /*00be*/ 	.short	(.L_31 - .L_30)
.L_30:
        /*00c0*/ 	.word	0x00000000
        /*00c4*/ 	.short	0x0003
        /*00c6*/ 	.short	0x0018
        /*00c8*/ 	.byte	0x00, 0xf0, 0x11, 0x00


	//----- nvinfo : EIATTR_KPARAM_INFO
	.align		4
.L_31:
        /*00cc*/ 	.byte	0x04, 0x17
        /*00ce*/ 	.short	(.L_33 - .L_32)
.L_32:
        /*00d0*/ 	.word	0x00000000
        /*00d4*/ 	.short	0x0002
        /*00d6*/ 	.short	0x0010
        /*00d8*/ 	.byte	0x00, 0xf4, 0x21, 0x00


	//----- nvinfo : EIATTR_KPARAM_INFO
	.align		4
.L_33:
        /*00dc*/ 	.byte	0x04, 0x17
        /*00de*/ 	.short	(.L_35 - .L_34)
.L_34:
        /*00e0*/ 	.word	0x00000000
        /*00e4*/ 	.short	0x0001
        /*00e6*/ 	.short	0x0008
        /*00e8*/ 	.byte	0x00, 0xf4, 0x21, 0x00


	//----- nvinfo : EIATTR_KPARAM_INFO
	.align		4
.L_35:
        /*00ec*/ 	.byte	0x04, 0x17
        /*00ee*/ 	.short	(.L_37 - .L_36)
.L_36:
        /*00f0*/ 	.word	0x00000000
        /*00f4*/ 	.short	0x0000
        /*00f6*/ 	.short	0x0000
        /*00f8*/ 	.byte	0x00, 0xf4, 0x21, 0x00


	//----- nvinfo : EIATTR_MAXREG_COUNT
	.align		4
.L_37:
        /*00fc*/ 	.byte	0x03, 0x1b
        /*00fe*/ 	.short	0x00ff


	//----- nvinfo : EIATTR_NUM_BARRIERS
	.align		4
        /*0100*/ 	.byte	0x02, 0x4c
        /*0102*/ 	.byte	0x01
	.zero		1


	//----- nvinfo : EIATTR_ANNOTATIONS
	.align		4
        /*0104*/ 	.byte	0x04, 0x55
        /*0106*/ 	.short	(.L_39 - .L_38)


	//   ....[0]....
.L_38:
        /*0108*/ 	.word	0x00000001
        /*010c*/ 	.byte	0x50, 0x06, 0x00, 0x00, 0x01, 0x00, 0x00, 0x00, 0x70, 0x0d, 0x00, 0x00, 0x01, 0x00, 0x00, 0x00
        /* <DEDUP_REMOVED lines=409> */
        /*1aac*/ 	.byte	0x50, 0xbf, 0x00, 0x00


	//----- nvinfo : EIATTR_MERCURY_ISA_VERSION
	.align		4
.L_39:
        /*1ab0*/ 	.byte	0x03, 0x5f
        /*1ab2*/ 	.short	0x0000


	//----- nvinfo : EIATTR_EXIT_INSTR_OFFSETS
	.align		4
        /*1ab4*/ 	.byte	0x04, 0x1c
        /*1ab6*/ 	.short	(.L_41 - .L_40)


	//   ....[0]....
.L_40:
        /*1ab8*/ 	.word	0x00047ab0


	//   ....[1]....
        /*1abc*/ 	.word	0x00047ad0


	//----- nvinfo : EIATTR_REQNTID
	.align		4
.L_41:
        /*1ac0*/ 	.byte	0x04, 0x10
        /*1ac2*/ 	.short	(.L_43 - .L_42)
.L_42:
        /*1ac4*/ 	.word	0x00000080
        /*1ac8*/ 	.word	0x00000001
        /*1acc*/ 	.word	0x00000001
.L_43:


//--------------------- .nv.callgraph             --------------------------
	.section	.nv.callgraph,"",@"SHT_CUDA_CALLGRAPH"
	.align	4
	.sectionentsize	8
	.align		4
        /*0000*/ 	.word	0x00000000
	.align		4
        /*0004*/ 	.word	0xffffffff
	.align		4
        /*0008*/ 	.word	0x00000000
	.align		4
        /*000c*/ 	.word	0xfffffffe
	.align		4
        /*0010*/ 	.word	0x00000000
	.align		4
        /*0014*/ 	.word	0xfffffffd
	.align		4
        /*0018*/ 	.word	0x00000000
	.align		4
        /*001c*/ 	.word	0xfffffffc


//--------------------- .nv.rel.action            --------------------------
	.section	.nv.rel.action,"",@"SHT_CUDA_RELOCINFO"
	.align	8
	.sectionentsize	8
        /*0000*/ 	.byte	0x73, 0x00, 0x00, 0x00, 0x00, 0x00, 0x00, 0x00, 0x00, 0x00, 0x00, 0x11, 0x25, 0x00, 0x05, 0x36


//--------------------- .nv.constant0.matmul_kernel --------------------------
	.section	.nv.constant0.matmul_kernel,"a",@progbits
	.sectionflags	@""
	.align	4
.nv.constant0.matmul_kernel:
	.zero		432


//--------------------- .text.matmul_kernel       --------------------------
	.section	.text.matmul_kernel,"ax",@progbits
	.sectioninfo	@"SHI_REGISTERS=255"
	.align	128
        .global         matmul_kernel
        .type           matmul_kernel,@function
        .size           matmul_kernel,(.L_x_3 - matmul_kernel)
        .other          matmul_kernel,@"STO_CUDA_ENTRY STV_DEFAULT"
matmul_kernel:
.text.matmul_kernel:
[----:B------:R-:W-:-:S03]  /*0000*/  IMAD.MOV.U32 R1, RZ, RZ, c[0x0][0x28] ;  /* 0x00000a00ff017624 */ /* 0x000fc600078e00ff */
[----:B------:R-:W-:Y:S01]  /*0010*/  IMAD.MOV.U32 R0, RZ, RZ, c[0x0][0x17c] ;  /* 0x00005f00ff007624 */ /* 0x000fe200078e00ff */
[----:B------:R-:W1:Y:S01]  /*0020*/  S2R R5, SR_CTAID.X ;  /* 0x0000000000057919 */ /* 0x000e620000002500 */
[----:B------:R-:W-:Y:S01]  /*0030*/  IADD3 R1, R1, -0x20b8, RZ ;  /* 0xffffdf4801017810 */ /* 0x000fe20007ffe0ff */
[----:B------:R-:W-:Y:S01]  /*0040*/  IMAD.MOV.U32 R56, RZ, RZ, c[0x0][0x180] ;  /* 0x00006000ff387624 */ /* 0x000fe200078e00ff */
[----:B------:R-:W-:Y:S01]  /*0050*/  ULDC.64 UR6, c[0x0][0x118] ;  /* 0x0000460000067ab9 */ /* 0x000fe20000000a00 */
[----:B------:R-:W-:Y:S01]  /*0060*/  IADD3 R0, R0, 0x7f, RZ ;  /* 0x0000007f00007810 */ /* 0x000fe20007ffe0ff */
[----:B------:R-:W2:Y:S01]  /*0070*/  S2R R68, SR_TID.X ;  /* 0x0000000000447919 */ /* 0x000ea20000002100 */
[----:B------:R-:W-:Y:S01]  /*0080*/  IMAD.MOV.U32 R217, RZ, RZ, c[0x0][0x188] ;  /* 0x00006200ffd97624 */ /* 0x000fe200078e00ff */
[C---:B------:R-:W-:Y:S02]  /*0090*/  IADD3 R36, R56.reuse, -0x2f, RZ ;  /* 0xffffffd138247810 */ /* 0x040fe40007ffe0ff */
[----:B------:R-:W-:Y:S01]  /*00a0*/  SHF.R.S32.HI R3, RZ, 0x1f, R0 ;  /* 0x0000001fff037819 */ /* 0x000fe20000011400 */
[C---:B------:R-:W-:Y:S01]  /*00b0*/  IMAD R241, R217.reuse, 0x9, RZ ;  /* 0x00000009d9f17824 */ /* 0x040fe200078e02ff */
[----:B------:R-:W-:Y:S01]  /*00c0*/  IADD3 R52, R56, -0x6, RZ ;  /* 0xfffffffa38347810 */ /* 0x000fe20007ffe0ff */
[----:B------:R-:W-:Y:S01]  /*00d0*/  IMAD R69, R217, 0xb, RZ ;  /* 0x0000000bd9457824 */ /* 0x000fe200078e02ff */
[----:B------:R-:W-:Y:S01]  /*00e0*/  LEA.HI R3, R3, R0, RZ, 0x7 ;  /* 0x0000000003037211 */ /* 0x000fe200078f38ff */
[----:B------:R-:W-:-:S02]  /*00f0*/  IMAD R135, R217, 0x27, RZ ;  /* 0x00000027d9877824 */ /* 0x000fc400078e02ff */
[----:B------:R-:W-:Y:S01]  /*0100*/  IMAD R136, R217, 0x2b, RZ ;  /* 0x0000002bd9887824 */ /* 0x000fe200078e02ff */
[----:B------:R-:W-:-:S05]  /*0110*/  SHF.R.S32.HI R3, RZ, 0x7, R3 ;  /* 0x00000007ff037819 */ /* 0x000fca0000011403 */
[----:B------:R-:W-:Y:S01]  /*0120*/  IMAD.SHL.U32 R4, R3, 0x8, RZ ;  /* 0x0000000803047824 */ /* 0x000fe200078e00ff */
[----:B-1----:R-:W-:-:S04]  /*0130*/  IABS R8, R5 ;  /* 0x0000000500087213 */ /* 0x002fc80000000000 */
[-C--:B------:R-:W-:Y:S02]  /*0140*/  IABS R7, R4.reuse ;  /* 0x0000000400077213 */ /* 0x080fe40000000000 */
[----:B------:R-:W-:Y:S02]  /*0150*/  IABS R10, R4 ;  /* 0x00000004000a7213 */ /* 0x000fe40000000000 */
[----:B------:R-:W1:Y:S01]  /*0160*/  I2F.RP R0, R7 ;  /* 0x0000000700007306 */ /* 0x000e620000209400 */
[----:B--2---:R-:W-:-:S05]  /*0170*/  LOP3.LUT R24, R68, 0x7f, RZ, 0xc0, !PT ;  /* 0x0000007f44187812 */ /* 0x004fca00078ec0ff */
[----:B------:R-:W-:-:S05]  /*0180*/  IMAD.SHL.U32 R54, R24, 0x4, RZ ;  /* 0x0000000418367824 */ /* 0x000fca00078e00ff */
[----:B------:R-:W-:Y:S01]  /*0190*/  LOP3.LUT R173, R54, 0x60, RZ, 0x3c, !PT ;  /* 0x0000006036ad7812 */ /* 0x000fe200078e3cff */
[----:B-1----:R-:W1:Y:S02]  /*01a0*/  MUFU.RCP R0, R0 ;  /* 0x0000000000007308 */ /* 0x002e640000001000 */
[----:B-1----:R-:W-:Y:S01]  /*01b0*/  IADD3 R2, R0, 0xffffffe, RZ ;  /* 0x0ffffffe00027810 */ /* 0x002fe20007ffe0ff */
[----:B------:R-:W-:-:S05]  /*01c0*/  IMAD.MOV R0, RZ, RZ, -R10 ;  /* 0x000000ffff007224 */ /* 0x000fca00078e0a0a */
[----:B------:R1:W2:Y:S02]  /*01d0*/  F2I.FTZ.U32.TRUNC.NTZ R3, R2 ;  /* 0x0000000200037305 */ /* 0x0002a4000021f000 */
[----:B-1----:R-:W-:Y:S02]  /*01e0*/  IMAD.MOV.U32 R2, RZ, RZ, RZ ;  /* 0x000000ffff027224 */ /* 0x002fe400078e00ff */
[----:B--2---:R-:W-:-:S04]  /*01f0*/  IMAD.MOV R6, RZ, RZ, -R3 ;  /* 0x000000ffff067224 */ /* 0x004fc800078e0a03 */
[----:B------:R-:W-:Y:S01]  /*0200*/  IMAD R9, R6, R7, RZ ;  /* 0x0000000706097224 */ /* 0x000fe200078e02ff */
[----:B------:R-:W-:-:S03]  /*0210*/  MOV R6, R8 ;  /* 0x0000000800067202 */ /* 0x000fc60000000f00 */
[----:B------:R-:W-:-:S06]  /*0220*/  IMAD.HI.U32 R3, R3, R9, R2 ;  /* 0x0000000903037227 */ /* 0x000fcc00078e0002 */
[----:B------:R-:W-:-:S04]  /*0230*/  IMAD.HI.U32 R3, R3, R6, RZ ;  /* 0x0000000603037227 */ /* 0x000fc800078e00ff */
[----:B------:R-:W-:-:S05]  /*0240*/  IMAD R0, R3, R0, R6 ;  /* 0x0000000003007224 */ /* 0x000fca00078e0206 */
[----:B------:R-:W-:-:S13]  /*0250*/  ISETP.GT.U32.AND P1, PT, R7, R0, PT ;  /* 0x000000000700720c */ /* 0x000fda0003f24070 */
[----:B------:R-:W-:Y:S01]  /*0260*/  @!P1 IMAD.IADD R0, R0, 0x1, -R7 ;  /* 0x0000000100009824 */ /* 0x000fe200078e0a07 */
[----:B------:R-:W-:Y:S02]  /*0270*/  @!P1 IADD3 R3, R3, 0x1, RZ ;  /* 0x0000000103039810 */ /* 0x000fe40007ffe0ff */
[----:B------:R-:W-:Y:S02]  /*0280*/  ISETP.NE.AND P1, PT, R4, RZ, PT ;  /* 0x000000ff0400720c */ /* 0x000fe40003f25270 */
[----:B------:R-:W-:Y:S02]  /*0290*/  ISETP.GE.U32.AND P0, PT, R0, R7, PT ;  /* 0x000000070000720c */ /* 0x000fe40003f06070 */
[----:B------:R-:W-:-:S04]  /*02a0*/  LOP3.LUT R0, R5, R4, RZ, 0x3c, !PT ;  /* 0x0000000405007212 */ /* 0x000fc800078e3cff */
[----:B------:R-:W-:Y:S01]  /*02b0*/  ISETP.GE.AND P2, PT, R0, RZ, PT ;  /* 0x000000ff0000720c */ /* 0x000fe20003f46270 */
[----:B------:R-:W-:-:S05]  /*02c0*/  IMAD.MOV.U32 R0, RZ, RZ, c[0x0][0x178] ;  /* 0x00005e00ff007624 */ /* 0x000fca00078e00ff */
[----:B------:R-:W-:Y:S02]  /*02d0*/  IADD3 R0, R0, 0x1ff, RZ ;  /* 0x000001ff00007810 */ /* 0x000fe40007ffe0ff */
[----:B------:R-:W-:-:S04]  /*02e0*/  @P0 IADD3 R3, R3, 0x1, RZ ;  /* 0x0000000103030810 */ /* 0x000fc80007ffe0ff */
[----:B------:R-:W-:Y:S02]  /*02f0*/  MOV R2, R3 ;  /* 0x0000000300027202 */ /* 0x000fe40000000f00 */
[----:B------:R-:W-:-:S03]  /*0300*/  SHF.R.S32.HI R3, RZ, 0x1f, R0 ;  /* 0x0000001fff037819 */ /* 0x000fc60000011400 */
[----:B------:R-:W-:Y:S01]  /*0310*/  @!P2 IMAD.MOV R2, RZ, RZ, -R2 ;  /* 0x000000ffff02a224 */ /* 0x000fe200078e0a02 */
[----:B------:R-:W-:Y:S02]  /*0320*/  @!P1 LOP3.LUT R2, RZ, R4, RZ, 0x33, !PT ;  /* 0x00000004ff029212 */ /* 0x000fe400078e33ff */
[----:B------:R-:W-:-:S03]  /*0330*/  LEA.HI R3, R3, R0, RZ, 0x9 ;  /* 0x0000000003037211 */ /* 0x000fc600078f48ff */
[----:B------:R-:W-:Y:S02]  /*0340*/  IMAD.SHL.U32 R10, R2, 0x8, RZ ;  /* 0x00000008020a7824 */ /* 0x000fe400078e00ff */
[----:B------:R-:W-:-:S03]  /*0350*/  IMAD.MOV R2, RZ, RZ, -R2 ;  /* 0x000000ffff027224 */ /* 0x000fc600078e0a02 */
[----:B------:R-:W-:Y:S01]  /*0360*/  LEA.HI.SX32 R3, R3, -R10, 0x17 ;  /* 0x8000000a03037211 */ /* 0x000fe200078fbaff */
[----:B------:R-:W-:-:S03]  /*0370*/  IMAD R12, R4, R2, R5 ;  /* 0x00000002040c7224 */ /* 0x000fc600078e0205 */
[----:B------:R-:W-:Y:S02]  /*0380*/  IMNMX R13, R3, 0x8, PT ;  /* 0x00000008030d7817 */ /* 0x000fe40003800200 */
[----:B------:R-:W-:Y:S02]  /*0390*/  IABS R4, R12 ;  /* 0x0000000c00047213 */ /* 0x000fe40000000000 */
[----:B------:R-:W-:-:S04]  /*03a0*/  IABS R7, R13 ;  /* 0x0000000d00077213 */ /* 0x000fc80000000000 */
[----:B------:R-:W1:Y:S08]  /*03b0*/  I2F.RP R0, R7 ;  /* 0x0000000700007306 */ /* 0x000e700000209400 */
[----:B-1----:R-:W1:Y:S02]  /*03c0*/  MUFU.RCP R0, R0 ;  /* 0x0000000000007308 */ /* 0x002e640000001000 */
[----:B-1----:R-:W-:-:S02]  /*03d0*/  IADD3 R3, R0, 0xffffffe, RZ ;  /* 0x0ffffffe00037810 */ /* 0x002fc40007ffe0ff */
[----:B------:R-:W-:-:S04]  /*03e0*/  IABS R0, c[0x0][0x17c] ;  /* 0x00005f0000007a13 */ /* 0x000fc80000000000 */
[----:B------:R-:W1:Y:S02]  /*03f0*/  F2I.FTZ.U32.TRUNC.NTZ R3, R3 ;  /* 0x0000000300037305 */ /* 0x000e64000021f000 */
[----:B-1----:R-:W-:-:S05]  /*0400*/  IMAD.MOV R6, RZ, RZ, -R3 ;  /* 0x000000ffff067224 */ /* 0x002fca00078e0a03 */
[----:B------:R-:W-:Y:S02]  /*0410*/  MOV R2, R6 ;  /* 0x0000000600027202 */ /* 0x000fe40000000f00 */
[----:B------:R-:W-:-:S03]  /*0420*/  IABS R6, R13 ;  /* 0x0000000d00067213 */ /* 0x000fc60000000000 */
[----:B------:R-:W-:Y:S02]  /*0430*/  IMAD R5, R2, R7, RZ ;  /* 0x0000000702057224 */ /* 0x000fe400078e02ff */
[----:B------:R-:W-:-:S04]  /*0440*/  IMAD.MOV.U32 R2, RZ, RZ, RZ ;  /* 0x000000ffff027224 */ /* 0x000fc800078e00ff */
[----:B------:R-:W-:-:S04]  /*0450*/  IMAD.HI.U32 R2, R3, R5, R2 ;  /* 0x0000000503027227 */ /* 0x000fc800078e0002 */
[----:B------:R-:W-:Y:S02]  /*0460*/  IMAD.MOV R5, RZ, RZ, -R6 ;  /* 0x000000ffff057224 */ /* 0x000fe400078e0a06 */
[----:B------:R-:W-:Y:S01]  /*0470*/  IMAD.HI.U32 R3, R2, R4, RZ ;  /* 0x0000000402037227 */ /* 0x000fe200078e00ff */
[----:B------:R-:W1:Y:S01]  /*0480*/  I2F.RP R6, R0 ;  /* 0x0000000000067306 */ /* 0x000e620000209400 */
[----:B------:R-:W-:Y:S02]  /*0490*/  IABS R2, c[0x0][0x178] ;  /* 0x00005e0000027a13 */ /* 0x000fe40000000000 */
[----:B------:R-:W-:-:S05]  /*04a0*/  IMAD R4, R3, R5, R4 ;  /* 0x0000000503047224 */ /* 0x000fca00078e0204 */
[----:B------:R-:W-:Y:S01]  /*04b0*/  ISETP.GT.U32.AND P1, PT, R7, R4, PT ;  /* 0x000000040700720c */ /* 0x000fe20003f24070 */
[----:B------:R-:W2:Y:S08]  /*04c0*/  I2F.RP R5, R2 ;  /* 0x0000000200057306 */ /* 0x000eb00000209400 */
[----:B-1----:R-:W1:Y:S04]  /*04d0*/  MUFU.RCP R6, R6 ;  /* 0x0000000600067308 */ /* 0x002e680000001000 */
[----:B------:R-:W-:Y:S01]  /*04e0*/  @!P1 IMAD.IADD R4, R4, 0x1, -R7 ;  /* 0x0000000104049824 */ /* 0x000fe200078e0a07 */
[----:B------:R-:W-:-:S02]  /*04f0*/  @!P1 IADD3 R3, R3, 0x1, RZ ;  /* 0x0000000103039810 */ /* 0x000fc40007ffe0ff */
[----:B------:R-:W-:Y:S01]  /*0500*/  ISETP.NE.AND P1, PT, R13, RZ, PT ;  /* 0x000000ff0d00720c */ /* 0x000fe20003f25270 */
[----:B--2---:R-:W2:Y:S01]  /*0510*/  MUFU.RCP R5, R5 ;  /* 0x0000000500057308 */ /* 0x004ea20000001000 */
[----:B------:R-:W-:Y:S02]  /*0520*/  ISETP.GE.U32.AND P0, PT, R4, R7, PT ;  /* 0x000000070400720c */ /* 0x000fe40003f06070 */
[----:B------:R-:W-:-:S04]  /*0530*/  LOP3.LUT R4, R12, R13, RZ, 0x3c, !PT ;  /* 0x0000000d0c047212 */ /* 0x000fc800078e3cff */
[----:B------:R-:W-:Y:S02]  /*0540*/  ISETP.GE.AND P2, PT, R4, RZ, PT ;  /* 0x000000ff0400720c */ /* 0x000fe40003f46270 */
[----:B-1----:R-:W-:-:S04]  /*0550*/  IADD3 R8, R6, 0xffffffe, RZ ;  /* 0x0ffffffe06087810 */ /* 0x002fc80007ffe0ff */
[----:B------:R1:W3:Y:S01]  /*0560*/  F2I.FTZ.U32.TRUNC.NTZ R9, R8 ;  /* 0x0000000800097305 */ /* 0x0002e2000021f000 */
[----:B------:R-:W-:Y:S02]  /*0570*/  @P0 IADD3 R3, R3, 0x1, RZ ;  /* 0x0000000103030810 */ /* 0x000fe40007ffe0ff */
[----:B--2---:R-:W-:-:S03]  /*0580*/  IADD3 R6, R5, 0xffffffe, RZ ;  /* 0x0ffffffe05067810 */ /* 0x004fc60007ffe0ff */
[----:B------:R-:W-:Y:S01]  /*0590*/  IMAD.MOV.U32 R14, RZ, RZ, R3 ;  /* 0x000000ffff0e7224 */ /* 0x000fe200078e0003 */
[----:B------:R-:W-:Y:S01]  /*05a0*/  SHF.R.U32.HI R3, RZ, 0x6, R68 ;  /* 0x00000006ff037819 */ /* 0x000fe20000011644 */
[----:B------:R2:W4:Y:S01]  /*05b0*/  F2I.FTZ.U32.TRUNC.NTZ R7, R6 ;  /* 0x0000000600077305 */ /* 0x000522000021f000 */
[----:B-1----:R-:W-:Y:S02]  /*05c0*/  IMAD.MOV.U32 R8, RZ, RZ, RZ ;  /* 0x000000ffff087224 */ /* 0x002fe400078e00ff */
[----:B------:R-:W-:Y:S02]  /*05d0*/  @!P2 IADD3 R14, -R14, RZ, RZ ;  /* 0x000000ff0e0ea210 */ /* 0x000fe40007ffe1ff */
[----:B------:R-:W-:Y:S02]  /*05e0*/  @!P1 LOP3.LUT R14, RZ, R13, RZ, 0x33, !PT ;  /* 0x0000000dff0e9212 */ /* 0x000fe400078e33ff */
[----:B------:R-:W-:Y:S01]  /*05f0*/  SGXT.U32 R5, R3, 0x1 ;  /* 0x000000010305781a */ /* 0x000fe20000000000 */
[----:B---3--:R-:W-:-:S02]  /*0600*/  IMAD.MOV R3, RZ, RZ, -R9 ;  /* 0x000000ffff037224 */ /* 0x008fc400078e0a09 */
[----:B------:R-:W-:Y:S02]  /*0610*/  IMAD.SHL.U32 R11, R14, 0x80, RZ ;  /* 0x000000800e0b7824 */ /* 0x000fe400078e00ff */
[----:B------:R-:W-:Y:S02]  /*0620*/  IMAD R3, R3, R0, RZ ;  /* 0x0000000003037224 */ /* 0x000fe400078e02ff */
[----:B--2---:R-:W-:Y:S01]  /*0630*/  IMAD.MOV.U32 R6, RZ, RZ, RZ ;  /* 0x000000ffff067224 */ /* 0x004fe200078e00ff */
[----:B------:R-:W-:Y:S01]  /*0640*/  LOP3.LUT R5, R11, R5, RZ, 0xfc, !PT ;  /* 0x000000050b057212 */ /* 0x000fe200078efcff */
[----:B------:R1:W-:Y:S01]  /*0650*/  STL [R1+0xa3c], R11 ;  /* 0x000a3c0b01007387 */ /* 0x0003e20000100800 */
[----:B------:R-:W-:Y:S02]  /*0660*/  IMAD.HI.U32 R4, R9, R3, R8 ;  /* 0x0000000309047227 */ /* 0x000fe400078e0008 */
[----:B------:R-:W-:Y:S02]  /*0670*/  LOP3.LUT R15, R5, 0x7e, RZ, 0xfc, !PT ;  /* 0x0000007e050f7812 */ /* 0x000fe400078efcff */
[----:B------:R-:W-:Y:S01]  /*0680*/  IABS R101, R5 ;  /* 0x0000000500657213 */ /* 0x000fe20000000000 */
[----:B----4-:R-:W-:Y:S01]  /*0690*/  IMAD.MOV R16, RZ, RZ, -R7 ;  /* 0x000000ffff107224 */ /* 0x010fe200078e0a07 */
[----:B------:R-:W-:-:S02]  /*06a0*/  ISETP.GE.AND P6, PT, R15, RZ, PT ;  /* 0x000000ff0f00720c */ /* 0x000fc40003fc6270 */
[C---:B------:R-:W-:Y:S01]  /*06b0*/  LOP3.LUT R18, R5.reuse, 0x64, RZ, 0xfc, !PT ;  /* 0x0000006405127812 */ /* 0x040fe200078efcff */
[C---:B------:R-:W-:Y:S01]  /*06c0*/  IMAD.HI.U32 R8, R4.reuse, R101, RZ ;  /* 0x0000006504087227 */ /* 0x040fe200078e00ff */
[----:B-1----:R-:W-:Y:S02]  /*06d0*/  IABS R11, R15 ;  /* 0x0000000f000b7213 */ /* 0x002fe40000000000 */
[----:B------:R-:W-:Y:S01]  /*06e0*/  MOV R9, R16 ;  /* 0x0000001000097202 */ /* 0x000fe20000000f00 */
[----:B------:R-:W-:Y:S01]  /*06f0*/  IMAD.MOV R8, RZ, RZ, -R8 ;  /* 0x000000ffff087224 */ /* 0x000fe200078e0a08 */
[C---:B------:R-:W-:Y:S01]  /*0700*/  LOP3.LUT R16, R5.reuse, 0x2, RZ, 0xfc, !PT ;  /* 0x0000000205107812 */ /* 0x040fe200078efcff */
[----:B------:R-:W-:Y:S01]  /*0710*/  IMAD.HI.U32 R3, R4, R11, RZ ;  /* 0x0000000b04037227 */ /* 0x000fe200078e00ff */
[C---:B------:R-:W-:Y:S02]  /*0720*/  LOP3.LUT R15, R5.reuse, 0x14, RZ, 0xfc, !PT ;  /* 0x00000014050f7812 */ /* 0x040fe400078efcff */
[----:B------:R-:W-:Y:S01]  /*0730*/  IABS R97, R16 ;  /* 0x0000001000617213 */ /* 0x000fe20000000000 */
[----:B------:R-:W-:Y:S01]  /*0740*/  IMAD.MOV R100, RZ, RZ, -R3 ;  /* 0x000000ffff647224 */ /* 0x000fe200078e0a03 */
[----:B------:R-:W-:Y:S01]  /*0750*/  ISETP.GE.AND P1, PT, R16, RZ, PT ;  /* 0x000000ff1000720c */ /* 0x000fe20003f26270 */
[C---:B------:R-:W-:Y:S01]  /*0760*/  IMAD R101, R0.reuse, R8, R101 ;  /* 0x0000000800657224 */ /* 0x040fe200078e0265 */
[C---:B------:R-:W-:Y:S01]  /*0770*/  LOP3.LUT R8, R5.reuse, 0x6, RZ, 0xfc, !PT ;  /* 0x0000000605087812 */ /* 0x040fe200078efcff */
[C---:B------:R-:W-:Y:S01]  /*0780*/  IMAD R100, R0.reuse, R100, R11 ;  /* 0x0000006400647224 */ /* 0x040fe200078e020b */
[----:B------:R-:W-:Y:S01]  /*0790*/  LOP3.LUT R11, R5, 0x4, RZ, 0xfc, !PT ;  /* 0x00000004050b7812 */ /* 0x000fe200078efcff */
[----:B------:R-:W-:Y:S01]  /*07a0*/  IMAD R9, R9, R2, RZ ;  /* 0x0000000209097224 */ /* 0x000fe200078e02ff */
[----:B------:R-:W-:-:S02]  /*07b0*/  ISETP.GT.U32.AND P5, PT, R0, R101, PT ;  /* 0x000000650000720c */ /* 0x000fc40003fa4070 */
[----:B------:R-:W-:Y:S01]  /*07c0*/  ISETP.GT.U32.AND P0, PT, R0, R100, PT ;  /* 0x000000640000720c */ /* 0x000fe20003f04070 */
[----:B------:R-:W-:Y:S01]  /*07d0*/  IMAD.HI.U32 R3, R7, R9, R6 ;  /* 0x0000000907037227 */ /* 0x000fe200078e0006 */
[----:B------:R-:W-:Y:S02]  /*07e0*/  IABS R9, R11 ;  /* 0x0000000b00097213 */ /* 0x000fe40000000000 */
[----:B------:R-:W-:Y:S01]  /*07f0*/  IABS R95, R8 ;  /* 0x00000008005f7213 */ /* 0x000fe20000000000 */
[----:B------:R-:W-:Y:S01]  /*0800*/  IMAD.HI.U32 R7, R4, R97, RZ ;  /* 0x0000006104077227 */ /* 0x000fe200078e00ff */
[----:B------:R-:W-:Y:S02]  /*0810*/  ISETP.GE.AND P4, PT, R11, RZ, PT ;  /* 0x000000ff0b00720c */ /* 0x000fe40003f86270 */
[----:B------:R-:W-:Y:S01]  /*0820*/  LOP3.LUT R16, R5, 0x16, RZ, 0xfc, !PT ;  /* 0x0000001605107812 */ /* 0x000fe200078efcff */
[----:B------:R-:W-:Y:S01]  /*0830*/  IMAD.MOV R6, RZ, RZ, -R14 ;  /* 0x000000ffff067224 */ /* 0x000fe200078e0a0e */
[----:B------:R-:W-:Y:S01]  /*0840*/  IADD3 R7, -R7, RZ, RZ ;  /* 0x000000ff07077210 */ /* 0x000fe20007ffe1ff */
[--C-:B------:R-:W-:Y:S01]  /*0850*/  @!P5 IMAD.IADD R101, R101, 0x1, -R0.reuse ;  /* 0x000000016565d824 */ /* 0x100fe200078e0a00 */
[----:B------:R-:W-:Y:S01]  /*0860*/  LOP3.LUT R14, R5, 0x12, RZ, 0xfc, !PT ;  /* 0x00000012050e7812 */ /* 0x000fe200078efcff */
[----:B------:R-:W-:Y:S01]  /*0870*/  @!P0 IMAD.IADD R100, R100, 0x1, -R0 ;  /* 0x0000000164648824 */ /* 0x000fe200078e0a00 */
[----:B------:R-:W-:Y:S01]  /*0880*/  ISETP.GE.AND P0, PT, R8, RZ, PT ;  /* 0x000000ff0800720c */ /* 0x000fe20003f06270 */
[C---:B------:R-:W-:Y:S01]  /*0890*/  IMAD R97, R0.reuse, R7, R97 ;  /* 0x0000000700617224 */ /* 0x040fe200078e0261 */
[----:B------:R-:W-:Y:S01]  /*08a0*/  ISETP.GT.U32.AND P5, PT, R0, R101, PT ;  /* 0x000000650000720c */ /* 0x000fe20003fa4070 */
[----:B------:R-:W-:Y:S01]  /*08b0*/  IMAD.HI.U32 R7, R4, R9, RZ ;  /* 0x0000000904077227 */ /* 0x000fe200078e00ff */
[----:B------:R-:W-:-:S02]  /*08c0*/  ISETP.GT.U32.AND P3, PT, R0, R100, PT ;  /* 0x000000640000720c */ /* 0x000fc40003f64070 */
[----:B------:R-:W-:Y:S01]  /*08d0*/  ISETP.GT.U32.AND P2, PT, R0, R97, PT ;  /* 0x000000610000720c */ /* 0x000fe20003f44070 */
[----:B------:R-:W-:Y:S01]  /*08e0*/  IMAD.MOV R96, RZ, RZ, -R7 ;  /* 0x000000ffff607224 */ /* 0x000fe200078e0a07 */
[----:B------:R-:W-:Y:S01]  /*08f0*/  IABS R89, R14 ;  /* 0x0000000e00597213 */ /* 0x000fe20000000000 */
[----:B------:R-:W-:Y:S01]  /*0900*/  IMAD.HI.U32 R7, R4, R95, RZ ;  /* 0x0000005f04077227 */ /* 0x000fe200078e00ff */
[----:B------:R-:W-:Y:S02]  /*0910*/  IABS R87, R16 ;  /* 0x0000001000577213 */ /* 0x000fe40000000000 */
[----:B------:R-:W-:Y:S01]  /*0920*/  IABS R25, R18 ;  /* 0x0000001200197213 */ /* 0x000fe20000000000 */
[----:B------:R-:W-:Y:S01]  /*0930*/  IMAD R6, R13, R6, R12 ;  /* 0x000000060d067224 */ /* 0x000fe200078e020c */
[----:B------:R-:W-:Y:S01]  /*0940*/  IADD3 R7, -R7, RZ, RZ ;  /* 0x000000ff07077210 */ /* 0x000fe20007ffe1ff */
[----:B------:R-:W-:Y:S01]  /*0950*/  IMAD R96, R0, R96, R9 ;  /* 0x0000006000607224 */ /* 0x000fe200078e0209 */
[C---:B------:R-:W-:Y:S01]  /*0960*/  LOP3.LUT R12, R5.reuse, 0xe, RZ, 0xfc, !PT ;  /* 0x0000000e050c7812 */ /* 0x040fe200078efcff */
[----:B------:R-:W-:Y:S01]  /*0970*/  IMAD.IADD R6, R10, 0x1, R6 ;  /* 0x000000010a067824 */ /* 0x000fe200078e0206 */
[C---:B------:R-:W-:Y:S01]  /*0980*/  LOP3.LUT R10, R5.reuse, 0x8, RZ, 0xfc, !PT ;  /* 0x00000008050a7812 */ /* 0x040fe200078efcff */
[--C-:B------:R-:W-:Y:S01]  /*0990*/  @!P3 IMAD.IADD R100, R100, 0x1, -R0.reuse ;  /* 0x000000016464b824 */ /* 0x100fe200078e0a00 */
[----:B------:R-:W-:Y:S01]  /*09a0*/  ISETP.GE.AND P3, PT, R5, RZ, PT ;  /* 0x000000ff0500720c */ /* 0x000fe20003f66270 */
[C---:B------:R-:W-:Y:S01]  /*09b0*/  IMAD R95, R0.reuse, R7, R95 ;  /* 0x00000007005f7224 */ /* 0x040fe200078e025f */
[----:B------:R-:W-:Y:S01]  /*09c0*/  IABS R8, R10 ;  /* 0x0000000a00087213 */ /* 0x000fe20000000000 */
[----:B------:R-:W-:Y:S01]  /*09d0*/  @!P5 IMAD.IADD R101, R101, 0x1, -R0 ;  /* 0x000000016565d824 */ /* 0x000fe200078e0a00 */
[C---:B------:R-:W-:Y:S01]  /*09e0*/  ISETP.GT.U32.AND P5, PT, R0.reuse, R96, PT ;  /* 0x000000600000720c */ /* 0x040fe20003fa4070 */
[----:B------:R-:W-:Y:S01]  /*09f0*/  @!P6 IMAD.MOV R100, RZ, RZ, -R100 ;  /* 0x000000ffff64e224 */ /* 0x000fe200078e0a64 */
[----:B------:R-:W-:Y:S01]  /*0a00*/  ISETP.GT.U32.AND P6, PT, R0, R95, PT ;  /* 0x0000005f0000720c */ /* 0x000fe20003fc4070 */
[----:B------:R-:W-:Y:S01]  /*0a10*/  IMAD.MOV.U32 R9, RZ, RZ, R8 ;  /* 0x000000ffff097224 */ /* 0x000fe200078e0008 */
[----:B------:R-:W-:Y:S01]  /*0a20*/  LOP3.LUT R8, R5, 0xa, RZ, 0xfc, !PT ;  /* 0x0000000a05087812 */ /* 0x000fe200078efcff */
[----:B------:R-:W-:Y:S01]  /*0a30*/  @!P2 IMAD.IADD R97, R97, 0x1, -R0 ;  /* 0x000000016161a824 */ /* 0x000fe200078e0a00 */
[----:B------:R-:W-:Y:S01]  /*0a40*/  IABS R91, R12 ;  /* 0x0000000c005b7213 */ /* 0x000fe20000000000 */
[----:B------:R-:W-:Y:S01]  /*0a50*/  IMAD.HI.U32 R7, R4, R9, RZ ;  /* 0x0000000904077227 */ /* 0x000fe200078e00ff */
[----:B------:R-:W-:-:S02]  /*0a60*/  IABS R93, R8 ;  /* 0x00000008005d7213 */ /* 0x000fc40000000000 */
[----:B------:R-:W-:Y:S01]  /*0a70*/  ISETP.GT.U32.AND P2, PT, R0, R97, PT ;  /* 0x000000610000720c */ /* 0x000fe20003f44070 */
[----:B------:R-:W-:Y:S01]  /*0a80*/  @!P3 IMAD.MOV R101, RZ, RZ, -R101 ;  /* 0x000000ffff65b224 */ /* 0x000fe200078e0a65 */
[----:B------:R-:W-:Y:S01]  /*0a90*/  IADD3 R7, -R7, RZ, RZ ;  /* 0x000000ff07077210 */ /* 0x000fe20007ffe1ff */
[----:B------:R-:W-:Y:S01]  /*0aa0*/  @!P5 IMAD.IADD R96, R96, 0x1, -R0 ;  /* 0x000000016060d824 */ /* 0x000fe200078e0a00 */
[----:B------:R-:W-:Y:S02]  /*0ab0*/  ISETP.GE.AND P3, PT, R10, RZ, PT ;  /* 0x000000ff0a00720c */ /* 0x000fe40003f66270 */
[----:B------:R-:W-:Y:S01]  /*0ac0*/  @!P6 IADD3 R95, R95, -R0, RZ ;  /* 0x800000005f5fe210 */ /* 0x000fe20007ffe0ff */
[C---:B------:R-:W-:Y:S01]  /*0ad0*/  IMAD R94, R0.reuse, R7, R9 ;  /* 0x00000007005e7224 */ /* 0x040fe200078e0209 */
[----:B------:R-:W-:Y:S01]  /*0ae0*/  ISETP.GT.U32.AND P5, PT, R0, R96, PT ;  /* 0x000000600000720c */ /* 0x000fe20003fa4070 */
[----:B------:R-:W-:Y:S01]  /*0af0*/  IMAD.HI.U32 R7, R4, R93, RZ ;  /* 0x0000005d04077227 */ /* 0x000fe200078e00ff */
[----:B------:R-:W-:-:S02]  /*0b00*/  ISETP.GT.U32.AND P6, PT, R0, R95, PT ;  /* 0x0000005f0000720c */ /* 0x000fc40003fc4070 */
[C---:B------:R-:W-:Y:S01]  /*0b10*/  LOP3.LUT R10, R5.reuse, 0xc, RZ, 0xfc, !PT ;  /* 0x0000000c050a7812 */ /* 0x040fe200078efcff */
[----:B------:R-:W-:Y:S01]  /*0b20*/  IMAD.MOV R7, RZ, RZ, -R7 ;  /* 0x000000ffff077224 */ /* 0x000fe200078e0a07 */
[----:B------:R-:W-:Y:S01]  /*0b30*/  LOP3.LUT R13, R5, 0x10, RZ, 0xfc, !PT ;  /* 0x00000010050d7812 */ /* 0x000fe200078efcff */
[--C-:B------:R-:W-:Y:S01]  /*0b40*/  @!P2 IMAD.IADD R97, R97, 0x1, -R0.reuse ;  /* 0x000000016161a824 */ /* 0x100fe200078e0a00 */
[----:B------:R-:W-:Y:S01]  /*0b50*/  IABS R9, R10 ;  /* 0x0000000a00097213 */ /* 0x000fe20000000000 */
[----:B------:R-:W-:Y:S01]  /*0b60*/  IMAD R93, R0, R7, R93 ;  /* 0x00000007005d7224 */ /* 0x000fe200078e025d */
[----:B------:R-:W-:Y:S01]  /*0b70*/  ISETP.GE.AND P2, PT, R8, RZ, PT ;  /* 0x000000ff0800720c */ /* 0x000fe20003f46270 */
[----:B------:R-:W-:Y:S01]  /*0b80*/  IMAD.HI.U32 R8, R4, R91, RZ ;  /* 0x0000005b04087227 */ /* 0x000fe200078e00ff */
[----:B------:R-:W-:Y:S02]  /*0b90*/  IABS R11, R13 ;  /* 0x0000000d000b7213 */ /* 0x000fe40000000000 */
[----:B------:R-:W-:Y:S01]  /*0ba0*/  LOP3.LUT R20, R5, 0x68, RZ, 0xfc, !PT ;  /* 0x0000006805147812 */ /* 0x000fe200078efcff */
[----:B------:R-:W-:Y:S01]  /*0bb0*/  @!P5 IMAD.IADD R96, R96, 0x1, -R0 ;  /* 0x000000016060d824 */ /* 0x000fe200078e0a00 */
[----:B------:R-:W-:Y:S01]  /*0bc0*/  ISETP.GT.U32.AND P5, PT, R0, R94, PT ;  /* 0x0000005e0000720c */ /* 0x000fe20003fa4070 */
[----:B------:R-:W-:Y:S01]  /*0bd0*/  IMAD.HI.U32 R7, R4, R9, RZ ;  /* 0x0000000904077227 */ /* 0x000fe200078e00ff */
[----:B------:R-:W-:-:S02]  /*0be0*/  @!P6 IADD3 R95, R95, -R0, RZ ;  /* 0x800000005f5fe210 */ /* 0x000fc40007ffe0ff */
[C---:B------:R-:W-:Y:S01]  /*0bf0*/  ISETP.GT.U32.AND P6, PT, R0.reuse, R93, PT ;  /* 0x0000005d0000720c */ /* 0x040fe20003fc4070 */
[----:B------:R-:W-:Y:S01]  /*0c00*/  IMAD.MOV R7, RZ, RZ, -R7 ;  /* 0x000000ffff077224 */ /* 0x000fe200078e0a07 */
[----:B------:R-:W-:Y:S01]  /*0c10*/  @!P0 IADD3 R95, -R95, RZ, RZ ;  /* 0x000000ff5f5f8210 */ /* 0x000fe20007ffe1ff */
[----:B------:R-:W-:Y:S01]  /*0c20*/  IMAD.MOV R8, RZ, RZ, -R8 ;  /* 0x000000ffff087224 */ /* 0x000fe200078e0a08 */
[----:B------:R-:W-:Y:S01]  /*0c30*/  IABS R27, R20 ;  /* 0x00000014001b7213 */ /* 0x000fe20000000000 */
[C---:B------:R-:W-:Y:S01]  /*0c40*/  IMAD R92, R0.reuse, R7, R9 ;  /* 0x00000007005c7224 */ /* 0x040fe200078e0209 */
[----:B------:R-:W-:Y:S01]  /*0c50*/  IABS R9, R15 ;  /* 0x0000000f00097213 */ /* 0x000fe20000000000 */
[----:B------:R-:W-:Y:S01]  /*0c60*/  IMAD R91, R0, R8, R91 ;  /* 0x00000008005b7224 */ /* 0x000fe200078e025b */
[----:B------:R-:W-:Y:S01]  /*0c70*/  LOP3.LUT R22, R5, 0x6a, RZ, 0xfc, !PT ;  /* 0x0000006a05167812 */ /* 0x000fe200078efcff */
[----:B------:R-:W-:Y:S01]  /*0c80*/  @!P5 IMAD.IADD R94, R94, 0x1, -R0 ;  /* 0x000000015e5ed824 */ /* 0x000fe200078e0a00 */
[----:B------:R-:W-:Y:S01]  /*0c90*/  ISETP.GT.U32.AND P5, PT, R0, R92, PT ;  /* 0x0000005c0000720c */ /* 0x000fe20003fa4070 */
[----:B------:R-:W-:Y:S01]  /*0ca0*/  IMAD.HI.U32 R7, R4, R11, RZ ;  /* 0x0000000b04077227 */ /* 0x000fe200078e00ff */
[----:B------:R-:W-:-:S02]  /*0cb0*/  IABS R29, R22 ;  /* 0x00000016001d7213 */ /* 0x000fc40000000000 */
[----:B------:R-:W-:Y:S01]  /*0cc0*/  LEA R32, R6, R24, 0x9 ;  /* 0x0000001806207211 */ /* 0x000fe200078e48ff */
[----:B------:R-:W-:Y:S01]  /*0cd0*/  @!P6 IMAD.IADD R93, R93, 0x1, -R0 ;  /* 0x000000015d5de824 */ /* 0x000fe200078e0a00 */
[----:B------:R-:W-:Y:S01]  /*0ce0*/  ISETP.GT.U32.AND P6, PT, R0, R91, PT ;  /* 0x0000005b0000720c */ /* 0x000fe20003fc4070 */
[----:B------:R-:W-:Y:S01]  /*0cf0*/  IMAD.MOV R7, RZ, RZ, -R7 ;  /* 0x000000ffff077224 */ /* 0x000fe200078e0a07 */
[C---:B------:R-:W-:Y:S01]  /*0d00*/  IADD3 R30, R32.reuse, 0x80, RZ ;  /* 0x00000080201e7810 */ /* 0x040fe20007ffe0ff */
[----:B------:R-:W-:Y:S01]  /*0d10*/  @!P4 IMAD.MOV R96, RZ, RZ, -R96 ;  /* 0x000000ffff60c224 */ /* 0x000fe200078e0a60 */
[----:B------:R-:W-:Y:S01]  /*0d20*/  IADD3 R28, R32, 0x100, RZ ;  /* 0x00000100201c7810 */ /* 0x000fe20007ffe0ff */
[----:B------:R-:W-:Y:S01]  /*0d30*/  IMAD R90, R0, R7, R11 ;  /* 0x00000007005a7224 */ /* 0x000fe200078e020b */
[----:B------:R-:W-:Y:S01]  /*0d40*/  IADD3 R26, R32, 0x180, RZ ;  /* 0x00000180201a7810 */ /* 0x000fe20007ffe0ff */
[----:B------:R-:W-:Y:S01]  /*0d50*/  IMAD.HI.U32 R7, R4, R9, RZ ;  /* 0x0000000904077227 */ /* 0x000fe200078e00ff */
[----:B------:R-:W-:Y:S01]  /*0d60*/  @!P5 IADD3 R92, R92, -R0, RZ ;  /* 0x800000005c5cd210 */ /* 0x000fe20007ffe0ff */
[----:B------:R-:W-:Y:S01]  /*0d70*/  STL [R1+0xa40], R32 ;  /* 0x000a402001007387 */ /* 0x000fe20000100800 */
[C---:B------:R-:W-:Y:S01]  /*0d80*/  ISETP.GT.U32.AND P5, PT, R0.reuse, R94, PT ;  /* 0x0000005e0000720c */ /* 0x040fe20003fa4070 */
[----:B------:R-:W-:Y:S01]  /*0d90*/  IMAD.MOV R7, RZ, RZ, -R7 ;  /* 0x000000ffff077224 */ /* 0x000fe200078e0a07 */
[C---:B------:R-:W-:Y:S01]  /*0da0*/  ISETP.GT.U32.AND P0, PT, R0.reuse, R90, PT ;  /* 0x0000005a0000720c */ /* 0x040fe20003f04070 */
[----:B------:R-:W-:Y:S01]  /*0db0*/  @!P6 IMAD.IADD R91, R91, 0x1, -R0 ;  /* 0x000000015b5be824 */ /* 0x000fe200078e0a00 */
[C---:B------:R-:W-:Y:S01]  /*0dc0*/  ISETP.GT.U32.AND P6, PT, R0.reuse, R92, PT ;  /* 0x0000005c0000720c */ /* 0x040fe20003fc4070 */
[----:B------:R-:W-:Y:S01]  /*0dd0*/  IMAD R88, R0, R7, R9 ;  /* 0x0000000700587224 */ /* 0x000fe200078e0209 */
[----:B------:R-:W-:Y:S01]  /*0de0*/  IADD3 R24, R56, -0x23, RZ ;  /* 0xffffffdd38187810 */ /* 0x000fe20007ffe0ff */
[----:B------:R-:W-:Y:S01]  /*0df0*/  IMAD.HI.U32 R8, R4, R89, RZ ;  /* 0x0000005904087227 */ /* 0x000fe200078e00ff */
[----:B------:R-:W-:Y:S01]  /*0e00*/  ISETP.GT.U32.AND P4, PT, R0, R91, PT ;  /* 0x0000005b0000720c */ /* 0x000fe20003f84070 */
[----:B------:R-:W-:Y:S02]  /*0e10*/  STL [R1+0xa44], R30 ;  /* 0x000a441e01007387 */ /* 0x000fe40000100800 */
[----:B------:R-:W-:-:S02]  /*0e20*/  IMAD.MOV R8, RZ, RZ, -R8 ;  /* 0x000000ffff087224 */ /* 0x000fc400078e0a08 */
[----:B------:R-:W-:Y:S01]  /*0e30*/  IMAD.HI.U32 R7, R4, R87, RZ ;  /* 0x0000005704077227 */ /* 0x000fe200078e00ff */
[----:B------:R-:W-:Y:S03]  /*0e40*/  STL [R1+0xa4c], R28 ;  /* 0x000a4c1c01007387 */ /* 0x000fe60000100800 */
[--C-:B------:R-:W-:Y:S01]  /*0e50*/  @!P6 IMAD.IADD R92, R92, 0x1, -R0.reuse ;  /* 0x000000015c5ce824 */ /* 0x100fe200078e0a00 */
[C---:B------:R-:W-:Y:S01]  /*0e60*/  ISETP.GT.U32.AND P6, PT, R0.reuse, R88, PT ;  /* 0x000000580000720c */ /* 0x040fe20003fc4070 */
[----:B------:R-:W-:Y:S01]  /*0e70*/  IMAD R89, R0, R8, R89 ;  /* 0x0000000800597224 */ /* 0x000fe200078e0259 */
[----:B------:R-:W-:Y:S01]  /*0e80*/  LOP3.LUT R8, R5, 0x18, RZ, 0xfc, !PT ;  /* 0x0000001805087812 */ /* 0x000fe200078efcff */
[--C-:B------:R-:W-:Y:S01]  /*0e90*/  @!P4 IMAD.IADD R91, R91, 0x1, -R0.reuse ;  /* 0x000000015b5bc824 */ /* 0x100fe200078e0a00 */
[----:B------:R-:W-:Y:S01]  /*0ea0*/  ISETP.GE.AND P4, PT, R12, RZ, PT ;  /* 0x000000ff0c00720c */ /* 0x000fe20003f86270 */
[----:B------:R-:W-:Y:S01]  /*0eb0*/  @!P1 IMAD.MOV R97, RZ, RZ, -R97 ;  /* 0x000000ffff619224 */ /* 0x000fe200078e0a61 */
[----:B------:R-:W-:Y:S01]  /*0ec0*/  IADD3 R7, -R7, RZ, RZ ;  /* 0x000000ff07077210 */ /* 0x000fe20007ffe1ff */
[--C-:B------:R-:W-:Y:S01]  /*0ed0*/  @!P5 IMAD.IADD R94, R94, 0x1, -R0.reuse ;  /* 0x000000015e5ed824 */ /* 0x100fe200078e0a00 */
[----:B------:R-:W-:Y:S01]  /*0ee0*/  IABS R9, R8 ;  /* 0x0000000800097213 */ /* 0x000fe20000000000 */
[--C-:B------:R-:W-:Y:S01]  /*0ef0*/  @!P0 IMAD.IADD R90, R90, 0x1, -R0.reuse ;  /* 0x000000015a5a8824 */ /* 0x100fe200078e0a00 */
[C---:B------:R-:W-:Y:S01]  /*0f00*/  ISETP.GT.U32.AND P1, PT, R0.reuse, R93, PT ;  /* 0x0000005d0000720c */ /* 0x040fe20003f24070 */
[----:B------:R-:W-:Y:S01]  /*0f10*/  IMAD R87, R0, R7, R87 ;  /* 0x0000000700577224 */ /* 0x000fe200078e0257 */
[----:B------:R-:W-:Y:S01]  /*0f20*/  ISETP.GE.AND P0, PT, R13, RZ, PT ;  /* 0x000000ff0d00720c */ /* 0x000fe20003f06270 */
[----:B------:R-:W-:Y:S01]  /*0f30*/  @!P6 IMAD.IADD R88, R88, 0x1, -R0 ;  /* 0x000000015858e824 */ /* 0x000fe200078e0a00 */
[C---:B------:R-:W-:Y:S01]  /*0f40*/  LOP3.LUT R12, R5.reuse, 0x1c, RZ, 0xfc, !PT ;  /* 0x0000001c050c7812 */ /* 0x040fe200078efcff */
[----:B------:R-:W-:Y:S01]  /*0f50*/  IMAD.HI.U32 R7, R4, R9, RZ ;  /* 0x0000000904077227 */ /* 0x000fe200078e00ff */
[C---:B------:R-:W-:Y:S01]  /*0f60*/  ISETP.GT.U32.AND P5, PT, R0.reuse, R89, PT ;  /* 0x000000590000720c */ /* 0x040fe20003fa4070 */
[----:B------:R1:W-:Y:S01]  /*0f70*/  STL [R1+0xa48], R26 ;  /* 0x000a481a01007387 */ /* 0x0003e20000100800 */
[C---:B------:R-:W-:Y:S01]  /*0f80*/  ISETP.GT.U32.AND P6, PT, R0.reuse, R88, PT ;  /* 0x000000580000720c */ /* 0x040fe20003fc4070 */
[----:B------:R-:W-:Y:S01]  /*0f90*/  IMAD.MOV R7, RZ, RZ, -R7 ;  /* 0x000000ffff077224 */ /* 0x000fe200078e0a07 */
[----:B------:R-:W-:Y:S01]  /*0fa0*/  LOP3.LUT R13, R5, 0x20, RZ, 0xfc, !PT ;  /* 0x00000020050d7812 */ /* 0x000fe200078efcff */
[----:B------:R-:W-:Y:S01]  /*0fb0*/  @!P3 IMAD.MOV R94, RZ, RZ, -R94 ;  /* 0x000000ffff5eb224 */ /* 0x000fe200078e0a5e */
[C---:B------:R-:W-:Y:S01]  /*0fc0*/  ISETP.GT.U32.AND P3, PT, R0.reuse, R90, PT ;  /* 0x0000005a0000720c */ /* 0x040fe20003f64070 */
[----:B------:R-:W-:Y:S01]  /*0fd0*/  @!P4 IMAD.MOV R91, RZ, RZ, -R91 ;  /* 0x000000ffff5bc224 */ /* 0x000fe200078e0a5b */
[C---:B------:R-:W-:Y:S01]  /*0fe0*/  ISETP.GT.U32.AND P4, PT, R0.reuse, R87, PT ;  /* 0x000000570000720c */ /* 0x040fe20003f84070 */
[----:B------:R-:W-:Y:S01]  /*0ff0*/  IMAD R86, R0, R7, R9 ;  /* 0x0000000700567224 */ /* 0x000fe200078e0209 */
[----:B------:R-:W-:Y:S01]  /*1000*/  IABS R9, R12 ;  /* 0x0000000c00097213 */ /* 0x000fe20000000000 */
[--C-:B------:R-:W-:Y:S01]  /*1010*/  @!P1 IMAD.IADD R93, R93, 0x1, -R0.reuse ;  /* 0x000000015d5d9824 */ /* 0x100fe200078e0a00 */
[----:B------:R-:W-:Y:S01]  /*1020*/  ISETP.GE.AND P1, PT, R10, RZ, PT ;  /* 0x000000ff0a00720c */ /* 0x000fe20003f26270 */
[--C-:B------:R-:W-:Y:S01]  /*1030*/  @!P5 IMAD.IADD R89, R89, 0x1, -R0.reuse ;  /* 0x000000015959d824 */ /* 0x100fe200078e0a00 */
[----:B------:R-:W-:Y:S01]  /*1040*/  LOP3.LUT R10, R5, 0x1a, RZ, 0xfc, !PT ;  /* 0x0000001a050a7812 */ /* 0x000fe200078efcff */
[----:B------:R-:W-:Y:S01]  /*1050*/  @!P6 IMAD.IADD R88, R88, 0x1, -R0 ;  /* 0x000000015858e824 */ /* 0x000fe200078e0a00 */
[----:B------:R-:W-:-:S02]  /*1060*/  ISETP.GT.U32.AND P6, PT, R0, R86, PT ;  /* 0x000000560000720c */ /* 0x000fc40003fc4070 */
[----:B------:R-:W-:Y:S01]  /*1070*/  IABS R85, R10 ;  /* 0x0000000a00557213 */ /* 0x000fe20000000000 */
[--C-:B------:R-:W-:Y:S01]  /*1080*/  @!P3 IMAD.IADD R90, R90, 0x1, -R0.reuse ;  /* 0x000000015a5ab824 */ /* 0x100fe200078e0a00 */
[----:B------:R-:W-:Y:S01]  /*1090*/  ISETP.GE.AND P5, PT, R14, RZ, PT ;  /* 0x000000ff0e00720c */ /* 0x000fe20003fa6270 */
[----:B------:R-:W-:Y:S01]  /*10a0*/  @!P4 IMAD.IADD R87, R87, 0x1, -R0 ;  /* 0x000000015757c824 */ /* 0x000fe200078e0a00 */
[----:B------:R-:W-:Y:S01]  /*10b0*/  LOP3.LUT R14, R5, 0x22, RZ, 0xfc, !PT ;  /* 0x00000022050e7812 */ /* 0x000fe200078efcff */
[----:B------:R-:W-:Y:S01]  /*10c0*/  IMAD.HI.U32 R7, R4, R85, RZ ;  /* 0x0000005504077227 */ /* 0x000fe200078e00ff */
[----:B------:R-:W-:Y:S02]  /*10d0*/  @!P2 IADD3 R93, -R93, RZ, RZ ;  /* 0x000000ff5d5da210 */ /* 0x000fe40007ffe1ff */
[C---:B------:R-:W-:Y:S01]  /*10e0*/  ISETP.GT.U32.AND P2, PT, R0.reuse, R89, PT ;  /* 0x000000590000720c */ /* 0x040fe20003f44070 */
[----:B------:R-:W-:Y:S01]  /*10f0*/  @!P0 IMAD.MOV R90, RZ, RZ, -R90 ;  /* 0x000000ffff5a8224 */ /* 0x000fe200078e0a5a */
[----:B------:R-:W-:Y:S01]  /*1100*/  ISETP.GT.U32.AND P0, PT, R0, R87, PT ;  /* 0x000000570000720c */ /* 0x000fe20003f04070 */
[----:B------:R-:W-:Y:S01]  /*1110*/  IMAD.MOV R7, RZ, RZ, -R7 ;  /* 0x000000ffff077224 */ /* 0x000fe200078e0a07 */
[----:B------:R-:W-:Y:S01]  /*1120*/  @!P6 IADD3 R86, R86, -R0, RZ ;  /* 0x800000005656e210 */ /* 0x000fe20007ffe0ff */
[----:B------:R-:W-:Y:S01]  /*1130*/  @!P1 IMAD.MOV R92, RZ, RZ, -R92 ;  /* 0x000000ffff5c9224 */ /* 0x000fe200078e0a5c */
[----:B------:R-:W-:Y:S01]  /*1140*/  ISETP.GE.AND P4, PT, R10, RZ, PT ;  /* 0x000000ff0a00720c */ /* 0x000fe20003f86270 */
[C---:B------:R-:W-:Y:S01]  /*1150*/  IMAD R85, R0.reuse, R7, R85 ;  /* 0x0000000700557224 */ /* 0x040fe200078e0255 */
[----:B------:R-:W-:Y:S01]  /*1160*/  ISETP.GT.U32.AND P6, PT, R0, R86, PT ;  /* 0x000000560000720c */ /* 0x000fe20003fc4070 */
[----:B------:R-:W-:Y:S01]  /*1170*/  IMAD.HI.U32 R7, R4, R9, RZ ;  /* 0x0000000904077227 */ /* 0x000fe200078e00ff */
[----:B------:R-:W-:-:S02]  /*1180*/  IABS R81, R14 ;  /* 0x0000000e00517213 */ /* 0x000fc40000000000 */
[----:B------:R-:W-:Y:S01]  /*1190*/  LOP3.LUT R10, R5, 0x1e, RZ, 0xfc, !PT ;  /* 0x0000001e050a7812 */ /* 0x000fe200078efcff */
[----:B------:R-:W-:Y:S01]  /*11a0*/  IMAD.MOV R7, RZ, RZ, -R7 ;  /* 0x000000ffff077224 */ /* 0x000fe200078e0a07 */
[----:B------:R-:W-:Y:S01]  /*11b0*/  IABS R11, R13 ;  /* 0x0000000d000b7213 */ /* 0x000fe20000000000 */
[--C-:B------:R-:W-:Y:S01]  /*11c0*/  @!P0 IMAD.IADD R87, R87, 0x1, -R0.reuse ;  /* 0x0000000157578824 */ /* 0x100fe200078e0a00 */
[C---:B------:R-:W-:Y:S01]  /*11d0*/  ISETP.GT.U32.AND P0, PT, R0.reuse, R85, PT ;  /* 0x000000550000720c */ /* 0x040fe20003f04070 */
[----:B------:R-:W-:Y:S01]  /*11e0*/  IMAD R84, R0, R7, R9 ;  /* 0x0000000700547224 */ /* 0x000fe200078e0209 */
[----:B------:R-:W-:Y:S01]  /*11f0*/  IABS R83, R10 ;  /* 0x0000000a00537213 */ /* 0x000fe20000000000 */
[----:B------:R-:W-:Y:S01]  /*1200*/  IMAD.HI.U32 R9, R4, R81, RZ ;  /* 0x0000005104097227 */ /* 0x000fe200078e00ff */
[----:B------:R-:W-:Y:S02]  /*1210*/  @!P2 IADD3 R89, R89, -R0, RZ ;  /* 0x800000005959a210 */ /* 0x000fe40007ffe0ff */
[----:B------:R-:W-:Y:S01]  /*1220*/  ISETP.GE.AND P2, PT, R8, RZ, PT ;  /* 0x000000ff0800720c */ /* 0x000fe20003f46270 */
[----:B------:R-:W-:Y:S01]  /*1230*/  @!P6 IMAD.IADD R86, R86, 0x1, -R0 ;  /* 0x000000015656e824 */ /* 0x000fe200078e0a00 */
[----:B------:R-:W-:Y:S01]  /*1240*/  ISETP.GT.U32.AND P6, PT, R0, R84, PT ;  /* 0x000000540000720c */ /* 0x000fe20003fc4070 */
[----:B------:R-:W-:Y:S01]  /*1250*/  IMAD.MOV R9, RZ, RZ, -R9 ;  /* 0x000000ffff097224 */ /* 0x000fe200078e0a09 */
[----:B------:R-:W-:Y:S01]  /*1260*/  ISETP.GE.AND P1, PT, R15, RZ, PT ;  /* 0x000000ff0f00720c */ /* 0x000fe20003f26270 */
[----:B------:R-:W-:Y:S01]  /*1270*/  IMAD.HI.U32 R7, R4, R83, RZ ;  /* 0x0000005304077227 */ /* 0x000fe200078e00ff */
[----:B------:R-:W-:-:S02]  /*1280*/  ISETP.GE.AND P3, PT, R16, RZ, PT ;  /* 0x000000ff1000720c */ /* 0x000fc40003f66270 */
[----:B------:R-:W-:Y:S01]  /*1290*/  LOP3.LUT R15, R5, 0x24, RZ, 0xfc, !PT ;  /* 0x00000024050f7812 */ /* 0x000fe200078efcff */
[--C-:B------:R-:W-:Y:S01]  /*12a0*/  @!P0 IMAD.IADD R85, R85, 0x1, -R0.reuse ;  /* 0x0000000155558824 */ /* 0x100fe200078e0a00 */
[----:B------:R-:W-:Y:S01]  /*12b0*/  ISETP.GE.AND P0, PT, R12, RZ, PT ;  /* 0x000000ff0c00720c */ /* 0x000fe20003f06270 */
[----:B------:R-:W-:Y:S01]  /*12c0*/  IMAD.HI.U32 R8, R4, R11, RZ ;  /* 0x0000000b04087227 */ /* 0x000fe200078e00ff */
[----:B------:R-:W-:Y:S02]  /*12d0*/  @!P5 IADD3 R89, -R89, RZ, RZ ;  /* 0x000000ff5959d210 */ /* 0x000fe40007ffe1ff */
[C---:B------:R-:W-:Y:S01]  /*12e0*/  LOP3.LUT R12, R5.reuse, 0x2e, RZ, 0xfc, !PT ;  /* 0x0000002e050c7812 */ /* 0x040fe200078efcff */
[----:B------:R-:W-:Y:S01]  /*12f0*/  @!P6 IMAD.IADD R84, R84, 0x1, -R0 ;  /* 0x000000015454e824 */ /* 0x000fe200078e0a00 */
[C---:B------:R-:W-:Y:S01]  /*1300*/  ISETP.GT.U32.AND P6, PT, R0.reuse, R85, PT ;  /* 0x000000550000720c */ /* 0x040fe20003fc4070 */
[----:B------:R-:W-:Y:S01]  /*1310*/  IMAD R81, R0, R9, R81 ;  /* 0x0000000900517224 */ /* 0x000fe200078e0251 */
[----:B------:R-:W-:Y:S01]  /*1320*/  IADD3 R8, -R8, RZ, RZ ;  /* 0x000000ff08087210 */ /* 0x000fe20007ffe1ff */
[----:B------:R-:W-:Y:S01]  /*1330*/  IMAD.MOV R7, RZ, RZ, -R7 ;  /* 0x000000ffff077224 */ /* 0x000fe200078e0a07 */
[----:B------:R-:W-:Y:S01]  /*1340*/  IABS R75, R12 ;  /* 0x0000000c004b7213 */ /* 0x000fe20000000000 */
[----:B------:R-:W-:Y:S01]  /*1350*/  @!P1 IMAD.MOV R88, RZ, RZ, -R88 ;  /* 0x000000ffff589224 */ /* 0x000fe200078e0a58 */
[C---:B------:R-:W-:Y:S01]  /*1360*/  ISETP.GT.U32.AND P1, PT, R0.reuse, R84, PT ;  /* 0x000000540000720c */ /* 0x040fe20003f24070 */
[C---:B------:R-:W-:Y:S01]  /*1370*/  IMAD R83, R0.reuse, R7, R83 ;  /* 0x0000000700537224 */ /* 0x040fe200078e0253 */
[----:B------:R-:W-:Y:S01]  /*1380*/  IABS R7, R15 ;  /* 0x0000000f00077213 */ /* 0x000fe20000000000 */
[C---:B------:R-:W-:Y:S01]  /*1390*/  IMAD R82, R0.reuse, R8, R11 ;  /* 0x0000000800527224 */ /* 0x040fe200078e020b */
[----:B------:R-:W-:Y:S01]  /*13a0*/  LOP3.LUT R8, R5, 0x26, RZ, 0xfc, !PT ;  /* 0x0000002605087812 */ /* 0x000fe200078efcff */
[----:B------:R-:W-:Y:S01]  /*13b0*/  @!P3 IMAD.MOV R87, RZ, RZ, -R87 ;  /* 0x000000ffff57b224 */ /* 0x000fe200078e0a57 */
[C---:B------:R-:W-:Y:S01]  /*13c0*/  ISETP.GT.U32.AND P5, PT, R0.reuse, R83, PT ;  /* 0x000000530000720c */ /* 0x040fe20003fa4070 */
[----:B------:R-:W-:Y:S01]  /*13d0*/  IMAD.MOV.U32 R9, RZ, RZ, R7 ;  /* 0x000000ffff097224 */ /* 0x000fe200078e0007 */
[----:B------:R-:W-:Y:S01]  /*13e0*/  @!P6 IADD3 R85, R85, -R0, RZ ;  /* 0x800000005555e210 */ /* 0x000fe20007ffe0ff */
[----:B------:R-:W-:Y:S01]  /*13f0*/  @!P2 IMAD.MOV R86, RZ, RZ, -R86 ;  /* 0x000000ffff56a224 */ /* 0x000fe200078e0a56 */
[----:B------:R-:W-:Y:S01]  /*1400*/  ISETP.GT.U32.AND P6, PT, R0, R81, PT ;  /* 0x000000510000720c */ /* 0x000fe20003fc4070 */
[----:B------:R-:W-:Y:S01]  /*1410*/  IMAD.HI.U32 R7, R4, R9, RZ ;  /* 0x0000000904077227 */ /* 0x000fe200078e00ff */
[----:B------:R-:W-:-:S02]  /*1420*/  ISETP.GT.U32.AND P3, PT, R0, R82, PT ;  /* 0x000000520000720c */ /* 0x000fc40003f64070 */
[----:B------:R-:W-:Y:S01]  /*1430*/  IABS R79, R8 ;  /* 0x00000008004f7213 */ /* 0x000fe20000000000 */
[----:B------:R-:W-:Y:S01]  /*1440*/  IMAD.MOV R7, RZ, RZ, -R7 ;  /* 0x000000ffff077224 */ /* 0x000fe200078e0a07 */
[----:B------:R-:W-:Y:S01]  /*1450*/  ISETP.GE.AND P2, PT, R10, RZ, PT ;  /* 0x000000ff0a00720c */ /* 0x000fe20003f46270 */
[--C-:B------:R-:W-:Y:S01]  /*1460*/  @!P1 IMAD.IADD R84, R84, 0x1, -R0.reuse ;  /* 0x0000000154549824 */ /* 0x100fe200078e0a00 */
[----:B------:R-:W-:Y:S01]  /*1470*/  LOP3.LUT R10, R5, 0x28, RZ, 0xfc, !PT ;  /* 0x00000028050a7812 */ /* 0x000fe200078efcff */
[----:B------:R-:W-:Y:S01]  /*1480*/  IMAD R80, R0, R7, R9 ;  /* 0x0000000700507224 */ /* 0x000fe200078e0209 */
[----:B------:R-:W-:Y:S01]  /*1490*/  @!P4 IADD3 R85, -R85, RZ, RZ ;  /* 0x000000ff5555c210 */ /* 0x000fe20007ffe1ff */
[----:B------:R-:W-:Y:S01]  /*14a0*/  IMAD.HI.U32 R7, R4, R79, RZ ;  /* 0x0000004f04077227 */ /* 0x000fe200078e00ff */
[----:B------:R-:W-:Y:S02]  /*14b0*/  IABS R9, R10 ;  /* 0x0000000a00097213 */ /* 0x000fe40000000000 */
[----:B------:R-:W-:Y:S01]  /*14c0*/  ISETP.GE.AND P1, PT, R13, RZ, PT ;  /* 0x000000ff0d00720c */ /* 0x000fe20003f26270 */
[--C-:B------:R-:W-:Y:S01]  /*14d0*/  @!P6 IMAD.IADD R81, R81, 0x1, -R0.reuse ;  /* 0x000000015151e824 */ /* 0x100fe200078e0a00 */
[C---:B------:R-:W-:Y:S01]  /*14e0*/  LOP3.LUT R11, R5.reuse, 0x2a, RZ, 0xfc, !PT ;  /* 0x0000002a050b7812 */ /* 0x040fe200078efcff */
[----:B------:R-:W-:Y:S01]  /*14f0*/  @!P3 IMAD.IADD R82, R82, 0x1, -R0 ;  /* 0x000000015252b824 */ /* 0x000fe200078e0a00 */
[----:B------:R-:W-:Y:S01]  /*1500*/  LOP3.LUT R13, R5, 0x34, RZ, 0xfc, !PT ;  /* 0x00000034050d7812 */ /* 0x000fe200078efcff */
[----:B------:R-:W-:Y:S01]  /*1510*/  IMAD.MOV R7, RZ, RZ, -R7 ;  /* 0x000000ffff077224 */ /* 0x000fe200078e0a07 */
[C---:B------:R-:W-:Y:S01]  /*1520*/  ISETP.GT.U32.AND P6, PT, R0.reuse, R81, PT ;  /* 0x000000510000720c */ /* 0x040fe20003fc4070 */
[----:B------:R-:W-:Y:S01]  /*1530*/  @!P0 IMAD.MOV R84, RZ, RZ, -R84 ;  /* 0x000000ffff548224 */ /* 0x000fe200078e0a54 */
[C---:B------:R-:W-:Y:S01]  /*1540*/  ISETP.GT.U32.AND P4, PT, R0.reuse, R82, PT ;  /* 0x000000520000720c */ /* 0x040fe20003f84070 */
[C---:B------:R-:W-:Y:S01]  /*1550*/  IMAD R79, R0.reuse, R7, R79 ;  /* 0x00000007004f7224 */ /* 0x040fe200078e024f */
[----:B------:R-:W-:Y:S01]  /*1560*/  ISETP.GT.U32.AND P0, PT, R0, R80, PT ;  /* 0x000000500000720c */ /* 0x000fe20003f04070 */
[----:B------:R-:W-:Y:S01]  /*1570*/  @!P5 IMAD.IADD R83, R83, 0x1, -R0 ;  /* 0x000000015353d824 */ /* 0x000fe200078e0a00 */
[----:B------:R-:W-:Y:S01]  /*1580*/  IABS R77, R11 ;  /* 0x0000000b004d7213 */ /* 0x000fe20000000000 */
[----:B------:R-:W-:Y:S01]  /*1590*/  IMAD.HI.U32 R7, R4, R9, RZ ;  /* 0x0000000904077227 */ /* 0x000fe200078e00ff */
[----:B------:R-:W-:-:S02]  /*15a0*/  ISETP.GE.AND P5, PT, R14, RZ, PT ;  /* 0x000000ff0e00720c */ /* 0x000fc40003fa6270 */
[----:B------:R-:W-:Y:S01]  /*15b0*/  ISETP.GT.U32.AND P3, PT, R0, R83, PT ;  /* 0x000000530000720c */ /* 0x000fe20003f64070 */
[----:B------:R-:W-:Y:S01]  /*15c0*/  IMAD.MOV R7, RZ, RZ, -R7 ;  /* 0x000000ffff077224 */ /* 0x000fe200078e0a07 */
[----:B------:R-:W-:Y:S02]  /*15d0*/  LOP3.LUT R14, R5, 0x36, RZ, 0xfc, !PT ;  /* 0x00000036050e7812 */ /* 0x000fe400078efcff */
[----:B------:R-:W-:Y:S01]  /*15e0*/  @!P6 IADD3 R81, R81, -R0, RZ ;  /* 0x800000005151e210 */ /* 0x000fe20007ffe0ff */
[--C-:B------:R-:W-:Y:S01]  /*15f0*/  @!P4 IMAD.IADD R82, R82, 0x1, -R0.reuse ;  /* 0x000000015252c824 */ /* 0x100fe200078e0a00 */
[----:B------:R-:W-:Y:S01]  /*1600*/  ISETP.GT.U32.AND P6, PT, R0, R79, PT ;  /* 0x0000004f0000720c */ /* 0x000fe20003fc4070 */
[----:B------:R-:W-:Y:S01]  /*1610*/  @!P0 IMAD.IADD R80, R80, 0x1, -R0 ;  /* 0x0000000150508824 */ /* 0x000fe200078e0a00 */
[----:B------:R-:W-:Y:S01]  /*1620*/  ISETP.GE.AND P0, PT, R10, RZ, PT ;  /* 0x000000ff0a00720c */ /* 0x000fe20003f06270 */
[----:B------:R-:W-:Y:S01]  /*1630*/  IMAD R78, R0, R7, R9 ;  /* 0x00000007004e7224 */ /* 0x000fe200078e0209 */
[----:B------:R-:W-:Y:S01]  /*1640*/  LOP3.LUT R10, R5, 0x2c, RZ, 0xfc, !PT ;  /* 0x0000002c050a7812 */ /* 0x000fe200078efcff */
[----:B------:R-:W-:Y:S01]  /*1650*/  @!P1 IMAD.MOV R82, RZ, RZ, -R82 ;  /* 0x000000ffff529224 */ /* 0x000fe200078e0a52 */
[----:B------:R-:W-:Y:S01]  /*1660*/  ISETP.GE.AND P4, PT, R8, RZ, PT ;  /* 0x000000ff0800720c */ /* 0x000fe20003f86270 */
[----:B------:R-:W-:Y:S01]  /*1670*/  IMAD.HI.U32 R7, R4, R77, RZ ;  /* 0x0000004d04077227 */ /* 0x000fe200078e00ff */
[----:B------:R-:W-:-:S02]  /*1680*/  ISETP.GT.U32.AND P1, PT, R0, R78, PT ;  /* 0x0000004e0000720c */ /* 0x000fc40003f24070 */
[----:B------:R-:W-:Y:S01]  /*1690*/  IABS R9, R10 ;  /* 0x0000000a00097213 */ /* 0x000fe20000000000 */
[--C-:B------:R-:W-:Y:S01]  /*16a0*/  @!P3 IMAD.IADD R83, R83, 0x1, -R0.reuse ;  /* 0x000000015353b824 */ /* 0x100fe200078e0a00 */
[----:B------:R-:W-:Y:S01]  /*16b0*/  ISETP.GE.AND P3, PT, R15, RZ, PT ;  /* 0x000000ff0f00720c */ /* 0x000fe20003f66270 */
[----:B------:R-:W-:Y:S01]  /*16c0*/  @!P6 IMAD.IADD R79, R79, 0x1, -R0 ;  /* 0x000000014f4fe824 */ /* 0x000fe200078e0a00 */
[----:B------:R-:W-:Y:S01]  /*16d0*/  ISETP.GT.U32.AND P6, PT, R0, R80, PT ;  /* 0x000000500000720c */ /* 0x000fe20003fc4070 */
[----:B------:R-:W-:Y:S01]  /*16e0*/  @!P2 IMAD.MOV R83, RZ, RZ, -R83 ;  /* 0x000000ffff53a224 */ /* 0x000fe200078e0a53 */
[----:B------:R-:W-:Y:S01]  /*16f0*/  IADD3 R7, -R7, RZ, RZ ;  /* 0x000000ff07077210 */ /* 0x000fe20007ffe1ff */
[----:B------:R-:W-:Y:S01]  /*1700*/  IMAD.HI.U32 R8, R4, R75, RZ ;  /* 0x0000004b04087227 */ /* 0x000fe200078e00ff */
[C---:B------:R-:W-:Y:S02]  /*1710*/  ISETP.GT.U32.AND P2, PT, R0.reuse, R79, PT ;  /* 0x0000004f0000720c */ /* 0x040fe40003f44070 */
[----:B------:R-:W-:Y:S01]  /*1720*/  IABS R71, R14 ;  /* 0x0000000e00477213 */ /* 0x000fe20000000000 */
[----:B------:R-:W-:Y:S01]  /*1730*/  IMAD R77, R0, R7, R77 ;  /* 0x00000007004d7224 */ /* 0x000fe200078e024d */
[----:B------:R-:W-:Y:S01]  /*1740*/  LOP3.LUT R16, R5, 0x62, RZ, 0xfc, !PT ;  /* 0x0000006205107812 */ /* 0x000fe200078efcff */
[----:B------:R-:W-:-:S03]  /*1750*/  IMAD.HI.U32 R7, R4, R9, RZ ;  /* 0x0000000904077227 */ /* 0x000fc600078e00ff */
[----:B------:R-:W-:Y:S01]  /*1760*/  IABS R23, R16 ;  /* 0x0000001000177213 */ /* 0x000fe20000000000 */
[--C-:B------:R-:W-:Y:S01]  /*1770*/  @!P6 IMAD.IADD R80, R80, 0x1, -R0.reuse ;  /* 0x000000015050e824 */ /* 0x100fe200078e0a00 */
[----:B------:R-:W-:Y:S01]  /*1780*/  ISETP.GT.U32.AND P6, PT, R0, R77, PT ;  /* 0x0000004d0000720c */ /* 0x000fe20003fc4070 */
[----:B------:R-:W-:Y:S01]  /*1790*/  @!P1 IMAD.IADD R78, R78, 0x1, -R0 ;  /* 0x000000014e4e9824 */ /* 0x000fe200078e0a00 */
[----:B------:R-:W-:Y:S01]  /*17a0*/  ISETP.GE.AND P1, PT, R12, RZ, PT ;  /* 0x000000ff0c00720c */ /* 0x000fe20003f26270 */
[----:B------:R-:W-:Y:S01]  /*17b0*/  IMAD.MOV R7, RZ, RZ, -R7 ;  /* 0x000000ffff077224 */ /* 0x000fe200078e0a07 */
[----:B------:R-:W-:Y:S01]  /*17c0*/  @!P2 IADD3 R79, R79, -R0, RZ ;  /* 0x800000004f4fa210 */ /* 0x000fe20007ffe0ff */
[----:B------:R-:W-:Y:S01]  /*17d0*/  @!P3 IMAD.MOV R80, RZ, RZ, -R80 ;  /* 0x000000ffff50b224 */ /* 0x000fe200078e0a50 */
[C---:B------:R-:W-:Y:S01]  /*17e0*/  ISETP.GT.U32.AND P3, PT, R0.reuse, R78, PT ;  /* 0x0000004e0000720c */ /* 0x040fe20003f64070 */
[----:B------:R-:W-:Y:S01]  /*17f0*/  IMAD R76, R0, R7, R9 ;  /* 0x00000007004c7224 */ /* 0x000fe200078e0209 */
[----:B------:R-:W-:Y:S01]  /*1800*/  @!P4 IADD3 R79, -R79, RZ, RZ ;  /* 0x000000ff4f4fc210 */ /* 0x000fe20007ffe1ff */
[----:B------:R-:W-:Y:S01]  /*1810*/  IMAD.MOV R8, RZ, RZ, -R8 ;  /* 0x000000ffff087224 */ /* 0x000fe200078e0a08 */
[----:B------:R-:W-:Y:S01]  /*1820*/  ISETP.GE.AND P2, PT, R10, RZ, PT ;  /* 0x000000ff0a00720c */ /* 0x000fe20003f46270 */
[----:B------:R-:W-:Y:S01]  /*1830*/  @!P5 IMAD.MOV R81, RZ, RZ, -R81 ;  /* 0x000000ffff51d224 */ /* 0x000fe200078e0a51 */
[C---:B------:R-:W-:Y:S01]  /*1840*/  ISETP.GT.U32.AND P4, PT, R0.reuse, R76, PT ;  /* 0x0000004c0000720c */ /* 0x040fe20003f84070 */
[----:B------:R-:W-:Y:S01]  /*1850*/  IMAD R75, R0, R8, R75 ;  /* 0x00000008004b7224 */ /* 0x000fe200078e024b */
[----:B------:R-:W-:Y:S01]  /*1860*/  LOP3.LUT R10, R5, 0x30, RZ, 0xfc, !PT ;  /* 0x00000030050a7812 */ /* 0x000fe200078efcff */
[----:B------:R-:W-:Y:S01]  /*1870*/  @!P6 IMAD.IADD R77, R77, 0x1, -R0 ;  /* 0x000000014d4de824 */ /* 0x000fe200078e0a00 */
[----:B------:R-:W-:-:S02]  /*1880*/  LOP3.LUT R12, R5, 0x32, RZ, 0xfc, !PT ;  /* 0x00000032050c7812 */ /* 0x000fc400078efcff */
[----:B------:R-:W-:Y:S01]  /*1890*/  IABS R9, R10 ;  /* 0x0000000a00097213 */ /* 0x000fe20000000000 */
[--C-:B------:R-:W-:Y:S01]  /*18a0*/  @!P3 IMAD.IADD R78, R78, 0x1, -R0.reuse ;  /* 0x000000014e4eb824 */ /* 0x100fe200078e0a00 */
[----:B------:R-:W-:Y:S02]  /*18b0*/  ISETP.GT.U32.AND P3, PT, R0, R75, PT ;  /* 0x0000004b0000720c */ /* 0x000fe40003f64070 */
[----:B------:R-:W-:Y:S01]  /*18c0*/  IABS R73, R12 ;  /* 0x0000000c00497213 */ /* 0x000fe20000000000 */
[----:B------:R-:W-:Y:S01]  /*18d0*/  IMAD.HI.U32 R7, R4, R9, RZ ;  /* 0x0000000904077227 */ /* 0x000fe200078e00ff */
[----:B------:R-:W-:Y:S02]  /*18e0*/  ISETP.GE.AND P5, PT, R11, RZ, PT ;  /* 0x000000ff0b00720c */ /* 0x000fe40003fa6270 */
[----:B------:R-:W-:Y:S01]  /*18f0*/  IABS R11, R13 ;  /* 0x0000000d000b7213 */ /* 0x000fe20000000000 */
[----:B------:R-:W-:Y:S01]  /*1900*/  @!P4 IMAD.IADD R76, R76, 0x1, -R0 ;  /* 0x000000014c4cc824 */ /* 0x000fe200078e0a00 */
[----:B------:R-:W-:Y:S01]  /*1910*/  ISETP.GT.U32.AND P6, PT, R0, R77, PT ;  /* 0x0000004d0000720c */ /* 0x000fe20003fc4070 */
[----:B------:R-:W-:-:S02]  /*1920*/  IMAD.MOV R7, RZ, RZ, -R7 ;  /* 0x000000ffff077224 */ /* 0x000fc400078e0a07 */
[----:B------:R-:W-:Y:S01]  /*1930*/  @!P0 IMAD.MOV R78, RZ, RZ, -R78 ;  /* 0x000000ffff4e8224 */ /* 0x000fe200078e0a4e */
[C---:B------:R-:W-:Y:S01]  /*1940*/  ISETP.GT.U32.AND P0, PT, R0.reuse, R76, PT ;  /* 0x0000004c0000720c */ /* 0x040fe20003f04070 */
[----:B------:R-:W-:Y:S01]  /*1950*/  IMAD R74, R0, R7, R9 ;  /* 0x00000007004a7224 */ /* 0x000fe200078e0209 */
[----:B------:R-:W-:Y:S01]  /*1960*/  @!P3 IADD3 R75, R75, -R0, RZ ;  /* 0x800000004b4bb210 */ /* 0x000fe20007ffe0ff */
[----:B------:R-:W-:-:S03]  /*1970*/  IMAD.HI.U32 R7, R4, R73, RZ ;  /* 0x0000004904077227 */ /* 0x000fc600078e00ff */
[C---:B------:R-:W-:Y:S01]  /*1980*/  ISETP.GT.U32.AND P3, PT, R0.reuse, R75, PT ;  /* 0x0000004b0000720c */ /* 0x040fe20003f64070 */
[----:B------:R-:W-:Y:S01]  /*1990*/  IMAD.MOV R7, RZ, RZ, -R7 ;  /* 0x000000ffff077224 */ /* 0x000fe200078e0a07 */
[----:B------:R-:W-:Y:S01]  /*19a0*/  ISETP.GT.U32.AND P4, PT, R0, R74, PT ;  /* 0x0000004a0000720c */ /* 0x000fe20003f84070 */
[----:B------:R-:W-:-:S04]  /*19b0*/  IMAD.HI.U32 R9, R4, R71, RZ ;  /* 0x0000004704097227 */ /* 0x000fc800078e00ff */
[----:B------:R-:W-:Y:S01]  /*19c0*/  IMAD R73, R0, R7, R73 ;  /* 0x0000000700497224 */ /* 0x000fe200078e0249 */
[----:B------:R-:W-:Y:S01]  /*19d0*/  IADD3 R9, -R9, RZ, RZ ;  /* 0x000000ff09097210 */ /* 0x000fe20007ffe1ff */
[----:B------:R-:W-:Y:S02]  /*19e0*/  @!P0 IMAD.IADD R76, R76, 0x1, -R0 ;  /* 0x000000014c4c8824 */ /* 0x000fe400078e0a00 */
[----:B------:R-:W-:Y:S01]  /*19f0*/  IMAD.HI.U32 R8, R4, R11, RZ ;  /* 0x0000000b04087227 */ /* 0x000fe200078e00ff */
[----:B------:R-:W-:-:S03]  /*1a00*/  ISETP.GT.U32.AND P0, PT, R0, R73, PT ;  /* 0x000000490000720c */ /* 0x000fc60003f04070 */
[----:B------:R-:W-:Y:S02]  /*1a10*/  @!P3 IMAD.IADD R75, R75, 0x1, -R0 ;  /* 0x000000014b4bb824 */ /* 0x000fe400078e0a00 */
[----:B------:R-:W-:Y:S02]  /*1a20*/  IMAD.MOV R8, RZ, RZ, -R8 ;  /* 0x000000ffff087224 */ /* 0x000fe400078e0a08 */
[C---:B------:R-:W-:Y:S01]  /*1a30*/  IMAD R71, R0.reuse, R9, R71 ;  /* 0x0000000900477224 */ /* 0x040fe200078e0247 */
[----:B------:R-:W-:Y:S01]  /*1a40*/  @!P1 IADD3 R75, -R75, RZ, RZ ;  /* 0x000000ff4b4b9210 */ /* 0x000fe20007ffe1ff */
[C---:B------:R-:W-:Y:S01]  /*1a50*/  IMAD R72, R0.reuse, R8, R11 ;  /* 0x0000000800487224 */ /* 0x040fe200078e020b */
[----:B------:R-:W-:Y:S01]  /*1a60*/  LOP3.LUT R8, R5, 0x38, RZ, 0xfc, !PT ;  /* 0x0000003805087812 */ /* 0x000fe200078efcff */
[--C-:B------:R-:W-:Y:S01]  /*1a70*/  @!P6 IMAD.IADD R77, R77, 0x1, -R0.reuse ;  /* 0x000000014d4de824 */ /* 0x100fe200078e0a00 */
[----:B------:R-:W-:Y:S01]  /*1a80*/  ISETP.GT.U32.AND P1, PT, R0, R71, PT ;  /* 0x000000470000720c */ /* 0x000fe20003f24070 */
[--C-:B------:R-:W-:Y:S01]  /*1a90*/  @!P0 IMAD.IADD R73, R73, 0x1, -R0.reuse ;  /* 0x0000000149498824 */ /* 0x100fe200078e0a00 */
[----:B------:R-:W-:Y:S01]  /*1aa0*/  IABS R9, R8 ;  /* 0x0000000800097213 */ /* 0x000fe20000000000 */
[----:B------:R-:W-:Y:S01]  /*1ab0*/  @!P4 IMAD.IADD R74, R74, 0x1, -R0 ;  /* 0x000000014a4ac824 */ /* 0x000fe200078e0a00 */
[----:B------:R-:W-:Y:S01]  /*1ac0*/  ISETP.GE.AND P6, PT, R10, RZ, PT ;  /* 0x000000ff0a00720c */ /* 0x000fe20003fc6270 */
[----:B------:R-:W-:Y:S01]  /*1ad0*/  @!P5 IMAD.MOV R77, RZ, RZ, -R77 ;  /* 0x000000ffff4dd224 */ /* 0x000fe200078e0a4d */
[----:B------:R-:W-:Y:S01]  /*1ae0*/  ISETP.GT.U32.AND P0, PT, R0, R73, PT ;  /* 0x000000490000720c */ /* 0x000fe20003f04070 */
[----:B------:R-:W-:Y:S01]  /*1af0*/  IMAD.HI.U32 R7, R4, R9, RZ ;  /* 0x0000000904077227 */ /* 0x000fe200078e00ff */
[----:B------:R-:W-:-:S02]  /*1b00*/  LOP3.LUT R10, R5, 0x3a, RZ, 0xfc, !PT ;  /* 0x0000003a050a7812 */ /* 0x000fc400078efcff */
[C---:B------:R-:W-:Y:S01]  /*1b10*/  ISETP.GT.U32.AND P4, PT, R0.reuse, R74, PT ;  /* 0x0000004a0000720c */ /* 0x040fe20003f84070 */
[----:B------:R-:W-:Y:S01]  /*1b20*/  IMAD.MOV R7, RZ, RZ, -R7 ;  /* 0x000000ffff077224 */ /* 0x000fe200078e0a07 */
[----:B------:R-:W-:Y:S01]  /*1b30*/  IABS R103, R10 ;  /* 0x0000000a00677213 */ /* 0x000fe20000000000 */
[----:B------:R-:W-:Y:S01]  /*1b40*/  @!P2 IMAD.MOV R76, RZ, RZ, -R76 ;  /* 0x000000ffff4ca224 */ /* 0x000fe200078e0a4c */
[----:B------:R-:W-:Y:S01]  /*1b50*/  @!P1 IADD3 R71, R71, -R0, RZ ;  /* 0x8000000047479210 */ /* 0x000fe20007ffe0ff */
[----:B------:R-:W-:Y:S01]  /*1b60*/  IMAD R102, R0, R7, R9 ;  /* 0x0000000700667224 */ /* 0x000fe200078e0209 */
[----:B------:R-:W-:Y:S01]  /*1b70*/  LOP3.LUT R11, R5, 0x3c, RZ, 0xfc, !PT ;  /* 0x0000003c050b7812 */ /* 0x000fe200078efcff */
[----:B------:R-:W-:Y:S01]  /*1b80*/  IMAD.HI.U32 R7, R4, R103, RZ ;  /* 0x0000006704077227 */ /* 0x000fe200078e00ff */
[----:B------:R-:W-:Y:S02]  /*1b90*/  ISETP.GT.U32.AND P1, PT, R0, R71, PT ;  /* 0x000000470000720c */ /* 0x000fe40003f24070 */
[----:B------:R-:W-:Y:S01]  /*1ba0*/  IABS R9, R11 ;  /* 0x0000000b00097213 */ /* 0x000fe20000000000 */
[--C-:B------:R-:W-:Y:S01]  /*1bb0*/  @!P0 IMAD.IADD R73, R73, 0x1, -R0.reuse ;  /* 0x0000000149498824 */ /* 0x100fe200078e0a00 */
[----:B------:R-:W-:Y:S01]  /*1bc0*/  ISETP.GE.AND P0, PT, R8, RZ, PT ;  /* 0x000000ff0800720c */ /* 0x000fe20003f06270 */
[----:B------:R-:W-:Y:S01]  /*1bd0*/  IMAD.MOV R8, RZ, RZ, -R7 ;  /* 0x000000ffff087224 */ /* 0x000fe200078e0a07 */
[----:B------:R-:W-:Y:S01]  /*1be0*/  ISETP.GT.U32.AND P3, PT, R0, R72, PT ;  /* 0x000000480000720c */ /* 0x000fe20003f64070 */
[----:B------:R-:W-:Y:S01]  /*1bf0*/  @!P4 IMAD.IADD R74, R74, 0x1, -R0 ;  /* 0x000000014a4ac824 */ /* 0x000fe200078e0a00 */
[----:B------:R-:W-:Y:S01]  /*1c00*/  ISETP.GE.AND P4, PT, R14, RZ, PT ;  /* 0x000000ff0e00720c */ /* 0x000fe20003f86270 */
[----:B------:R-:W-:Y:S01]  /*1c10*/  IMAD.HI.U32 R7, R4, R9, RZ ;  /* 0x0000000904077227 */ /* 0x000fe200078e00ff */
[----:B------:R-:W-:-:S02]  /*1c20*/  ISETP.GE.AND P5, PT, R12, RZ, PT ;  /* 0x000000ff0c00720c */ /* 0x000fc40003fa6270 */
[----:B------:R-:W-:Y:S01]  /*1c30*/  LOP3.LUT R12, R5, 0x3e, RZ, 0xfc, !PT ;  /* 0x0000003e050c7812 */ /* 0x000fe200078efcff */
[C---:B------:R-:W-:Y:S01]  /*1c40*/  IMAD R103, R0.reuse, R8, R103 ;  /* 0x0000000800677224 */ /* 0x040fe200078e0267 */
[----:B------:R-:W-:Y:S01]  /*1c50*/  IADD3 R7, -R7, RZ, RZ ;  /* 0x000000ff07077210 */ /* 0x000fe20007ffe1ff */
[----:B------:R-:W-:Y:S01]  /*1c60*/  @!P6 IMAD.MOV R74, RZ, RZ, -R74 ;  /* 0x000000ffff4ae224 */ /* 0x000fe200078e0a4a */
[C---:B------:R-:W-:Y:S01]  /*1c70*/  ISETP.GT.U32.AND P6, PT, R0.reuse, R102, PT ;  /* 0x000000660000720c */ /* 0x040fe20003fc4070 */
[--C-:B------:R-:W-:Y:S01]  /*1c80*/  @!P1 IMAD.IADD R71, R71, 0x1, -R0.reuse ;  /* 0x0000000147479824 */ /* 0x100fe200078e0a00 */
[----:B------:R-:W-:Y:S01]  /*1c90*/  ISETP.GT.U32.AND P1, PT, R0, R103, PT ;  /* 0x000000670000720c */ /* 0x000fe20003f24070 */
[----:B------:R-:W-:Y:S01]  /*1ca0*/  @!P3 IMAD.IADD R72, R72, 0x1, -R0 ;  /* 0x000000014848b824 */ /* 0x000fe200078e0a00 */
[----:B------:R-:W-:Y:S01]  /*1cb0*/  IABS R105, R12 ;  /* 0x0000000c00697213 */ /* 0x000fe20000000000 */
[C---:B------:R-:W-:Y:S01]  /*1cc0*/  IMAD R104, R0.reuse, R7, R9 ;  /* 0x0000000700687224 */ /* 0x040fe200078e0209 */
[----:B------:R-:W-:Y:S01]  /*1cd0*/  @!P4 IADD3 R71, -R71, RZ, RZ ;  /* 0x000000ff4747c210 */ /* 0x000fe20007ffe1ff */
[----:B------:R-:W-:Y:S01]  /*1ce0*/  @!P5 IMAD.MOV R73, RZ, RZ, -R73 ;  /* 0x000000ffff49d224 */ /* 0x000fe200078e0a49 */
[----:B------:R-:W-:Y:S01]  /*1cf0*/  ISETP.GT.U32.AND P3, PT, R0, R72, PT ;  /* 0x000000480000720c */ /* 0x000fe20003f64070 */
[----:B------:R-:W-:Y:S01]  /*1d00*/  IMAD.HI.U32 R7, R4, R105, RZ ;  /* 0x0000006904077227 */ /* 0x000fe200078e00ff */
[----:B------:R-:W-:-:S02]  /*1d10*/  ISETP.GT.U32.AND P4, PT, R0, R104, PT ;  /* 0x000000680000720c */ /* 0x000fc40003f84070 */
[----:B------:R-:W-:Y:S01]  /*1d20*/  LOP3.LUT R8, R5, 0x40, RZ, 0xfc, !PT ;  /* 0x0000004005087812 */ /* 0x000fe200078efcff */
[--C-:B------:R-:W-:Y:S01]  /*1d30*/  @!P6 IMAD.IADD R102, R102, 0x1, -R0.reuse ;  /* 0x000000016666e824 */ /* 0x100fe200078e0a00 */
[----:B------:R-:W-:Y:S01]  /*1d40*/  ISETP.GE.AND P5, PT, R11, RZ, PT ;  /* 0x000000ff0b00720c */ /* 0x000fe20003fa6270 */
[--C-:B------:R-:W-:Y:S01]  /*1d50*/  @!P1 IMAD.IADD R103, R103, 0x1, -R0.reuse ;  /* 0x0000000167679824 */ /* 0x100fe200078e0a00 */
[----:B------:R-:W-:Y:S01]  /*1d60*/  IABS R9, R8 ;  /* 0x0000000800097213 */ /* 0x000fe20000000000 */
[----:B------:R-:W-:Y:S01]  /*1d70*/  IMAD.MOV R7, RZ, RZ, -R7 ;  /* 0x000000ffff077224 */ /* 0x000fe200078e0a07 */
[C---:B------:R-:W-:Y:S02]  /*1d80*/  ISETP.GT.U32.AND P6, PT, R0.reuse, R102, PT ;  /* 0x000000660000720c */ /* 0x040fe40003fc4070 */
[----:B------:R-:W-:Y:S01]  /*1d90*/  ISETP.GT.U32.AND P1, PT, R0, R103, PT ;  /* 0x000000670000720c */ /* 0x000fe20003f24070 */
[--C-:B------:R-:W-:Y:S01]  /*1da0*/  @!P3 IMAD.IADD R72, R72, 0x1, -R0.reuse ;  /* 0x000000014848b824 */ /* 0x100fe200078e0a00 */
[----:B------:R-:W-:Y:S01]  /*1db0*/  ISETP.GE.AND P3, PT, R10, RZ, PT ;  /* 0x000000ff0a00720c */ /* 0x000fe20003f66270 */
[----:B------:R-:W-:Y:S01]  /*1dc0*/  @!P4 IMAD.IADD R104, R104, 0x1, -R0 ;  /* 0x000000016868c824 */ /* 0x000fe200078e0a00 */
[----:B------:R-:W-:Y:S01]  /*1dd0*/  LOP3.LUT R10, R5, 0x42, RZ, 0xfc, !PT ;  /* 0x00000042050a7812 */ /* 0x000fe200078efcff */
[----:B------:R-:W-:Y:S01]  /*1de0*/  IMAD R105, R0, R7, R105 ;  /* 0x0000000700697224 */ /* 0x000fe200078e0269 */
[----:B------:R-:W-:Y:S01]  /*1df0*/  ISETP.GE.AND P2, PT, R13, RZ, PT ;  /* 0x000000ff0d00720c */ /* 0x000fe20003f46270 */
[----:B------:R-:W-:Y:S01]  /*1e00*/  IMAD.HI.U32 R7, R4, R9, RZ ;  /* 0x0000000904077227 */ /* 0x000fe200078e00ff */
[----:B------:R-:W-:-:S02]  /*1e10*/  ISETP.GT.U32.AND P4, PT, R0, R104, PT ;  /* 0x000000680000720c */ /* 0x000fc40003f84070 */
[----:B------:R-:W-:Y:S01]  /*1e20*/  IABS R107, R10 ;  /* 0x0000000a006b7213 */ /* 0x000fe20000000000 */
[----:B------:R-:W-:Y:S01]  /*1e30*/  @!P6 IMAD.IADD R102, R102, 0x1, -R0 ;  /* 0x000000016666e824 */ /* 0x000fe200078e0a00 */
[----:B------:R-:W-:Y:S01]  /*1e40*/  ISETP.GE.AND P6, PT, R8, RZ, PT ;  /* 0x000000ff0800720c */ /* 0x000fe20003fc6270 */
[----:B------:R-:W-:Y:S01]  /*1e50*/  IMAD.MOV R106, RZ, RZ, -R7 ;  /* 0x000000ffff6a7224 */ /* 0x000fe200078e0a07 */
[----:B------:R-:W-:Y:S01]  /*1e60*/  @!P1 IADD3 R103, R103, -R0, RZ ;  /* 0x8000000067679210 */ /* 0x000fe20007ffe0ff */
[----:B------:R-:W-:Y:S01]  /*1e70*/  IMAD.HI.U32 R7, R4, R107, RZ ;  /* 0x0000006b04077227 */ /* 0x000fe200078e00ff */
[----:B------:R-:W-:Y:S02]  /*1e80*/  LOP3.LUT R8, R5, 0x44, RZ, 0xfc, !PT ;  /* 0x0000004405087812 */ /* 0x000fe400078efcff */
[----:B------:R-:W-:Y:S01]  /*1e90*/  ISETP.GT.U32.AND P1, PT, R0, R105, PT ;  /* 0x000000690000720c */ /* 0x000fe20003f24070 */
[----:B------:R-:W-:Y:S01]  /*1ea0*/  @!P3 IMAD.MOV R103, RZ, RZ, -R103 ;  /* 0x000000ffff67b224 */ /* 0x000fe200078e0a67 */
[----:B------:R-:W-:Y:S01]  /*1eb0*/  IABS R11, R8 ;  /* 0x00000008000b7213 */ /* 0x000fe20000000000 */
[----:B------:R-:W-:Y:S01]  /*1ec0*/  @!P0 IMAD.MOV R102, RZ, RZ, -R102 ;  /* 0x000000ffff668224 */ /* 0x000fe200078e0a66 */
[----:B------:R-:W-:Y:S01]  /*1ed0*/  ISETP.GE.AND P3, PT, R8, RZ, PT ;  /* 0x000000ff0800720c */ /* 0x000fe20003f66270 */
[----:B------:R-:W-:Y:S01]  /*1ee0*/  IMAD.MOV R8, RZ, RZ, -R7 ;  /* 0x000000ffff087224 */ /* 0x000fe200078e0a07 */
[----:B------:R-:W-:Y:S01]  /*1ef0*/  @!P4 IADD3 R104, R104, -R0, RZ ;  /* 0x800000006868c210 */ /* 0x000fe20007ffe0ff */
[----:B------:R-:W-:Y:S01]  /*1f00*/  IMAD.HI.U32 R7, R4, R11, RZ ;  /* 0x0000000b04077227 */ /* 0x000fe200078e00ff */
[----:B------:R-:W-:-:S02]  /*1f10*/  ISETP.GE.AND P0, PT, R10, RZ, PT ;  /* 0x000000ff0a00720c */ /* 0x000fc40003f06270 */
[C---:B------:R-:W-:Y:S01]  /*1f20*/  LOP3.LUT R10, R5.reuse, 0x46, RZ, 0xfc, !PT ;  /* 0x00000046050a7812 */ /* 0x040fe200078efcff */
[C---:B------:R-:W-:Y:S01]  /*1f30*/  IMAD R107, R0.reuse, R8, R107 ;  /* 0x00000008006b7224 */ /* 0x040fe200078e026b */
[----:B------:R-:W-:Y:S01]  /*1f40*/  LOP3.LUT R13, R5, 0x52, RZ, 0xfc, !PT ;  /* 0x00000052050d7812 */ /* 0x000fe200078efcff */
[----:B------:R-:W-:Y:S01]  /*1f50*/  @!P5 IMAD.MOV R104, RZ, RZ, -R104 ;  /* 0x000000ffff68d224 */ /* 0x000fe200078e0a68 */
[----:B------:R-:W-:Y:S01]  /*1f60*/  IABS R109, R10 ;  /* 0x0000000a006d7213 */ /* 0x000fe20000000000 */
[----:B------:R-:W-:Y:S01]  /*1f70*/  @!P1 IMAD.IADD R105, R105, 0x1, -R0 ;  /* 0x0000000169699824 */ /* 0x000fe200078e0a00 */
[C---:B------:R-:W-:Y:S01]  /*1f80*/  ISETP.GT.U32.AND P5, PT, R0.reuse, R107, PT ;  /* 0x0000006b0000720c */ /* 0x040fe20003fa4070 */
[----:B------:R-:W-:Y:S01]  /*1f90*/  IMAD.MOV R7, RZ, RZ, -R7 ;  /* 0x000000ffff077224 */ /* 0x000fe200078e0a07 */
[----:B------:R-:W-:Y:S01]  /*1fa0*/  IABS R115, R13 ;  /* 0x0000000d00737213 */ /* 0x000fe20000000000 */
[C---:B------:R-:W-:Y:S01]  /*1fb0*/  IMAD R106, R0.reuse, R106, R9 ;  /* 0x0000006a006a7224 */ /* 0x040fe200078e0209 */
[C---:B------:R-:W-:Y:S01]  /*1fc0*/  ISETP.GT.U32.AND P1, PT, R0.reuse, R105, PT ;  /* 0x000000690000720c */ /* 0x040fe20003f24070 */
[----:B------:R-:W-:Y:S01]  /*1fd0*/  IMAD R108, R0, R7, R11 ;  /* 0x00000007006c7224 */ /* 0x000fe200078e020b */
[----:B------:R-:W-:Y:S01]  /*1fe0*/  LOP3.LUT R11, R5, 0x48, RZ, 0xfc, !PT ;  /* 0x00000048050b7812 */ /* 0x000fe200078efcff */
[----:B------:R-:W-:Y:S01]  /*1ff0*/  @!P2 IMAD.MOV R72, RZ, RZ, -R72 ;  /* 0x000000ffff48a224 */ /* 0x000fe200078e0a48 */
[----:B------:R-:W-:Y:S01]  /*2000*/  ISETP.GE.AND P2, PT, R12, RZ, PT ;  /* 0x000000ff0c00720c */ /* 0x000fe20003f46270 */
[----:B------:R-:W-:Y:S01]  /*2010*/  IMAD.HI.U32 R7, R4, R109, RZ ;  /* 0x0000006d04077227 */ /* 0x000fe200078e00ff */
[----:B------:R-:W-:-:S02]  /*2020*/  IABS R9, R11 ;  /* 0x0000000b00097213 */ /* 0x000fc40000000000 */
[----:B------:R-:W-:Y:S01]  /*2030*/  LOP3.LUT R12, R5, 0x4a, RZ, 0xfc, !PT ;  /* 0x0000004a050c7812 */ /* 0x000fe200078efcff */
[----:B------:R-:W-:Y:S01]  /*2040*/  @!P5 IMAD.IADD R107, R107, 0x1, -R0 ;  /* 0x000000016b6bd824 */ /* 0x000fe200078e0a00 */
[----:B------:R-:W-:Y:S01]  /*2050*/  ISETP.GT.U32.AND P4, PT, R0, R106, PT ;  /* 0x0000006a0000720c */ /* 0x000fe20003f84070 */
[----:B------:R-:W-:Y:S01]  /*2060*/  IMAD.HI.U32 R8, R4, R9, RZ ;  /* 0x0000000904087227 */ /* 0x000fe200078e00ff */
[----:B------:R-:W-:Y:S02]  /*2070*/  IABS R111, R12 ;  /* 0x0000000c006f7213 */ /* 0x000fe40000000000 */
[C---:B------:R-:W-:Y:S01]  /*2080*/  ISETP.GT.U32.AND P5, PT, R0.reuse, R107, PT ;  /* 0x0000006b0000720c */ /* 0x040fe20003fa4070 */
[----:B------:R-:W-:Y:S01]  /*2090*/  IMAD.MOV R8, RZ, RZ, -R8 ;  /* 0x000000ffff087224 */ /* 0x000fe200078e0a08 */
[----:B------:R-:W-:Y:S01]  /*20a0*/  @!P1 IADD3 R105, R105, -R0, RZ ;  /* 0x8000000069699210 */ /* 0x000fe20007ffe0ff */
[----:B------:R-:W-:Y:S01]  /*20b0*/  IMAD.MOV R7, RZ, RZ, -R7 ;  /* 0x000000ffff077224 */ /* 0x000fe200078e0a07 */
[C---:B------:R-:W-:Y:S01]  /*20c0*/  ISETP.GT.U32.AND P1, PT, R0.reuse, R108, PT ;  /* 0x0000006c0000720c */ /* 0x040fe20003f24070 */
[C---:B------:R-:W-:Y:S01]  /*20d0*/  IMAD R110, R0.reuse, R8, R9 ;  /* 0x00000008006e7224 */ /* 0x040fe200078e0209 */
[----:B------:R-:W-:Y:S01]  /*20e0*/  LOP3.LUT R14, R5, 0x60, RZ, 0xfc, !PT ;  /* 0x00000060050e7812 */ /* 0x000fe200078efcff */
[----:B------:R-:W-:-:S02]  /*20f0*/  IMAD R109, R0, R7, R109 ;  /* 0x00000007006d7224 */ /* 0x000fc400078e026d */
[----:B------:R-:W-:Y:S01]  /*2100*/  IMAD.HI.U32 R7, R4, R111, RZ ;  /* 0x0000006f04077227 */ /* 0x000fe200078e00ff */
[----:B------:R-:W-:-:S03]  /*2110*/  IABS R21, R14 ;  /* 0x0000000e00157213 */ /* 0x000fc60000000000 */
[--C-:B------:R-:W-:Y:S01]  /*2120*/  @!P5 IMAD.IADD R107, R107, 0x1, -R0.reuse ;  /* 0x000000016b6bd824 */ /* 0x100fe200078e0a00 */
[----:B------:R-:W-:Y:S01]  /*2130*/  ISETP.GT.U32.AND P5, PT, R0, R109, PT ;  /* 0x0000006d0000720c */ /* 0x000fe20003fa4070 */
[----:B------:R-:W-:Y:S02]  /*2140*/  IMAD.MOV R7, RZ, RZ, -R7 ;  /* 0x000000ffff077224 */ /* 0x000fe400078e0a07 */
[--C-:B------:R-:W-:Y:S01]  /*2150*/  @!P1 IMAD.IADD R108, R108, 0x1, -R0.reuse ;  /* 0x000000016c6c9824 */ /* 0x100fe200078e0a00 */
[----:B------:R-:W-:Y:S01]  /*2160*/  @!P0 IADD3 R107, -R107, RZ, RZ ;  /* 0x000000ff6b6b8210 */ /* 0x000fe20007ffe1ff */
[C---:B------:R-:W-:Y:S01]  /*2170*/  IMAD R111, R0.reuse, R7, R111 ;  /* 0x00000007006f7224 */ /* 0x040fe200078e026f */
[----:B------:R-:W-:Y:S01]  /*2180*/  ISETP.GT.U32.AND P0, PT, R0, R110, PT ;  /* 0x0000006e0000720c */ /* 0x000fe20003f04070 */
[----:B------:R-:W-:Y:S01]  /*2190*/  @!P4 IMAD.IADD R106, R106, 0x1, -R0 ;  /* 0x000000016a6ac824 */ /* 0x000fe200078e0a00 */
[----:B------:R-:W-:Y:S01]  /*21a0*/  ISETP.GT.U32.AND P1, PT, R0, R108, PT ;  /* 0x0000006c0000720c */ /* 0x000fe20003f24070 */
[----:B------:R-:W-:Y:S01]  /*21b0*/  @!P2 IMAD.MOV R105, RZ, RZ, -R105 ;  /* 0x000000ffff69a224 */ /* 0x000fe200078e0a69 */
[----:B------:R-:W-:-:S02]  /*21c0*/  LOP3.LUT R7, R5, 0x4c, RZ, 0xfc, !PT ;  /* 0x0000004c05077812 */ /* 0x000fc400078efcff */
[----:B------:R-:W-:Y:S01]  /*21d0*/  ISETP.GT.U32.AND P4, PT, R0, R106, PT ;  /* 0x0000006a0000720c */ /* 0x000fe20003f84070 */
[--C-:B------:R-:W-:Y:S01]  /*21e0*/  @!P5 IMAD.IADD R109, R109, 0x1, -R0.reuse ;  /* 0x000000016d6dd824 */ /* 0x100fe200078e0a00 */
[----:B------:R-:W-:Y:S02]  /*21f0*/  IABS R9, R7 ;  /* 0x0000000700097213 */ /* 0x000fe40000000000 */
[----:B------:R-:W-:Y:S02]  /*2200*/  ISETP.GE.AND P2, PT, R10, RZ, PT ;  /* 0x000000ff0a00720c */ /* 0x000fe40003f46270 */
[----:B------:R-:W-:Y:S01]  /*2210*/  LOP3.LUT R10, R5, 0x4e, RZ, 0xfc, !PT ;  /* 0x0000004e050a7812 */ /* 0x000fe200078efcff */
[--C-:B------:R-:W-:Y:S01]  /*2220*/  @!P0 IMAD.IADD R110, R110, 0x1, -R0.reuse ;  /* 0x000000016e6e8824 */ /* 0x100fe200078e0a00 */
[----:B------:R-:W-:Y:S01]  /*2230*/  ISETP.GT.U32.AND P5, PT, R0, R109, PT ;  /* 0x0000006d0000720c */ /* 0x000fe20003fa4070 */
[----:B------:R-:W-:Y:S01]  /*2240*/  @!P1 IMAD.IADD R108, R108, 0x1, -R0 ;  /* 0x000000016c6c9824 */ /* 0x000fe200078e0a00 */
[----:B------:R-:W-:Y:S01]  /*2250*/  ISETP.GE.AND P1, PT, R7, RZ, PT ;  /* 0x000000ff0700720c */ /* 0x000fe20003f26270 */
[----:B------:R-:W-:Y:S01]  /*2260*/  IMAD.HI.U32 R7, R4, R9, RZ ;  /* 0x0000000904077227 */ /* 0x000fe200078e00ff */
[----:B------:R-:W-:-:S02]  /*2270*/  ISETP.GT.U32.AND P0, PT, R0, R110, PT ;  /* 0x0000006e0000720c */ /* 0x000fc40003f04070 */
[----:B------:R-:W-:Y:S01]  /*2280*/  @!P4 IADD3 R106, R106, -R0, RZ ;  /* 0x800000006a6ac210 */ /* 0x000fe20007ffe0ff */
[----:B------:R-:W-:Y:S01]  /*2290*/  @!P3 IMAD.MOV R108, RZ, RZ, -R108 ;  /* 0x000000ffff6cb224 */ /* 0x000fe200078e0a6c */
[----:B------:R-:W-:Y:S02]  /*22a0*/  IADD3 R7, -R7, RZ, RZ ;  /* 0x000000ff07077210 */ /* 0x000fe40007ffe1ff */
[----:B------:R-:W-:Y:S01]  /*22b0*/  ISETP.GT.U32.AND P3, PT, R0, R111, PT ;  /* 0x0000006f0000720c */ /* 0x000fe20003f64070 */
[----:B------:R-:W-:Y:S01]  /*22c0*/  @!P6 IMAD.MOV R106, RZ, RZ, -R106 ;  /* 0x000000ffff6ae224 */ /* 0x000fe200078e0a6a */
[----:B------:R-:W-:Y:S01]  /*22d0*/  ISETP.GE.AND P6, PT, R12, RZ, PT ;  /* 0x000000ff0c00720c */ /* 0x000fe20003fc6270 */
[----:B------:R-:W-:Y:S01]  /*22e0*/  IMAD R112, R0, R7, R9 ;  /* 0x0000000700707224 */ /* 0x000fe200078e0209 */
[----:B------:R-:W-:Y:S01]  /*22f0*/  LOP3.LUT R12, R5, 0x50, RZ, 0xfc, !PT ;  /* 0x00000050050c7812 */ /* 0x000fe200078efcff */
[--C-:B------:R-:W-:Y:S01]  /*2300*/  @!P5 IMAD.IADD R109, R109, 0x1, -R0.reuse ;  /* 0x000000016d6dd824 */ /* 0x100fe200078e0a00 */
[----:B------:R-:W-:Y:S01]  /*2310*/  ISETP.GE.AND P4, PT, R11, RZ, PT ;  /* 0x000000ff0b00720c */ /* 0x000fe20003f86270 */
[----:B------:R-:W-:Y:S01]  /*2320*/  @!P0 IMAD.IADD R110, R110, 0x1, -R0 ;  /* 0x000000016e6e8824 */ /* 0x000fe200078e0a00 */
[----:B------:R-:W-:Y:S01]  /*2330*/  ISETP.GT.U32.AND P0, PT, R0, R112, PT ;  /* 0x000000700000720c */ /* 0x000fe20003f04070 */
[----:B------:R-:W-:Y:S01]  /*2340*/  @!P2 IMAD.MOV R109, RZ, RZ, -R109 ;  /* 0x000000ffff6da224 */ /* 0x000fe200078e0a6d */
[----:B------:R-:W-:-:S02]  /*2350*/  IABS R113, R10 ;  /* 0x0000000a00717213 */ /* 0x000fc40000000000 */
[----:B------:R-:W-:Y:S01]  /*2360*/  IABS R11, R12 ;  /* 0x0000000c000b7213 */ /* 0x000fe20000000000 */
[----:B------:R-:W-:Y:S01]  /*2370*/  @!P3 IMAD.IADD R111, R111, 0x1, -R0 ;  /* 0x000000016f6fb824 */ /* 0x000fe200078e0a00 */
[----:B------:R-:W-:Y:S01]  /*2380*/  ISETP.GE.AND P5, PT, R10, RZ, PT ;  /* 0x000000ff0a00720c */ /* 0x000fe20003fa6270 */
[----:B------:R-:W-:Y:S01]  /*2390*/  IMAD.HI.U32 R8, R4, R113, RZ ;  /* 0x0000007104087227 */ /* 0x000fe200078e00ff */
[----:B------:R-:W-:Y:S02]  /*23a0*/  LOP3.LUT R10, R5, 0x54, RZ, 0xfc, !PT ;  /* 0x00000054050a7812 */ /* 0x000fe400078efcff */
[----:B------:R-:W-:Y:S01]  /*23b0*/  ISETP.GT.U32.AND P3, PT, R0, R111, PT ;  /* 0x0000006f0000720c */ /* 0x000fe20003f64070 */
[----:B------:R-:W-:Y:S01]  /*23c0*/  IMAD.HI.U32 R7, R4, R11, RZ ;  /* 0x0000000b04077227 */ /* 0x000fe200078e00ff */
[----:B------:R-:W-:-:S03]  /*23d0*/  IABS R9, R10 ;  /* 0x0000000a00097213 */ /* 0x000fc60000000000 */
[----:B------:R-:W-:Y:S01]  /*23e0*/  @!P0 IMAD.IADD R112, R112, 0x1, -R0 ;  /* 0x0000000170708824 */ /* 0x000fe200078e0a00 */
[----:B------:R-:W-:Y:S01]  /*23f0*/  IADD3 R7, -R7, RZ, RZ ;  /* 0x000000ff07077210 */ /* 0x000fe20007ffe1ff */
[----:B------:R-:W-:Y:S02]  /*2400*/  IMAD.MOV R8, RZ, RZ, -R8 ;  /* 0x000000ffff087224 */ /* 0x000fe400078e0a08 */
[----:B------:R-:W-:Y:S01]  /*2410*/  @!P4 IMAD.MOV R110, RZ, RZ, -R110 ;  /* 0x000000ffff6ec224 */ /* 0x000fe200078e0a6e */
[C---:B------:R-:W-:Y:S01]  /*2420*/  ISETP.GT.U32.AND P0, PT, R0.reuse, R112, PT ;  /* 0x000000700000720c */ /* 0x040fe20003f04070 */
[----:B------:R-:W-:Y:S01]  /*2430*/  IMAD R113, R0, R8, R113 ;  /* 0x0000000800717224 */ /* 0x000fe200078e0271 */
[----:B------:R-:W-:Y:S01]  /*2440*/  ISETP.GE.AND P4, PT, R12, RZ, PT ;  /* 0x000000ff0c00720c */ /* 0x000fe20003f86270 */
[----:B------:R-:W-:Y:S01]  /*2450*/  IMAD.HI.U32 R8, R4, R115, RZ ;  /* 0x0000007304087227 */ /* 0x000fe200078e00ff */
[----:B------:R-:W-:Y:S02]  /*2460*/  @!P3 IADD3 R111, R111, -R0, RZ ;  /* 0x800000006f6fb210 */ /* 0x000fe40007ffe0ff */
[C---:B------:R-:W-:Y:S01]  /*2470*/  ISETP.GT.U32.AND P2, PT, R0.reuse, R113, PT ;  /* 0x000000710000720c */ /* 0x040fe20003f44070 */
[----:B------:R-:W-:Y:S01]  /*2480*/  IMAD R114, R0, R7, R11 ;  /* 0x0000000700727224 */ /* 0x000fe200078e020b */
[----:B------:R-:W-:Y:S01]  /*2490*/  LOP3.LUT R12, R5, 0x56, RZ, 0xfc, !PT ;  /* 0x00000056050c7812 */ /* 0x000fe200078efcff */
[----:B------:R-:W-:-:S02]  /*24a0*/  IMAD.MOV R8, RZ, RZ, -R8 ;  /* 0x000000ffff087224 */ /* 0x000fc400078e0a08 */
[----:B------:R-:W-:Y:S01]  /*24b0*/  IMAD.HI.U32 R7, R4, R9, RZ ;  /* 0x0000000904077227 */ /* 0x000fe200078e00ff */
[C---:B------:R-:W-:Y:S02]  /*24c0*/  ISETP.GT.U32.AND P3, PT, R0.reuse, R114, PT ;  /* 0x000000720000720c */ /* 0x040fe40003f64070 */
[----:B------:R-:W-:Y:S01]  /*24d0*/  IABS R11, R12 ;  /* 0x0000000c000b7213 */ /* 0x000fe20000000000 */
[----:B------:R-:W-:Y:S01]  /*24e0*/  IMAD R115, R0, R8, R115 ;  /* 0x0000000800737224 */ /* 0x000fe200078e0273 */
[----:B------:R-:W-:Y:S01]  /*24f0*/  IADD3 R7, -R7, RZ, RZ ;  /* 0x000000ff07077210 */ /* 0x000fe20007ffe1ff */
[--C-:B------:R-:W-:Y:S02]  /*2500*/  @!P0 IMAD.IADD R112, R112, 0x1, -R0.reuse ;  /* 0x0000000170708824 */ /* 0x100fe400078e0a00 */
[----:B------:R-:W-:Y:S01]  /*2510*/  @!P2 IMAD.IADD R113, R113, 0x1, -R0 ;  /* 0x000000017171a824 */ /* 0x000fe200078e0a00 */
[C---:B------:R-:W-:Y:S01]  /*2520*/  ISETP.GT.U32.AND P0, PT, R0.reuse, R115, PT ;  /* 0x000000730000720c */ /* 0x040fe20003f04070 */
[----:B------:R-:W-:-:S02]  /*2530*/  IMAD R7, R0, R7, R9 ;  /* 0x0000000700077224 */ /* 0x000fc400078e0209 */
[----:B------:R-:W-:Y:S01]  /*2540*/  @!P6 IMAD.MOV R111, RZ, RZ, -R111 ;  /* 0x000000ffff6fe224 */ /* 0x000fe200078e0a6f */
[----:B------:R-:W-:Y:S01]  /*2550*/  ISETP.GE.AND P6, PT, R13, RZ, PT ;  /* 0x000000ff0d00720c */ /* 0x000fe20003fc6270 */
[----:B------:R-:W-:Y:S01]  /*2560*/  @!P3 IMAD.IADD R114, R114, 0x1, -R0 ;  /* 0x000000017272b824 */ /* 0x000fe200078e0a00 */
[----:B------:R-:W-:Y:S01]  /*2570*/  ISETP.GT.U32.AND P2, PT, R0, R113, PT ;  /* 0x000000710000720c */ /* 0x000fe20003f44070 */
[----:B------:R-:W-:-:S03]  /*2580*/  IMAD.HI.U32 R8, R4, R11, RZ ;  /* 0x0000000b04087227 */ /* 0x000fc600078e00ff */
[C---:B------:R-:W-:Y:S01]  /*2590*/  ISETP.GT.U32.AND P3, PT, R0.reuse, R114, PT ;  /* 0x000000720000720c */ /* 0x040fe20003f64070 */
[----:B------:R-:W-:Y:S02]  /*25a0*/  IMAD.MOV R8, RZ, RZ, -R8 ;  /* 0x000000ffff087224 */ /* 0x000fe400078e0a08 */
[----:B------:R-:W-:Y:S02]  /*25b0*/  @!P0 IMAD.IADD R115, R115, 0x1, -R0 ;  /* 0x0000000173738824 */ /* 0x000fe400078e0a00 */
[C---:B------:R-:W-:Y:S01]  /*25c0*/  IMAD R9, R0.reuse, R8, R11 ;  /* 0x0000000800097224 */ /* 0x040fe200078e020b */
[----:B------:R-:W-:Y:S01]  /*25d0*/  LOP3.LUT R8, R5, 0x58, RZ, 0xfc, !PT ;  /* 0x0000005805087812 */ /* 0x000fe200078efcff */
[----:B------:R-:W-:Y:S01]  /*25e0*/  @!P1 IMAD.MOV R112, RZ, RZ, -R112 ;  /* 0x000000ffff709224 */ /* 0x000fe200078e0a70 */
[----:B------:R-:W-:Y:S01]  /*25f0*/  ISETP.GT.U32.AND P0, PT, R0, R115, PT ;  /* 0x000000730000720c */ /* 0x000fe20003f04070 */
[----:B------:R-:W-:Y:S01]  /*2600*/  @!P2 IMAD.IADD R113, R113, 0x1, -R0 ;  /* 0x000000017171a824 */ /* 0x000fe200078e0a00 */
[----:B------:R-:W-:-:S02]  /*2610*/  IABS R13, R8 ;  /* 0x00000008000d7213 */ /* 0x000fc40000000000 */
[C---:B------:R-:W-:Y:S01]  /*2620*/  LOP3.LUT R11, R5.reuse, 0x5c, RZ, 0xfc, !PT ;  /* 0x0000005c050b7812 */ /* 0x040fe200078efcff */
[----:B------:R-:W-:Y:S01]  /*2630*/  @!P5 IMAD.MOV R113, RZ, RZ, -R113 ;  /* 0x000000ffff71d224 */ /* 0x000fe200078e0a71 */
[----:B------:R-:W-:Y:S02]  /*2640*/  @!P3 IADD3 R114, R114, -R0, RZ ;  /* 0x800000007272b210 */ /* 0x000fe40007ffe0ff */
[----:B------:R-:W-:Y:S02]  /*2650*/  ISETP.GT.U32.AND P3, PT, R0, R7, PT ;  /* 0x000000070000720c */ /* 0x000fe40003f64070 */
[----:B------:R-:W-:Y:S01]  /*2660*/  ISETP.GE.AND P5, PT, R8, RZ, PT ;  /* 0x000000ff0800720c */ /* 0x000fe20003fa6270 */
[----:B------:R-:W-:Y:S01]  /*2670*/  IMAD.HI.U32 R8, R4, R13, RZ ;  /* 0x0000000d04087227 */ /* 0x000fe200078e00ff */
[----:B------:R-:W-:Y:S02]  /*2680*/  ISETP.GE.AND P1, PT, R10, RZ, PT ;  /* 0x000000ff0a00720c */ /* 0x000fe40003f26270 */
[----:B------:R-:W-:Y:S01]  /*2690*/  LOP3.LUT R10, R5, 0x5a, RZ, 0xfc, !PT ;  /* 0x0000005a050a7812 */ /* 0x000fe200078efcff */
[----:B------:R-:W-:Y:S01]  /*26a0*/  @!P0 IMAD.IADD R115, R115, 0x1, -R0 ;  /* 0x0000000173738824 */ /* 0x000fe200078e0a00 */
[----:B------:R-:W-:Y:S01]  /*26b0*/  ISETP.GE.AND P0, PT, R11, RZ, PT ;  /* 0x000000ff0b00720c */ /* 0x000fe20003f06270 */
[----:B------:R-:W-:Y:S01]  /*26c0*/  @!P4 IMAD.MOV R114, RZ, RZ, -R114 ;  /* 0x000000ffff72c224 */ /* 0x000fe200078e0a72 */
[----:B------:R-:W-:Y:S01]  /*26d0*/  IABS R17, R11 ;  /* 0x0000000b00117213 */ /* 0x000fe20000000000 */
[----:B------:R-:W-:Y:S01]  /*26e0*/  @!P6 IMAD.MOV R115, RZ, RZ, -R115 ;  /* 0x000000ffff73e224 */ /* 0x000fe200078e0a73 */
[----:B------:R-:W-:Y:S01]  /*26f0*/  ISETP.GT.U32.AND P6, PT, R0, R9, PT ;  /* 0x000000090000720c */ /* 0x000fe20003fc4070 */
[----:B------:R-:W-:Y:S01]  /*2700*/  @!P3 IMAD.IADD R7, R7, 0x1, -R0 ;  /* 0x000000010707b824 */ /* 0x000fe200078e0a00 */
[----:B------:R-:W-:Y:S01]  /*2710*/  IADD3 R11, -R8, RZ, RZ ;  /* 0x000000ff080b7210 */ /* 0x000fe20007ffe1ff */
[----:B------:R-:W-:Y:S01]  /*2720*/  IMAD.HI.U32 R8, R4, R17, RZ ;  /* 0x0000001104087227 */ /* 0x000fe200078e00ff */
[----:B------:R-:W-:-:S02]  /*2730*/  IABS R15, R10 ;  /* 0x0000000a000f7213 */ /* 0x000fc40000000000 */
[C---:B------:R-:W-:Y:S01]  /*2740*/  ISETP.GT.U32.AND P3, PT, R0.reuse, R7, PT ;  /* 0x000000070000720c */ /* 0x040fe20003f64070 */
[----:B------:R-:W-:Y:S01]  /*2750*/  IMAD R13, R0, R11, R13 ;  /* 0x0000000b000d7224 */ /* 0x000fe200078e020d */
[----:B------:R-:W-:Y:S01]  /*2760*/  ISETP.GE.AND P4, PT, R10, RZ, PT ;  /* 0x000000ff0a00720c */ /* 0x000fe20003f86270 */
[----:B------:R-:W-:Y:S01]  /*2770*/  IMAD.HI.U32 R10, R4, R15, RZ ;  /* 0x0000000f040a7227 */ /* 0x000fe200078e00ff */
[----:B------:R-:W-:Y:S02]  /*2780*/  ISETP.GE.AND P2, PT, R12, RZ, PT ;  /* 0x000000ff0c00720c */ /* 0x000fe40003f46270 */
[----:B------:R-:W-:Y:S01]  /*2790*/  LOP3.LUT R12, R5, 0x5e, RZ, 0xfc, !PT ;  /* 0x0000005e050c7812 */ /* 0x000fe200078efcff */
[----:B------:R-:W-:Y:S01]  /*27a0*/  IMAD.MOV R10, RZ, RZ, -R10 ;  /* 0x000000ffff0a7224 */ /* 0x000fe200078e0a0a */
[----:B------:R-:W-:Y:S01]  /*27b0*/  @!P6 IADD3 R9, R9, -R0, RZ ;  /* 0x800000000909e210 */ /* 0x000fe20007ffe0ff */
[----:B------:R-:W-:Y:S01]  /*27c0*/  IMAD.MOV R8, RZ, RZ, -R8 ;  /* 0x000000ffff087224 */ /* 0x000fe200078e0a08 */
[----:B------:R-:W-:Y:S01]  /*27d0*/  IABS R19, R12 ;  /* 0x0000000c00137213 */ /* 0x000fe20000000000 */
[C---:B------:R-:W-:Y:S01]  /*27e0*/  IMAD R15, R0.reuse, R10, R15 ;  /* 0x0000000a000f7224 */ /* 0x040fe200078e020f */
[C---:B------:R-:W-:Y:S01]  /*27f0*/  ISETP.GT.U32.AND P6, PT, R0.reuse, R9, PT ;  /* 0x000000090000720c */ /* 0x040fe20003fc4070 */
[----:B------:R-:W-:Y:S01]  /*2800*/  @!P3 IMAD.IADD R7, R7, 0x1, -R0 ;  /* 0x000000010707b824 */ /* 0x000fe200078e0a00 */
[----:B------:R-:W-:Y:S01]  /*2810*/  ISETP.GT.U32.AND P3, PT, R0, R13, PT ;  /* 0x0000000d0000720c */ /* 0x000fe20003f64070 */
[----:B------:R-:W-:-:S03]  /*2820*/  IMAD.HI.U32 R10, R4, R21, RZ ;  /* 0x00000015040a7227 */ /* 0x000fc600078e00ff */
[----:B------:R-:W-:Y:S01]  /*2830*/  MOV R11, R7 ;  /* 0x00000007000b7202 */ /* 0x000fe20000000f00 */
[----:B------:R-:W-:Y:S02]  /*2840*/  IMAD.MOV R10, RZ, RZ, -R10 ;  /* 0x000000ffff0a7224 */ /* 0x000fe400078e0a0a */
[----:B------:R-:W-:Y:S02]  /*2850*/  IMAD R17, R0, R8, R17 ;  /* 0x0000000800117224 */ /* 0x000fe400078e0211 */
[----:B------:R-:W-:-:S04]  /*2860*/  IMAD.HI.U32 R8, R4, R19, RZ ;  /* 0x0000001304087227 */ /* 0x000fc800078e00ff */
[--C-:B------:R-:W-:Y:S01]  /*2870*/  @!P6 IMAD.IADD R9, R9, 0x1, -R0.reuse ;  /* 0x000000010909e824 */ /* 0x100fe200078e0a00 */
[C---:B------:R-:W-:Y:S01]  /*2880*/  ISETP.GT.U32.AND P6, PT, R0.reuse, R15, PT ;  /* 0x0000000f0000720c */ /* 0x040fe20003fc4070 */
[----:B------:R-:W-:Y:S02]  /*2890*/  @!P3 IMAD.IADD R13, R13, 0x1, -R0 ;  /* 0x000000010d0db824 */ /* 0x000fe400078e0a00 */
[C---:B------:R-:W-:Y:S02]  /*28a0*/  IMAD R21, R0.reuse, R10, R21 ;  /* 0x0000000a00157224 */ /* 0x040fe400078e0215 */
[----:B------:R-:W-:Y:S01]  /*28b0*/  @!P1 IMAD.MOV R11, RZ, RZ, -R11 ;  /* 0x000000ffff0b9224 */ /* 0x000fe200078e0a0b */
[C---:B------:R-:W-:Y:S01]  /*28c0*/  ISETP.GT.U32.AND P3, PT, R0.reuse, R13, PT ;  /* 0x0000000d0000720c */ /* 0x040fe20003f64070 */
[----:B------:R-:W-:Y:S01]  /*28d0*/  IMAD.MOV R8, RZ, RZ, -R8 ;  /* 0x000000ffff087224 */ /* 0x000fe200078e0a08 */
[----:B------:R-:W-:Y:S01]  /*28e0*/  ISETP.GT.U32.AND P1, PT, R0, R17, PT ;  /* 0x000000110000720c */ /* 0x000fe20003f24070 */
[----:B------:R-:W-:-:S02]  /*28f0*/  IMAD.MOV.U32 R117, RZ, RZ, R9 ;  /* 0x000000ffff757224 */ /* 0x000fc400078e0009 */
[C---:B------:R-:W-:Y:S02]  /*2900*/  IMAD R19, R0.reuse, R8, R19 ;  /* 0x0000000800137224 */ /* 0x040fe400078e0213 */
[--C-:B------:R-:W-:Y:S01]  /*2910*/  @!P6 IMAD.IADD R15, R15, 0x1, -R0.reuse ;  /* 0x000000010f0fe824 */ /* 0x100fe200078e0a00 */
[----:B------:R-:W-:Y:S01]  /*2920*/  ISETP.GT.U32.AND P6, PT, R0, R21, PT ;  /* 0x000000150000720c */ /* 0x000fe20003fc4070 */
[----:B------:R-:W-:Y:S01]  /*2930*/  IMAD.HI.U32 R7, R4, R25, RZ ;  /* 0x0000001904077227 */ /* 0x000fe200078e00ff */
[----:B------:R-:W-:Y:S02]  /*2940*/  @!P2 IADD3 R117, -R117, RZ, RZ ;  /* 0x000000ff7575a210 */ /* 0x000fe40007ffe1ff */
[----:B------:R-:W-:Y:S01]  /*2950*/  ISETP.GT.U32.AND P2, PT, R0, R19, PT ;  /* 0x000000130000720c */ /* 0x000fe20003f44070 */
[----:B------:R-:W-:Y:S01]  /*2960*/  @!P3 IMAD.IADD R13, R13, 0x1, -R0 ;  /* 0x000000010d0db824 */ /* 0x000fe200078e0a00 */
[----:B------:R-:W-:Y:S01]  /*2970*/  ISETP.GE.AND P3, PT, R12, RZ, PT ;  /* 0x000000ff0c00720c */ /* 0x000fe20003f66270 */
[----:B------:R-:W-:Y:S01]  /*2980*/  IMAD.MOV R9, RZ, RZ, -R7 ;  /* 0x000000ffff097224 */ /* 0x000fe200078e0a07 */
[----:B------:R-:W-:Y:S01]  /*2990*/  LOP3.LUT R12, R5, 0x66, RZ, 0xfc, !PT ;  /* 0x00000066050c7812 */ /* 0x000fe200078efcff */
[----:B------:R-:W-:-:S04]  /*29a0*/  IMAD.HI.U32 R8, R4, R23, RZ ;  /* 0x0000001704087227 */ /* 0x000fc800078e00ff */
[----:B------:R-:W-:Y:S01]  /*29b0*/  @!P1 IMAD.IADD R17, R17, 0x1, -R0 ;  /* 0x0000000111119824 */ /* 0x000fe200078e0a00 */
[C---:B------:R-:W-:Y:S01]  /*29c0*/  ISETP.GT.U32.AND P1, PT, R0.reuse, R15, PT ;  /* 0x0000000f0000720c */ /* 0x040fe20003f24070 */
[C---:B------:R-:W-:Y:S01]  /*29d0*/  IMAD R9, R0.reuse, R9, R25 ;  /* 0x0000000900097224 */ /* 0x040fe200078e0219 */
[----:B------:R-:W-:Y:S01]  /*29e0*/  IABS R25, R12 ;  /* 0x0000000c00197213 */ /* 0x000fe20000000000 */
[----:B------:R-:W-:Y:S01]  /*29f0*/  IMAD.MOV R8, RZ, RZ, -R8 ;  /* 0x000000ffff087224 */ /* 0x000fe200078e0a08 */
[----:B------:R-:W-:Y:S01]  /*2a00*/  @!P6 IADD3 R21, R21, -R0, RZ ;  /* 0x800000001515e210 */ /* 0x000fe20007ffe0ff */
[----:B------:R-:W-:Y:S01]  /*2a10*/  @!P2 IMAD.IADD R19, R19, 0x1, -R0 ;  /* 0x000000011313a824 */ /* 0x000fe200078e0a00 */
[C---:B------:R-:W-:Y:S01]  /*2a20*/  ISETP.GT.U32.AND P2, PT, R0.reuse, R17, PT ;  /* 0x000000110000720c */ /* 0x040fe20003f44070 */
[C---:B------:R-:W-:Y:S01]  /*2a30*/  IMAD R7, R0.reuse, R8, R23 ;  /* 0x0000000800077224 */ /* 0x040fe200078e0217 */
[----:B------:R-:W-:Y:S01]  /*2a40*/  ISETP.GT.U32.AND P6, PT, R0, R21, PT ;  /* 0x000000150000720c */ /* 0x000fe20003fc4070 */
[----:B------:R-:W-:-:S04]  /*2a50*/  IMAD.HI.U32 R8, R4, R25, RZ ;  /* 0x0000001904087227 */ /* 0x000fc800078e00ff */
[----:B------:R-:W-:Y:S02]  /*2a60*/  IMAD.MOV R10, RZ, RZ, -R8 ;  /* 0x000000ffff0a7224 */ /* 0x000fe400078e0a08 */
[----:B------:R-:W-:Y:S01]  /*2a70*/  @!P5 IMAD.MOV R13, RZ, RZ, -R13 ;  /* 0x000000ffff0dd224 */ /* 0x000fe200078e0a0d */
[C---:B------:R-:W-:Y:S01]  /*2a80*/  ISETP.GT.U32.AND P5, PT, R0.reuse, R19, PT ;  /* 0x000000130000720c */ /* 0x040fe20003fa4070 */
[--C-:B------:R-:W-:Y:S01]  /*2a90*/  @!P1 IMAD.IADD R15, R15, 0x1, -R0.reuse ;  /* 0x000000010f0f9824 */ /* 0x100fe200078e0a00 */
[C---:B------:R-:W-:Y:S01]  /*2aa0*/  ISETP.GT.U32.AND P1, PT, R0.reuse, R7, PT ;  /* 0x000000070000720c */ /* 0x040fe20003f24070 */
[----:B------:R-:W-:Y:S02]  /*2ab0*/  IMAD R25, R0, R10, R25 ;  /* 0x0000000a00197224 */ /* 0x000fe400078e0219 */
[----:B------:R-:W-:Y:S02]  /*2ac0*/  @!P6 IMAD.IADD R21, R21, 0x1, -R0 ;  /* 0x000000011515e824 */ /* 0x000fe400078e0a00 */
[----:B------:R-:W-:Y:S01]  /*2ad0*/  IMAD.HI.U32 R8, R4, R27, RZ ;  /* 0x0000001b04087227 */ /* 0x000fe200078e00ff */
[----:B------:R-:W-:-:S03]  /*2ae0*/  ISETP.GT.U32.AND P6, PT, R0, R25, PT ;  /* 0x000000190000720c */ /* 0x000fc60003fc4070 */
[----:B------:R-:W-:Y:S01]  /*2af0*/  @!P2 IMAD.IADD R17, R17, 0x1, -R0 ;  /* 0x000000011111a824 */ /* 0x000fe200078e0a00 */
[----:B------:R-:W-:Y:S01]  /*2b00*/  ISETP.GT.U32.AND P2, PT, R0, R9, PT ;  /* 0x000000090000720c */ /* 0x000fe20003f44070 */
[----:B------:R-:W-:Y:S01]  /*2b10*/  IMAD.MOV R8, RZ, RZ, -R8 ;  /* 0x000000ffff087224 */ /* 0x000fe200078e0a08 */
[----:B------:R-:W-:Y:S01]  /*2b20*/  @!P5 IADD3 R19, R19, -R0, RZ ;  /* 0x800000001313d210 */ /* 0x000fe20007ffe0ff */
[--C-:B------:R-:W-:Y:S01]  /*2b30*/  @!P1 IMAD.IADD R7, R7, 0x1, -R0.reuse ;  /* 0x0000000107079824 */ /* 0x100fe200078e0a00 */
[----:B------:R-:W-:Y:S01]  /*2b40*/  ISETP.GE.AND P5, PT, R14, RZ, PT ;  /* 0x000000ff0e00720c */ /* 0x000fe20003fa6270 */
[----:B------:R-:W-:Y:S01]  /*2b50*/  @!P4 IMAD.MOV R15, RZ, RZ, -R15 ;  /* 0x000000ffff0fc224 */ /* 0x000fe200078e0a0f */
[----:B------:R-:W-:Y:S01]  /*2b60*/  LOP3.LUT R14, R5, 0x6c, RZ, 0xfc, !PT ;  /* 0x0000006c050e7812 */ /* 0x000fe200078efcff */
[C---:B------:R-:W-:Y:S01]  /*2b70*/  IMAD R27, R0.reuse, R8, R27 ;  /* 0x00000008001b7224 */ /* 0x040fe200078e021b */
[----:B------:R-:W-:Y:S01]  /*2b80*/  ISETP.GT.U32.AND P4, PT, R0, R7, PT ;  /* 0x000000070000720c */ /* 0x000fe20003f84070 */
[----:B------:R-:W-:Y:S01]  /*2b90*/  @!P6 IMAD.IADD R25, R25, 0x1, -R0 ;  /* 0x000000011919e824 */ /* 0x000fe200078e0a00 */
[----:B------:R-:W-:Y:S01]  /*2ba0*/  IABS R31, R14 ;  /* 0x0000000e001f7213 */ /* 0x000fe20000000000 */
[----:B------:R-:W-:Y:S01]  /*2bb0*/  @!P0 IMAD.MOV R17, RZ, RZ, -R17 ;  /* 0x000000ffff118224 */ /* 0x000fe200078e0a11 */
[----:B------:R-:W-:Y:S01]  /*2bc0*/  ISETP.GE.AND P1, PT, R16, RZ, PT ;  /* 0x000000ff1000720c */ /* 0x000fe20003f26270 */
[----:B------:R-:W-:Y:S01]  /*2bd0*/  @!P3 IMAD.MOV R19, RZ, RZ, -R19 ;  /* 0x000000ffff13b224 */ /* 0x000fe200078e0a13 */
[----:B------:R-:W-:Y:S01]  /*2be0*/  ISETP.GT.U32.AND P0, PT, R0, R25, PT ;  /* 0x000000190000720c */ /* 0x000fe20003f04070 */
[----:B------:R-:W-:Y:S01]  /*2bf0*/  IMAD.HI.U32 R8, R4, R31, RZ ;  /* 0x0000001f04087227 */ /* 0x000fe200078e00ff */
[----:B------:R-:W-:-:S02]  /*2c00*/  ISETP.GT.U32.AND P3, PT, R0, R27, PT ;  /* 0x0000001b0000720c */ /* 0x000fc40003f64070 */
[----:B------:R-:W-:Y:S01]  /*2c10*/  @!P5 IADD3 R21, -R21, RZ, RZ ;  /* 0x000000ff1515d210 */ /* 0x000fe20007ffe1ff */
[----:B------:R-:W-:Y:S01]  /*2c20*/  IMAD.HI.U32 R10, R4, R29, RZ ;  /* 0x0000001d040a7227 */ /* 0x000fe200078e00ff */
[----:B------:R-:W-:Y:S02]  /*2c30*/  ISETP.GE.AND P5, PT, R12, RZ, PT ;  /* 0x000000ff0c00720c */ /* 0x000fe40003fa6270 */
[----:B------:R-:W-:Y:S01]  /*2c40*/  @!P2 IADD3 R9, R9, -R0, RZ ;  /* 0x800000000909a210 */ /* 0x000fe20007ffe0ff */
[----:B------:R-:W-:Y:S01]  /*2c50*/  @!P4 IMAD.IADD R7, R7, 0x1, -R0 ;  /* 0x000000010707c824 */ /* 0x000fe200078e0a00 */
[----:B------:R-:W-:Y:S01]  /*2c60*/  IADD3 R8, -R8, RZ, RZ ;  /* 0x000000ff08087210 */ /* 0x000fe20007ffe1ff */
[----:B------:R-:W-:Y:S01]  /*2c70*/  IMAD.MOV R10, RZ, RZ, -R10 ;  /* 0x000000ffff0a7224 */ /* 0x000fe200078e0a0a */
[----:B------:R-:W-:Y:S01]  /*2c80*/  ISETP.GT.U32.AND P6, PT, R0, R9, PT ;  /* 0x000000090000720c */ /* 0x000fe20003fc4070 */
[----:B------:R-:W-:Y:S01]  /*2c90*/  IMAD.MOV.U32 R123, RZ, RZ, R7 ;  /* 0x000000ffff7b7224 */ /* 0x000fe200078e0007 */
[----:B------:R-:W-:Y:S01]  /*2ca0*/  LOP3.LUT R16, R5, 0x6e, RZ, 0xfc, !PT ;  /* 0x0000006e05107812 */ /* 0x000fe200078efcff */
[--C-:B------:R-:W-:Y:S01]  /*2cb0*/  @!P0 IMAD.IADD R25, R25, 0x1, -R0.reuse ;  /* 0x0000000119198824 */ /* 0x100fe200078e0a00 */
[----:B------:R-:W-:Y:S01]  /*2cc0*/  ISETP.GE.AND P2, PT, R18, RZ, PT ;  /* 0x000000ff1200720c */ /* 0x000fe20003f46270 */
[C---:B------:R-:W-:Y:S01]  /*2cd0*/  IMAD R7, R0.reuse, R8, R31 ;  /* 0x0000000800077224 */ /* 0x040fe200078e021f */
[----:B------:R-:W-:Y:S01]  /*2ce0*/  IABS R33, R16 ;  /* 0x0000001000217213 */ /* 0x000fe20000000000 */
[----:B------:R-:W-:Y:S01]  /*2cf0*/  @!P3 IMAD.IADD R27, R27, 0x1, -R0 ;  /* 0x000000011b1bb824 */ /* 0x000fe200078e0a00 */
[----:B------:R-:W-:Y:S01]  /*2d00*/  @!P1 IADD3 R123, -R123, RZ, RZ ;  /* 0x000000ff7b7b9210 */ /* 0x000fe20007ffe1ff */
[----:B------:R-:W-:Y:S01]  /*2d10*/  @!P5 IMAD.MOV R25, RZ, RZ, -R25 ;  /* 0x000000ffff19d224 */ /* 0x000fe200078e0a19 */
[C---:B------:R-:W-:Y:S01]  /*2d20*/  ISETP.GT.U32.AND P5, PT, R0.reuse, R7, PT ;  /* 0x000000070000720c */ /* 0x040fe20003fa4070 */
[C---:B------:R-:W-:Y:S01]  /*2d30*/  IMAD R29, R0.reuse, R10, R29 ;  /* 0x0000000a001d7224 */ /* 0x040fe200078e021d */
[----:B------:R-:W-:Y:S01]  /*2d40*/  ISETP.GT.U32.AND P1, PT, R0, R27, PT ;  /* 0x0000001b0000720c */ /* 0x000fe20003f24070 */
[----:B------:R-:W-:Y:S01]  /*2d50*/  IMAD.HI.U32 R10, R4, R33, RZ ;  /* 0x00000021040a7227 */ /* 0x000fe200078e00ff */
[----:B------:R-:W-:-:S02]  /*2d60*/  LOP3.LUT R8, R5, 0x70, RZ, 0xfc, !PT ;  /* 0x0000007005087812 */ /* 0x000fc400078efcff */
[----:B------:R-:W-:Y:S01]  /*2d70*/  ISETP.GT.U32.AND P4, PT, R0, R29, PT ;  /* 0x0000001d0000720c */ /* 0x000fe20003f84070 */
[----:B------:R-:W-:Y:S01]  /*2d80*/  @!P6 IMAD.IADD R9, R9, 0x1, -R0 ;  /* 0x000000010909e824 */ /* 0x000fe200078e0a00 */
[----:B------:R-:W-:Y:S01]  /*2d90*/  ISETP.GE.AND P6, PT, R20, RZ, PT ;  /* 0x000000ff1400720c */ /* 0x000fe20003fc6270 */
[----:B------:R-:W-:Y:S01]  /*2da0*/  IMAD.MOV R10, RZ, RZ, -R10 ;  /* 0x000000ffff0a7224 */ /* 0x000fe200078e0a0a */
[----:B------:R-:W-:Y:S01]  /*2db0*/  ISETP.GE.AND P3, PT, R14, RZ, PT ;  /* 0x000000ff0e00720c */ /* 0x000fe20003f66270 */
[----:B------:R-:W-:Y:S01]  /*2dc0*/  IMAD.MOV.U32 R23, RZ, RZ, R9 ;  /* 0x000000ffff177224 */ /* 0x000fe200078e0009 */
[----:B------:R-:W-:Y:S01]  /*2dd0*/  LOP3.LUT R14, R5, 0x74, RZ, 0xfc, !PT ;  /* 0x00000074050e7812 */ /* 0x000fe200078efcff */
[----:B------:R-:W-:Y:S01]  /*2de0*/  IMAD R9, R0, R10, R33 ;  /* 0x0000000a00097224 */ /* 0x000fe200078e0221 */
[----:B------:R-:W-:Y:S01]  /*2df0*/  IABS R33, R8 ;  /* 0x0000000800217213 */ /* 0x000fe20000000000 */
[----:B------:R-:W-:Y:S01]  /*2e00*/  @!P1 IMAD.IADD R27, R27, 0x1, -R0 ;  /* 0x000000011b1b9824 */ /* 0x000fe200078e0a00 */
[----:B------:R-:W-:Y:S01]  /*2e10*/  @!P5 IADD3 R7, R7, -R0, RZ ;  /* 0x800000000707d210 */ /* 0x000fe20007ffe0ff */
[----:B------:R-:W-:Y:S01]  /*2e20*/  @!P2 IMAD.MOV R23, RZ, RZ, -R23 ;  /* 0x000000ffff17a224 */ /* 0x000fe200078e0a17 */
[----:B------:R-:W-:Y:S01]  /*2e30*/  ISETP.GE.AND P1, PT, R8, RZ, PT ;  /* 0x000000ff0800720c */ /* 0x000fe20003f26270 */
[----:B------:R-:W-:Y:S01]  /*2e40*/  IMAD.HI.U32 R8, R4, R33, RZ ;  /* 0x0000002104087227 */ /* 0x000fe200078e00ff */
[----:B------:R-:W-:-:S02]  /*2e50*/  ISETP.GT.U32.AND P5, PT, R0, R7, PT ;  /* 0x000000070000720c */ /* 0x000fc40003fa4070 */
[----:B------:R-:W-:Y:S01]  /*2e60*/  LOP3.LUT R10, R5, 0x72, RZ, 0xfc, !PT ;  /* 0x00000072050a7812 */ /* 0x000fe200078efcff */
[----:B------:R-:W-:Y:S01]  /*2e70*/  @!P4 IMAD.IADD R29, R29, 0x1, -R0 ;  /* 0x000000011d1dc824 */ /* 0x000fe200078e0a00 */
[----:B------:R-:W-:Y:S01]  /*2e80*/  IABS R37, R14 ;  /* 0x0000000e00257213 */ /* 0x000fe20000000000 */
[----:B------:R-:W-:Y:S01]  /*2e90*/  @!P6 IMAD.MOV R27, RZ, RZ, -R27 ;  /* 0x000000ffff1be224 */ /* 0x000fe200078e0a1b */
[C---:B------:R-:W-:Y:S01]  /*2ea0*/  ISETP.GT.U32.AND P6, PT, R0.reuse, R9, PT ;  /* 0x000000090000720c */ /* 0x040fe20003fc4070 */
[----:B------:R-:W-:Y:S01]  /*2eb0*/  IMAD.MOV R8, RZ, RZ, -R8 ;  /* 0x000000ffff087224 */ /* 0x000fe200078e0a08 */
[----:B------:R-:W-:Y:S01]  /*2ec0*/  ISETP.GT.U32.AND P4, PT, R0, R29, PT ;  /* 0x0000001d0000720c */ /* 0x000fe20003f84070 */
[----:B------:R-:W-:Y:S01]  /*2ed0*/  IMAD.HI.U32 R12, R4, R37, RZ ;  /* 0x00000025040c7227 */ /* 0x000fe200078e00ff */
[----:B------:R-:W-:Y:S02]  /*2ee0*/  IABS R35, R10 ;  /* 0x0000000a00237213 */ /* 0x000fe40000000000 */
[----:B------:R-:W-:Y:S01]  /*2ef0*/  LOP3.LUT R18, R5, 0x76, RZ, 0xfc, !PT ;  /* 0x0000007605127812 */ /* 0x000fe200078efcff */
[----:B------:R-:W-:Y:S01]  /*2f00*/  IMAD R33, R0, R8, R33 ;  /* 0x0000000800217224 */ /* 0x000fe200078e0221 */
[----:B------:R-:W-:Y:S01]  /*2f10*/  IADD3 R12, -R12, RZ, RZ ;  /* 0x000000ff0c0c7210 */ /* 0x000fe20007ffe1ff */
[----:B------:R-:W-:Y:S01]  /*2f20*/  @!P5 IMAD.IADD R7, R7, 0x1, -R0 ;  /* 0x000000010707d824 */ /* 0x000fe200078e0a00 */
[----:B------:R-:W-:-:S02]  /*2f30*/  IABS R39, R18 ;  /* 0x0000001200277213 */ /* 0x000fc40000000000 */
[----:B------:R-:W-:Y:S01]  /*2f40*/  ISETP.GT.U32.AND P5, PT, R0, R33, PT ;  /* 0x000000210000720c */ /* 0x000fe20003fa4070 */
[--C-:B------:R-:W-:Y:S01]  /*2f50*/  @!P6 IMAD.IADD R9, R9, 0x1, -R0.reuse ;  /* 0x000000010909e824 */ /* 0x100fe200078e0a00 */
[----:B------:R-:W-:Y:S01]  /*2f60*/  LOP3.LUT R20, R5, 0x78, RZ, 0xfc, !PT ;  /* 0x0000007805147812 */ /* 0x000fe200078efcff */
[----:B------:R-:W-:Y:S01]  /*2f70*/  @!P4 IMAD.IADD R29, R29, 0x1, -R0 ;  /* 0x000000011d1dc824 */ /* 0x000fe200078e0a00 */
[----:B------:R-:W-:Y:S01]  /*2f80*/  ISETP.GE.AND P4, PT, R10, RZ, PT ;  /* 0x000000ff0a00720c */ /* 0x000fe20003f86270 */
[----:B------:R-:W-:Y:S01]  /*2f90*/  IMAD.HI.U32 R10, R4, R35, RZ ;  /* 0x00000023040a7227 */ /* 0x000fe200078e00ff */
[----:B------:R-:W-:Y:S02]  /*2fa0*/  ISETP.GT.U32.AND P6, PT, R0, R9, PT ;  /* 0x000000090000720c */ /* 0x000fe40003fc4070 */
[----:B------:R-:W-:Y:S01]  /*2fb0*/  ISETP.GE.AND P0, PT, R22, RZ, PT ;  /* 0x000000ff1600720c */ /* 0x000fe20003f06270 */
[----:B------:R-:W-:Y:S01]  /*2fc0*/  IMAD.MOV R10, RZ, RZ, -R10 ;  /* 0x000000ffff0a7224 */ /* 0x000fe200078e0a0a */
[----:B------:R-:W-:Y:S01]  /*2fd0*/  LOP3.LUT R22, R5, 0x7a, RZ, 0xfc, !PT ;  /* 0x0000007a05167812 */ /* 0x000fe200078efcff */
[----:B------:R-:W-:Y:S01]  /*2fe0*/  IMAD.HI.U32 R8, R4, R39, RZ ;  /* 0x0000002704087227 */ /* 0x000fe200078e00ff */
[----:B------:R-:W-:-:S02]  /*2ff0*/  IABS R41, R20 ;  /* 0x0000001400297213 */ /* 0x000fc40000000000 */
[----:B------:R-:W-:Y:S01]  /*3000*/  ISETP.GE.AND P2, PT, R16, RZ, PT ;  /* 0x000000ff1000720c */ /* 0x000fe20003f46270 */
[--C-:B------:R-:W-:Y:S01]  /*3010*/  @!P5 IMAD.IADD R33, R33, 0x1, -R0.reuse ;  /* 0x000000012121d824 */ /* 0x100fe200078e0a00 */
[----:B------:R-:W-:Y:S01]  /*3020*/  IABS R43, R22 ;  /* 0x00000016002b7213 */ /* 0x000fe20000000000 */
[C---:B------:R-:W-:Y:S01]  /*3030*/  IMAD R35, R0.reuse, R10, R35 ;  /* 0x0000000a00237224 */ /* 0x040fe200078e0223 */
[----:B------:R-:W-:Y:S01]  /*3040*/  LOP3.LUT R16, R5, 0x7c, RZ, 0xfc, !PT ;  /* 0x0000007c05107812 */ /* 0x000fe200078efcff */
[----:B------:R-:W-:Y:S01]  /*3050*/  @!P6 IMAD.IADD R9, R9, 0x1, -R0 ;  /* 0x000000010909e824 */ /* 0x000fe200078e0a00 */
[C---:B------:R-:W-:Y:S01]  /*3060*/  ISETP.GT.U32.AND P5, PT, R0.reuse, R33, PT ;  /* 0x000000210000720c */ /* 0x040fe20003fa4070 */
[----:B------:R-:W-:Y:S01]  /*3070*/  IMAD.MOV R8, RZ, RZ, -R8 ;  /* 0x000000ffff087224 */ /* 0x000fe200078e0a08 */
[C---:B------:R-:W-:Y:S01]  /*3080*/  ISETP.GT.U32.AND P6, PT, R0.reuse, R35, PT ;  /* 0x000000230000720c */ /* 0x040fe20003fc4070 */
[C---:B------:R-:W-:Y:S01]  /*3090*/  IMAD R37, R0.reuse, R12, R37 ;  /* 0x0000000c00257224 */ /* 0x040fe200078e0225 */
[----:B------:R-:W-:Y:S01]  /*30a0*/  IABS R45, R16 ;  /* 0x00000010002d7213 */ /* 0x000fe20000000000 */
[----:B------:R-:W-:Y:S01]  /*30b0*/  IMAD R39, R0, R8, R39 ;  /* 0x0000000800277224 */ /* 0x000fe200078e0227 */
[----:B------:R-:W-:Y:S01]  /*30c0*/  MOV R31, R7 ;  /* 0x00000007001f7202 */ /* 0x000fe20000000f00 */
[----:B------:R-:W-:Y:S01]  /*30d0*/  IMAD.HI.U32 R5, R4, R41, RZ ;  /* 0x0000002904057227 */ /* 0x000fe200078e00ff */
[----:B------:R-:W-:-:S02]  /*30e0*/  IABS R10, R30 ;  /* 0x0000001e000a7213 */ /* 0x000fc40000000000 */
[----:B------:R-:W-:Y:S01]  /*30f0*/  IABS R12, R28 ;  /* 0x0000001c000c7213 */ /* 0x000fe20000000000 */
[----:B------:R-:W-:Y:S01]  /*3100*/  IMAD.HI.U32 R8, R4, R43, RZ ;  /* 0x0000002b04087227 */ /* 0x000fe200078e00ff */
[----:B------:R-:W-:-:S03]  /*3110*/  MOV R129, R9 ;  /* 0x0000000900817202 */ /* 0x000fc60000000f00 */
[--C-:B------:R-:W-:Y:S01]  /*3120*/  @!P5 IMAD.IADD R33, R33, 0x1, -R0.reuse ;  /* 0x000000012121d824 */ /* 0x100fe200078e0a00 */
[C---:B------:R-:W-:Y:S01]  /*3130*/  ISETP.GT.U32.AND P5, PT, R0.reuse, R37, PT ;  /* 0x000000250000720c */ /* 0x040fe20003fa4070 */
[----:B------:R-:W-:Y:S01]  /*3140*/  @!P6 IMAD.IADD R35, R35, 0x1, -R0 ;  /* 0x000000012323e824 */ /* 0x000fe200078e0a00 */
[C---:B------:R-:W-:Y:S01]  /*3150*/  ISETP.GT.U32.AND P6, PT, R0.reuse, R39, PT ;  /* 0x000000270000720c */ /* 0x040fe20003fc4070 */
[----:B------:R-:W-:Y:S02]  /*3160*/  IMAD.MOV R5, RZ, RZ, -R5 ;  /* 0x000000ffff057224 */ /* 0x000fe400078e0a05 */
[----:B------:R-:W-:Y:S02]  /*3170*/  IMAD.MOV R8, RZ, RZ, -R8 ;  /* 0x000000ffff087224 */ /* 0x000fe400078e0a08 */
[C---:B------:R-:W-:Y:S01]  /*3180*/  IMAD R41, R0.reuse, R5, R41 ;  /* 0x0000000500297224 */ /* 0x040fe200078e0229 */
[----:B------:R-:W-:Y:S01]  /*3190*/  IABS R5, R32 ;  /* 0x0000002000057213 */ /* 0x000fe20000000000 */
[----:B------:R-:W-:-:S02]  /*31a0*/  IMAD R43, R0, R8, R43 ;  /* 0x00000008002b7224 */ /* 0x000fc400078e022b */
[----:B------:R-:W-:-:S04]  /*31b0*/  IMAD.HI.U32 R4, R4, R45, RZ ;  /* 0x0000002d04047227 */ /* 0x000fc800078e00ff */
[--C-:B------:R-:W-:Y:S01]  /*31c0*/  @!P5 IMAD.IADD R37, R37, 0x1, -R0.reuse ;  /* 0x000000012525d824 */ /* 0x100fe200078e0a00 */
[C---:B------:R-:W-:Y:S01]  /*31d0*/  ISETP.GT.U32.AND P5, PT, R0.reuse, R41, PT ;  /* 0x000000290000720c */ /* 0x040fe20003fa4070 */
[----:B------:R-:W-:Y:S01]  /*31e0*/  @!P6 IMAD.IADD R39, R39, 0x1, -R0 ;  /* 0x000000012727e824 */ /* 0x000fe200078e0a00 */
[----:B------:R-:W-:Y:S01]  /*31f0*/  ISETP.GT.U32.AND P6, PT, R0, R43, PT ;  /* 0x0000002b0000720c */ /* 0x000fe20003fc4070 */
[----:B------:R-:W-:Y:S01]  /*3200*/  @!P3 IMAD.MOV R31, RZ, RZ, -R31 ;  /* 0x000000ffff1fb224 */ /* 0x000fe200078e0a1f */
[----:B------:R-:W-:Y:S01]  /*3210*/  IADD3 R4, -R4, RZ, RZ ;  /* 0x000000ff04047210 */ /* 0x000fe20007ffe1ff */
[----:B------:R-:W-:Y:S01]  /*3220*/  @!P0 IMAD.MOV R29, RZ, RZ, -R29 ;  /* 0x000000ffff1d8224 */ /* 0x000fe200078e0a1d */
[----:B------:R-:W-:Y:S01]  /*3230*/  ISETP.GT.U32.AND P3, PT, R0, R35, PT ;  /* 0x000000230000720c */ /* 0x000fe20003f64070 */
[----:B------:R-:W-:Y:S01]  /*3240*/  IMAD.HI.U32 R6, R3, R12, RZ ;  /* 0x0000000c03067227 */ /* 0x000fe200078e00ff */
[----:B------:R-:W-:Y:S02]  /*3250*/  ISETP.GE.AND P0, PT, R14, RZ, PT ;  /* 0x000000ff0e00720c */ /* 0x000fe40003f06270 */
[----:B------:R-:W-:Y:S01]  /*3260*/  IABS R14, R26 ;  /* 0x0000001a000e7213 */ /* 0x000fe20000000000 */
[----:B------:R-:W-:-:S02]  /*3270*/  IMAD R45, R0, R4, R45 ;  /* 0x00000004002d7224 */ /* 0x000fc400078e022d */
[----:B------:R-:W-:-:S04]  /*3280*/  IMAD.HI.U32 R4, R3, R5, RZ ;  /* 0x0000000503047227 */ /* 0x000fc800078e00ff */
[----:B------:R-:W-:Y:S01]  /*3290*/  @!P5 IMAD.IADD R41, R41, 0x1, -R0 ;  /* 0x000000012929d824 */ /* 0x000fe200078e0a00 */
[C---:B------:R-:W-:Y:S01]  /*32a0*/  ISETP.GT.U32.AND P5, PT, R0.reuse, R37, PT ;  /* 0x000000250000720c */ /* 0x040fe20003fa4070 */
[----:B------:R-:W-:Y:S01]  /*32b0*/  IMAD.MOV R8, RZ, RZ, -R4 ;  /* 0x000000ffff087224 */ /* 0x000fe200078e0a04 */
[----:B------:R-:W-:Y:S01]  /*32c0*/  @!P3 IADD3 R35, R35, -R0, RZ ;  /* 0x800000002323b210 */ /* 0x000fe20007ffe0ff */
[----:B------:R-:W-:Y:S01]  /*32d0*/  @!P6 IMAD.IADD R43, R43, 0x1, -R0 ;  /* 0x000000012b2be824 */ /* 0x000fe200078e0a00 */
[C---:B------:R-:W-:Y:S01]  /*32e0*/  ISETP.GT.U32.AND P6, PT, R0.reuse, R39, PT ;  /* 0x000000270000720c */ /* 0x040fe20003fc4070 */
[----:B------:R-:W-:Y:S01]  /*32f0*/  IMAD.HI.U32 R4, R3, R10, RZ ;  /* 0x0000000a03047227 */ /* 0x000fe200078e00ff */
[----:B------:R-:W-:-:S03]  /*3300*/  ISETP.GT.U32.AND P3, PT, R0, R45, PT ;  /* 0x0000002d0000720c */ /* 0x000fc60003f64070 */
[----:B------:R-:W-:Y:S02]  /*3310*/  IMAD R5, R2, R8, R5 ;  /* 0x0000000802057224 */ /* 0x000fe400078e0205 */
[----:B------:R-:W-:-:S04]  /*3320*/  IMAD.HI.U32 R8, R3, R14, RZ ;  /* 0x0000000e03087227 */ /* 0x000fc800078e00ff */
[----:B------:R-:W-:Y:S01]  /*3330*/  IMAD.MOV R3, RZ, RZ, -R4 ;  /* 0x000000ffff037224 */ /* 0x000fe200078e0a04 */
[----:B------:R-:W-:Y:S01]  /*3340*/  IADD3 R4, R56, -0x14, RZ ;  /* 0xffffffec38047810 */ /* 0x000fe20007ffe0ff */
[----:B------:R-:W-:Y:S01]  /*3350*/  @!P2 IMAD.MOV R129, RZ, RZ, -R129 ;  /* 0x000000ffff81a224 */ /* 0x000fe200078e0a81 */
[----:B------:R-:W-:Y:S01]  /*3360*/  ISETP.GT.U32.AND P2, PT, R0, R43, PT ;  /* 0x0000002b0000720c */ /* 0x000fe20003f44070 */
[C---:B------:R-:W-:Y:S02]  /*3370*/  IMAD R3, R2.reuse, R3, R10 ;  /* 0x0000000302037224 */ /* 0x040fe400078e020a */
[--C-:B------:R-:W-:Y:S01]  /*3380*/  @!P5 IMAD.IADD R37, R37, 0x1, -R0.reuse ;  /* 0x000000012525d824 */ /* 0x100fe200078e0a00 */
[----:B------:R-:W-:Y:S01]  /*3390*/  ISETP.GT.U32.AND P5, PT, R2, R5, PT ;  /* 0x000000050200720c */ /* 0x000fe20003fa4070 */
[----:B------:R-:W-:Y:S01]  /*33a0*/  @!P1 IMAD.MOV R33, RZ, RZ, -R33 ;  /* 0x000000ffff219224 */ /* 0x000fe200078e0a21 */
[----:B------:R-:W-:Y:S01]  /*33b0*/  ISETP.GT.U32.AND P1, PT, R0, R41, PT ;  /* 0x000000290000720c */ /* 0x000fe20003f24070 */
[----:B------:R-:W-:Y:S01]  /*33c0*/  @!P6 IMAD.IADD R39, R39, 0x1, -R0 ;  /* 0x000000012727e824 */ /* 0x000fe200078e0a00 */
[----:B------:R-:W-:Y:S01]  /*33d0*/  ISETP.GT.U32.AND P6, PT, R2, R3, PT ;  /* 0x000000030200720c */ /* 0x000fe20003fc4070 */
[----:B------:R-:W-:-:S02]  /*33e0*/  IMAD.MOV R9, RZ, RZ, -R8 ;  /* 0x000000ffff097224 */ /* 0x000fc400078e0a08 */
[----:B------:R-:W-:Y:S01]  /*33f0*/  IMAD.MOV R7, RZ, RZ, -R6 ;  /* 0x000000ffff077224 */ /* 0x000fe200078e0a06 */
[----:B------:R-:W-:Y:S01]  /*3400*/  IADD3 R6, R56, -0x1a, RZ ;  /* 0xffffffe638067810 */ /* 0x000fe20007ffe0ff */
[C---:B------:R-:W-:Y:S01]  /*3410*/  IMAD R9, R2.reuse, R9, R14 ;  /* 0x0000000902097224 */ /* 0x040fe200078e020e */
[----:B------:R-:W-:Y:S01]  /*3420*/  @!P2 IADD3 R43, R43, -R0, RZ ;  /* 0x800000002b2ba210 */ /* 0x000fe20007ffe0ff */
[C---:B------:R-:W-:Y:S02]  /*3430*/  IMAD R7, R2.reuse, R7, R12 ;  /* 0x0000000702077224 */ /* 0x040fe400078e020c */
[----:B------:R-:W-:Y:S01]  /*3440*/  @!P5 IMAD.IADD R5, R5, 0x1, -R2 ;  /* 0x000000010505d824 */ /* 0x000fe200078e0a02 */
[----:B------:R-:W-:Y:S01]  /*3450*/  ISETP.GT.U32.AND P2, PT, R2, R9, PT ;  /* 0x000000090200720c */ /* 0x000fe20003f44070 */
[--C-:B------:R-:W-:Y:S01]  /*3460*/  @!P3 IMAD.IADD R45, R45, 0x1, -R0.reuse ;  /* 0x000000012d2db824 */ /* 0x100fe200078e0a00 */
[----:B------:R-:W-:Y:S01]  /*3470*/  ISETP.GE.AND P3, PT, R18, RZ, PT ;  /* 0x000000ff1200720c */ /* 0x000fe20003f66270 */
[----:B------:R-:W-:Y:S01]  /*3480*/  @!P1 IMAD.IADD R41, R41, 0x1, -R0 ;  /* 0x0000000129299824 */ /* 0x000fe200078e0a00 */
[C---:B------:R-:W-:Y:S01]  /*3490*/  ISETP.GT.U32.AND P1, PT, R2.reuse, R7, PT ;  /* 0x000000070200720c */ /* 0x040fe20003f24070 */
[----:B------:R-:W-:Y:S01]  /*34a0*/  @!P6 IMAD.IADD R3, R3, 0x1, -R2 ;  /* 0x000000010303e824 */ /* 0x000fe200078e0a02 */
[----:B------:R-:W-:Y:S01]  /*34b0*/  ISETP.GT.U32.AND P6, PT, R2, R5, PT ;  /* 0x000000050200720c */ /* 0x000fe20003fc4070 */
[----:B------:R-:W-:Y:S01]  /*34c0*/  @!P0 IMAD.MOV R37, RZ, RZ, -R37 ;  /* 0x000000ffff258224 */ /* 0x000fe200078e0a25 */
[----:B------:R-:W-:Y:S01]  /*34d0*/  ISETP.GT.U32.AND P5, PT, R0, R45, PT ;  /* 0x0000002d0000720c */ /* 0x000fe20003fa4070 */
[----:B------:R-:W-:Y:S01]  /*34e0*/  @!P4 IMAD.MOV R35, RZ, RZ, -R35 ;  /* 0x000000ffff23c224 */ /* 0x000fe200078e0a23 */
[----:B------:R-:W-:-:S02]  /*34f0*/  ISETP.GE.U32.AND P4, PT, R4, 0x7fffffad, PT ;  /* 0x7fffffad0400780c */ /* 0x000fc40003f86070 */
[----:B------:R-:W-:Y:S01]  /*3500*/  IADD3 R4, R56, -0x12, RZ ;  /* 0xffffffee38047810 */ /* 0x000fe20007ffe0ff */
[----:B------:R-:W-:Y:S02]  /*3510*/  @!P2 IMAD.IADD R9, R9, 0x1, -R2 ;  /* 0x000000010909a824 */ /* 0x000fe400078e0a02 */
[----:B------:R-:W-:Y:S01]  /*3520*/  @!P3 IMAD.MOV R39, RZ, RZ, -R39 ;  /* 0x000000ffff27b224 */ /* 0x000fe200078e0a27 */
[----:B------:R-:W-:Y:S02]  /*3530*/  ISETP.GE.AND P3, PT, R20, RZ, PT ;  /* 0x000000ff1400720c */ /* 0x000fe40003f66270 */
[-C--:B------:R-:W-:Y:S02]  /*3540*/  @!P1 IADD3 R7, R7, -R2.reuse, RZ ;  /* 0x8000000207079210 */ /* 0x080fe40007ffe0ff */
[----:B------:R-:W-:Y:S01]  /*3550*/  ISETP.GT.U32.AND P1, PT, R2, R3, PT ;  /* 0x000000030200720c */ /* 0x000fe20003f24070 */
[----:B------:R-:W-:Y:S01]  /*3560*/  @!P5 IMAD.IADD R45, R45, 0x1, -R0 ;  /* 0x000000012d2dd824 */ /* 0x000fe200078e0a00 */
[----:B------:R-:W-:-:S02]  /*3570*/  @!P6 IADD3 R5, R5, -R2, RZ ;  /* 0x800000020505e210 */ /* 0x000fc40007ffe0ff */
[----:B------:R-:W-:Y:S02]  /*3580*/  ISETP.GT.U32.AND P2, PT, R2, R9, PT ;  /* 0x000000090200720c */ /* 0x000fe40003f44070 */
[----:B------:R-:W-:Y:S02]  /*3590*/  ISETP.GE.AND P6, PT, R16, RZ, PT ;  /* 0x000000ff1000720c */ /* 0x000fe40003fc6270 */
[----:B------:R-:W-:Y:S01]  /*35a0*/  ISETP.GE.AND P5, PT, R22, RZ, PT ;  /* 0x000000ff1600720c */ /* 0x000fe20003fa6270 */
[----:B------:R-:W-:Y:S01]  /*35b0*/  @!P3 IMAD.MOV R41, RZ, RZ, -R41 ;  /* 0x000000ffff29b224 */ /* 0x000fe200078e0a29 */
[----:B------:R-:W-:Y:S02]  /*35c0*/  IADD3 R0, R56, -0x13, RZ ;  /* 0xffffffed38007810 */ /* 0x000fe40007ffe0ff */
[----:B------:R-:W-:Y:S01]  /*35d0*/  ISETP.GT.U32.AND P0, PT, R2, R7, PT ;  /* 0x000000070200720c */ /* 0x000fe20003f04070 */
[----:B------:R-:W-:Y:S01]  /*35e0*/  @!P1 IMAD.IADD R3, R3, 0x1, -R2 ;  /* 0x0000000103039824 */ /* 0x000fe200078e0a02 */
[----:B------:R-:W-:-:S02]  /*35f0*/  ISETP.GE.U32.AND P1, PT, R0, 0x7fffffae, PT ;  /* 0x7fffffae0000780c */ /* 0x000fc40003f26070 */
[----:B------:R-:W-:Y:S01]  /*3600*/  LOP3.LUT R0, RZ, c[0x0][0x17c], RZ, 0x33, !PT ;  /* 0x00005f00ff007a12 */ /* 0x000fe200078e33ff */
[--C-:B------:R-:W-:Y:S01]  /*3610*/  @!P2 IMAD.IADD R9, R9, 0x1, -R2.reuse ;  /* 0x000000010909a824 */ /* 0x100fe200078e0a02 */
[----:B------:R-:W-:Y:S01]  /*3620*/  ISETP.NE.AND P2, PT, RZ, c[0x0][0x17c], PT ;  /* 0x00005f00ff007a0c */ /* 0x000fe20003f45270 */
[----:B------:R-:W-:Y:S01]  /*3630*/  @!P6 IMAD.MOV R45, RZ, RZ, -R45 ;  /* 0x000000ffff2de224 */ /* 0x000fe200078e0a2d */
[----:B------:R-:W-:Y:S02]  /*3640*/  ISETP.GE.AND P3, PT, R32, RZ, PT ;  /* 0x000000ff2000720c */ /* 0x000fe40003f66270 */
[----:B------:R-:W-:Y:S02]  /*3650*/  @!P5 IADD3 R43, -R43, RZ, RZ ;  /* 0x000000ff2b2bd210 */ /* 0x000fe40007ffe1ff */
[----:B------:R-:W-:Y:S01]  /*3660*/  ISETP.GE.AND P5, PT, R30, RZ, PT ;  /* 0x000000ff1e00720c */ /* 0x000fe20003fa6270 */
[----:B------:R-:W-:Y:S01]  /*3670*/  @!P0 IMAD.IADD R7, R7, 0x1, -R2 ;  /* 0x0000000107078824 */ /* 0x000fe200078e0a02 */
[----:B------:R-:W-:-:S02]  /*3680*/  SEL R101, R0, R101, !P2 ;  /* 0x0000006500657207 */ /* 0x000fc40005000000 */
[C---:B------:R-:W-:Y:S02]  /*3690*/  SEL R97, R0.reuse, R97, !P2 ;  /* 0x0000006100617207 */ /* 0x040fe40005000000 */
[C---:B------:R-:W-:Y:S01]  /*36a0*/  SEL R96, R0.reuse, R96, !P2 ;  /* 0x0000006000607207 */ /* 0x040fe20005000000 */
[----:B------:R-:W-:Y:S01]  /*36b0*/  IMAD R101, R101, c[0x0][0x190], RZ ;  /* 0x0000640065657a24 */ /* 0x000fe200078e02ff */
[C---:B------:R-:W-:Y:S01]  /*36c0*/  SEL R95, R0.reuse, R95, !P2 ;  /* 0x0000005f005f7207 */ /* 0x040fe20005000000 */
[----:B------:R-:W-:Y:S01]  /*36d0*/  @!P3 IMAD.MOV R5, RZ, RZ, -R5 ;  /* 0x000000ffff05b224 */ /* 0x000fe200078e0a05 */
[C---:B------:R-:W-:Y:S01]  /*36e0*/  SEL R94, R0.reuse, R94, !P2 ;  /* 0x0000005e005e7207 */ /* 0x040fe20005000000 */
[----:B------:R-:W-:Y:S01]  /*36f0*/  IMAD R97, R97, c[0x0][0x190], RZ ;  /* 0x0000640061617a24 */ /* 0x000fe200078e02ff */
[C---:B------:R-:W-:Y:S01]  /*3700*/  SEL R93, R0.reuse, R93, !P2 ;  /* 0x0000005d005d7207 */ /* 0x040fe20005000000 */
[----:B------:R-:W-:Y:S01]  /*3710*/  @!P5 IMAD.MOV R3, RZ, RZ, -R3 ;  /* 0x000000ffff03d224 */ /* 0x000fe200078e0a03 */
[----:B------:R-:W-:Y:S01]  /*3720*/  SEL R92, R0, R92, !P2 ;  /* 0x0000005c005c7207 */ /* 0x000fe20005000000 */
[----:B------:R-:W-:Y:S01]  /*3730*/  IMAD R96, R96, c[0x0][0x190], RZ ;  /* 0x0000640060607a24 */ /* 0x000fe200078e02ff */
[C---:B------:R-:W-:Y:S01]  /*3740*/  SEL R91, R0.reuse, R91, !P2 ;  /* 0x0000005b005b7207 */ /* 0x040fe20005000000 */
[----:B------:R-:W-:Y:S01]  /*3750*/  IMAD R95, R95, c[0x0][0x190], RZ ;  /* 0x000064005f5f7a24 */ /* 0x000fe200078e02ff */
        /* <DEDUP_REMOVED lines=110> */
[----:B------:R-:W-:Y:S01]  /*3e40*/  SEL R100, R0, R100, !P2 ;  /* 0x0000006400647207 */ /* 0x000fe20005000000 */
[----:B------:R-:W-:Y:S01]  /*3e50*/  IMAD R133, R133, c[0x0][0x190], RZ ;  /* 0x0000640085857a24 */ /* 0x000fe200078e02ff */
[----:B------:R-:W-:Y:S01]  /*3e60*/  ISETP.GE.AND P2, PT, R28, RZ, PT ;  /* 0x000000ff1c00720c */ /* 0x000fe20003f46270 */
[----:B------:R-:W-:Y:S01]  /*3e70*/  IMAD R134, R134, c[0x0][0x190], RZ ;  /* 0x0000640086867a24 */ /* 0x000fe200078e02ff */
[----:B------:R-:W-:Y:S01]  /*3e80*/  ISETP.GE.AND P6, PT, R26, RZ, PT ;  /* 0x000000ff1a00720c */ /* 0x000fe20003fc6270 */
[----:B------:R-:W-:Y:S01]  /*3e90*/  IMAD R98, R98, c[0x0][0x190], RZ ;  /* 0x0000640062627a24 */ /* 0x000fe200078e02ff */
[C---:B------:R-:W-:Y:S01]  /*3ea0*/  IADD3 R2, R56.reuse, -0x11, RZ ;  /* 0xffffffef38027810 */ /* 0x040fe20007ffe0ff */
[----:B------:R-:W-:Y:S01]  /*3eb0*/  IMAD R99, R99, c[0x0][0x190], RZ ;  /* 0x0000640063637a24 */ /* 0x000fe200078e02ff */
[----:B------:R-:W-:Y:S01]  /*3ec0*/  IADD3 R0, R56, -0x18, RZ ;  /* 0xffffffe838007810 */ /* 0x000fe20007ffe0ff */
[----:B------:R-:W-:Y:S01]  /*3ed0*/  IMAD R100, R100, c[0x0][0x190], RZ ;  /* 0x0000640064647a24 */ /* 0x000fe200078e02ff */
[----:B------:R-:W-:-:S02]  /*3ee0*/  ISETP.GE.U32.AND P3, PT, R2, 0x7fffffb0, PT ;  /* 0x7fffffb00200780c */ /* 0x000fc40003f66070 */
[----:B------:R-:W-:Y:S02]  /*3ef0*/  ISETP.GE.U32.AND P5, PT, R0, 0x7fffffa9, PT ;  /* 0x7fffffa90000780c */ /* 0x000fe40003fa6070 */
[----:B------:R-:W-:Y:S01]  /*3f00*/  IADD3 R2, R56, -0x17, RZ ;  /* 0xffffffe938027810 */ /* 0x000fe20007ffe0ff */
[----:B------:R-:W-:Y:S01]  /*3f10*/  @!P2 IMAD.MOV R7, RZ, RZ, -R7 ;  /* 0x000000ffff07a224 */ /* 0x000fe200078e0a07 */
[----:B------:R-:W-:Y:S02]  /*3f20*/  ISETP.NE.AND P2, PT, RZ, c[0x0][0x178], PT ;  /* 0x00005e00ff007a0c */ /* 0x000fe40003f45270 */
[----:B------:R-:W-:Y:S02]  /*3f30*/  LOP3.LUT R0, RZ, c[0x0][0x178], RZ, 0x33, !PT ;  /* 0x00005e00ff007a12 */ /* 0x000fe400078e33ff */
[----:B------:R-:W-:Y:S02]  /*3f40*/  @!P6 IADD3 R9, -R9, RZ, RZ ;  /* 0x000000ff0909e210 */ /* 0x000fe40007ffe1ff */
[----:B------:R-:W-:-:S02]  /*3f50*/  ISETP.GE.U32.AND P6, PT, R2, 0x7fffffaa, PT ;  /* 0x7fffffaa0200780c */ /* 0x000fc40003fc6070 */
[C---:B------:R-:W-:Y:S02]  /*3f60*/  SEL R2, R0.reuse, R3, !P2 ;  /* 0x0000000300027207 */ /* 0x040fe40005000000 */
[C---:B------:R-:W-:Y:S02]  /*3f70*/  SEL R5, R0.reuse, R5, !P2 ;  /* 0x0000000500057207 */ /* 0x040fe40005000000 */
[----:B------:R-:W-:Y:S01]  /*3f80*/  SEL R3, R0, R7, !P2 ;  /* 0x0000000700037207 */ /* 0x000fe20005000000 */
[----:B------:R-:W-:Y:S01]  /*3f90*/  IMAD R2, R2, c[0x0][0x184], RZ ;  /* 0x0000610002027a24 */ /* 0x000fe200078e02ff */
[----:B------:R-:W-:Y:S02]  /*3fa0*/  SEL R10, R0, R9, !P2 ;  /* 0x00000009000a7207 */ /* 0x000fe40005000000 */
[----:B------:R-:W-:Y:S01]  /*3fb0*/  IADD3 R0, R56, -0x15, RZ ;  /* 0xffffffeb38007810 */ /* 0x000fe20007ffe0ff */
[----:B------:R-:W-:Y:S01]  /*3fc0*/  IMAD R3, R3, c[0x0][0x184], RZ ;  /* 0x0000610003037a24 */ /* 0x000fe200078e02ff */
[----:B------:R-:W-:Y:S01]  /*3fd0*/  SEL R22, RZ, 0x1, P4 ;  /* 0x00000001ff167807 */ /* 0x000fe20002000000 */
[----:B------:R-:W-:Y:S01]  /*3fe0*/  IMAD R10, R10, c[0x0][0x184], RZ ;  /* 0x000061000a0a7a24 */ /* 0x000fe200078e02ff */
[----:B------:R-:W-:-:S02]  /*3ff0*/  ISETP.GE.U32.AND P0, PT, R4, 0x7fffffaf, PT ;  /* 0x7fffffaf0400780c */ /* 0x000fc40003f06070 */
[----:B------:R-:W-:Y:S02]  /*4000*/  ISETP.GE.U32.AND P4, PT, R0, 0x7fffffac, PT ;  /* 0x7fffffac0000780c */ /* 0x000fe40003f86070 */
[C---:B------:R-:W-:Y:S02]  /*4010*/  IADD3 R4, R56.reuse, -0x16, RZ ;  /* 0xffffffea38047810 */ /* 0x040fe40007ffe0ff */
[----:B------:R-:W-:Y:S02]  /*4020*/  IADD3 R0, R56, -0x1b, RZ ;  /* 0xffffffe538007810 */ /* 0x000fe40007ffe0ff */
[----:B------:R-:W-:Y:S02]  /*4030*/  SEL R40, RZ, 0x4, P0 ;  /* 0x00000004ff287807 */ /* 0x000fe40000000000 */
[----:B------:R-:W-:Y:S02]  /*4040*/  ISETP.GE.U32.AND P2, PT, R4, 0x7fffffab, PT ;  /* 0x7fffffab0400780c */ /* 0x000fe40003f46070 */
[----:B------:R-:W-:-:S02]  /*4050*/  ISETP.GE.U32.AND P0, PT, R0, 0x7fffffa6, PT ;  /* 0x7fffffa60000780c */ /* 0x000fc40003f06070 */
[C---:B------:R-:W-:Y:S02]  /*4060*/  IADD3 R4, R56.reuse, -0x1c, RZ ;  /* 0xffffffe438047810 */ /* 0x040fe40007ffe0ff */
[----:B------:R-:W-:Y:S02]  /*4070*/  IADD3 R0, R56, -0x1f, RZ ;  /* 0xffffffe138007810 */ /* 0x000fe40007ffe0ff */
[----:B------:R-:W-:Y:S02]  /*4080*/  SEL R45, RZ, 0x1fffe, P1 ;  /* 0x0001fffeff2d7807 */ /* 0x000fe40000800000 */
[----:B------:R-:W-:Y:S02]  /*4090*/  SEL R49, RZ, 0x1fffe, P6 ;  /* 0x0001fffeff317807 */ /* 0x000fe40003000000 */
[----:B------:R-:W-:Y:S01]  /*40a0*/  ISETP.GE.U32.AND P1, PT, R4, 0x7fffffa5, PT ;  /* 0x7fffffa50400780c */ /* 0x000fe20003f26070 */
[----:B------:R-:W-:Y:S01]  /*40b0*/  IMAD.IADD R45, R22, 0x1, R45 ;  /* 0x00000001162d7824 */ /* 0x000fe200078e022d */
        /* <DEDUP_REMOVED lines=12> */
[----:B------:R-:W-:Y:S02]  /*4180*/  ISETP.GE.U32.AND P2, PT, R4, 0x7fffffa1, PT ;  /* 0x7fffffa10400780c */ /* 0x000fe40003f46070 */
[----:B------:R-:W-:-:S02]  /*4190*/  ISETP.GE.U32.AND P0, PT, R0, 0x7fffffc0, PT ;  /* 0x7fffffc00000780c */ /* 0x000fc40003f06070 */
[C---:B------:R-:W-:Y:S02]  /*41a0*/  IADD3 R4, R56.reuse, -0x1d, RZ ;  /* 0xffffffe338047810 */ /* 0x040fe40007ffe0ff */
[----:B------:R-:W-:Y:S02]  /*41b0*/  IADD3 R0, R56, -0x9, RZ ;  /* 0xfffffff738007810 */ /* 0x000fe40007ffe0ff */
[----:B------:R-:W-:Y:S02]  /*41c0*/  SEL R43, RZ, 0x7fff8, P3 ;  /* 0x0007fff8ff2b7807 */ /* 0x000fe40001800000 */
[----:B------:R-:W-:Y:S02]  /*41d0*/  SEL R48, RZ, 0x1, P1 ;  /* 0x00000001ff307807 */ /* 0x000fe40000800000 */
[----:B------:R-:W-:Y:S02]  /*41e0*/  SEL R51, RZ, 0x7fff8, P5 ;  /* 0x0007fff8ff337807 */ /* 0x000fe40002800000 */
[----:B------:R-:W-:Y:S01]  /*41f0*/  ISETP.GE.U32.AND P3, PT, R6, 0x7fffffa7, PT ;  /* 0x7fffffa70600780c */ /* 0x000fe20003f66070 */
[----:B------:R-:W-:Y:S01]  /*4200*/  IMAD.IADD R48, R48, 0x1, R53 ;  /* 0x0000000130307824 */ /* 0x000fe200078e0235 */
[----:B------:R-:W-:-:S02]  /*4210*/  ISETP.GE.U32.AND P1, PT, R4, 0x7fffffa4, PT ;  /* 0x7fffffa40400780c */ /* 0x000fc40003f26070 */
[----:B------:R-:W-:Y:S01]  /*4220*/  ISETP.GE.U32.AND P5, PT, R0, 0x7fffffb8, PT ;  /* 0x7fffffb80000780c */ /* 0x000fe20003fa6070 */
[----:B------:R-:W-:Y:S01]  /*4230*/  IMAD R0, R5, c[0x0][0x184], RZ ;  /* 0x0000610005007a24 */ /* 0x000fe200078e02ff */
[----:B------:R-:W-:Y:S02]  /*4240*/  IADD3 R4, R56, -0x5, RZ ;  /* 0xfffffffb38047810 */ /* 0x000fe40007ffe0ff */
[----:B------:R-:W-:Y:S02]  /*4250*/  SEL R46, RZ, 0x4, P3 ;  /* 0x00000004ff2e7807 */ /* 0x000fe40001800000 */
[----:B------:R-:W-:Y:S02]  /*4260*/  ISETP.GE.U32.AND P3, PT, R4, 0x7fffffbc, PT ;  /* 0x7fffffbc0400780c */ /* 0x000fe40003f66070 */
[----:B------:R-:W-:Y:S02]  /*4270*/  SEL R50, RZ, 0x4, P4 ;  /* 0x00000004ff327807 */ /* 0x000fe40002000000 */
[----:B------:R-:W-:-:S02]  /*4280*/  IADD3 R4, R56, -0xd, RZ ;  /* 0xfffffff338047810 */ /* 0x000fc40007ffe0ff */
[----:B------:R-:W-:Y:S02]  /*4290*/  SEL R55, RZ, 0x7fff8, P1 ;  /* 0x0007fff8ff377807 */ /* 0x000fe40000800000 */
[----:B------:R-:W-:Y:S02]  /*42a0*/  LEA R8, P4, R0, c[0x0][0x160], 0x2 ;  /* 0x0000580000087a11 */ /* 0x000fe400078810ff */
[----:B------:R-:W-:Y:S02]  /*42b0*/  LEA R6, P1, R2, c[0x0][0x160], 0x2 ;  /* 0x0000580002067a11 */ /* 0x000fe400078210ff */
[----:B------:R-:W-:Y:S02]  /*42c0*/  SEL R57, RZ, 0x1fffe, P6 ;  /* 0x0001fffeff397807 */ /* 0x000fe40003000000 */
[----:B------:R-:W-:Y:S02]  /*42d0*/  ISETP.GE.U32.AND P6, PT, R4, 0x7fffffb4, PT ;  /* 0x7fffffb40400780c */ /* 0x000fe40003fc6070 */
[----:B------:R-:W-:-:S02]  /*42e0*/  LEA.HI.X.SX32 R9, R0, c[0x0][0x164], 0x2, P4 ;  /* 0x0000590000097a11 */ /* 0x000fc400020f16ff */
[----:B------:R-:W-:Y:S02]  /*42f0*/  LEA R4, P4, R3, c[0x0][0x160], 0x2 ;  /* 0x0000580003047a11 */ /* 0x000fe400078810ff */
[----:B------:R-:W-:Y:S01]  /*4300*/  LEA.HI.X.SX32 R7, R2, c[0x0][0x164], 0x2, P1 ;  /* 0x0000590002077a11 */ /* 0x000fe200008f16ff */
[----:B------:R2:W-:Y:S01]  /*4310*/  LDGSTS.E [R54], [R8.64], !P0 ;  /* 0x0000000008367fae */ /* 0x0005e2000c121846 */
[----:B------:R-:W-:Y:S01]  /*4320*/  LEA R2, P1, R10, c[0x0][0x160], 0x2 ;  /* 0x000058000a027a11 */ /* 0x000fe200078210ff */
[----:B------:R-:W-:Y:S01]  /*4330*/  IMAD.WIDE R224, R217, 0x4, R8 ;  /* 0x00000004d9e07825 */ /* 0x000fe200078e0208 */
[----:B------:R-:W-:Y:S01]  /*4340*/  LEA.HI.X.SX32 R5, R3, c[0x0][0x164], 0x2, P4 ;  /* 0x0000590003057a11 */ /* 0x000fe200020f16ff */
[----:B------:R2:W-:Y:S01]  /*4350*/  LDGSTS.E [R54+0x200], [R6.64], !P0 ;  /* 0x0020000006367fae */ /* 0x0005e2000c121846 */
[C---:B------:R-:W-:Y:S01]  /*4360*/  IADD3 R11, R56.reuse, -0x34, RZ ;  /* 0xffffffcc380b7810 */ /* 0x040fe20007ffe0ff */
[C---:B------:R-:W-:Y:S01]  /*4370*/  IMAD.WIDE R214, R217.reuse, 0x4, R6 ;  /* 0x00000004d9d67825 */ /* 0x040fe200078e0206 */
[----:B------:R-:W-:Y:S01]  /*4380*/  IADD3 R0, R56, -0x33, RZ ;  /* 0xffffffcd38007810 */ /* 0x000fe20007ffe0ff */
[----:B------:R2:W-:Y:S01]  /*4390*/  LDGSTS.E [R54+0x400], [R4.64], !P0 ;  /* 0x0040000004367fae */ /* 0x0005e2000c121846 */
[----:B------:R-:W-:Y:S01]  /*43a0*/  LEA.HI.X.SX32 R3, R10, c[0x0][0x164], 0x2, P1 ;  /* 0x000059000a037a11 */ /* 0x000fe200008f16ff */
[----:B------:R-:W-:Y:S01]  /*43b0*/  IMAD.WIDE R212, R217, 0x4, R4 ;  /* 0x00000004d9d47825 */ /* 0x000fe200078e0204 */
[----:B------:R-:W-:-:S02]  /*43c0*/  IADD3 R10, R56, -0x32, RZ ;  /* 0xffffffce380a7810 */ /* 0x000fc40007ffe0ff */
[----:B------:R-:W-:Y:S01]  /*43d0*/  ISETP.GE.U32.AND P4, PT, R11, 0x7fffff8d, PT ;  /* 0x7fffff8d0b00780c */ /* 0x000fe20003f86070 */
[----:B------:R2:W-:Y:S01]  /*43e0*/  LDGSTS.E [R54+0x600], [R2.64], !P0 ;  /* 0x0060000002367fae */ /* 0x0005e2000c121846 */
[----:B------:R-:W-:Y:S01]  /*43f0*/  ISETP.GE.U32.AND P1, PT, R0, 0x7fffff8e, PT ;  /* 0x7fffff8e0000780c */ /* 0x000fe20003f26070 */
[----:B------:R-:W-:Y:S01]  /*4400*/  IMAD.WIDE R66, R217, 0x4, R2 ;  /* 0x00000004d9427825 */ /* 0x000fe200078e0202 */
[----:B------:R-:W-:Y:S02]  /*4410*/  IADD3 R0, R56, -0x31, RZ ;  /* 0xffffffcf38007810 */ /* 0x000fe40007ffe0ff */
[----:B------:R-:W-:Y:S01]  /*4420*/  ISETP.GE.U32.AND P0, PT, R10, 0x7fffff8f, PT ;  /* 0x7fffff8f0a00780c */ /* 0x000fe20003f06070 */
[C---:B------:R-:W-:Y:S01]  /*4430*/  IMAD.WIDE R226, R241.reuse, 0x4, R8 ;  /* 0x00000004f1e27825 */ /* 0x040fe200078e0208 */
[----:B------:R-:W-:Y:S02]  /*4440*/  IADD3 R10, R56, -0x38, RZ ;  /* 0xffffffc8380a7810 */ /* 0x000fe40007ffe0ff */
[----:B------:R-:W-:Y:S01]  /*4450*/  SEL R12, RZ, 0x1, P4 ;  /* 0x00000001ff0c7807 */ /* 0x000fe20002000000 */
[----:B------:R-:W-:Y:S01]  /*4460*/  IMAD.WIDE R236, R241, 0x4, R6 ;  /* 0x00000004f1ec7825 */ /* 0x000fe200078e0206 */
[----:B------:R-:W-:-:S02]  /*4470*/  ISETP.GE.U32.AND P4, PT, R0, 0x7fffff90, PT ;  /* 0x7fffff900000780c */ /* 0x000fc40003f86070 */
[----:B------:R-:W-:Y:S01]  /*4480*/  IADD3 R0, R56, -0x37, RZ ;  /* 0xffffffc938007810 */ /* 0x000fe20007ffe0ff */
[C---:B------:R-:W-:Y:S01]  /*4490*/  IMAD.WIDE R238, R241.reuse, 0x4, R4 ;  /* 0x00000004f1ee7825 */ /* 0x040fe200078e0204 */
[----:B------:R-:W-:Y:S02]  /*44a0*/  SEL R13, RZ, 0x1fffe, P1 ;  /* 0x0001fffeff0d7807 */ /* 0x000fe40000800000 */
[----:B------:R-:W-:Y:S01]  /*44b0*/  ISETP.GE.U32.AND P1, PT, R10, 0x7fffff89, PT ;  /* 0x7fffff890a00780c */ /* 0x000fe20003f26070 */
[----:B------:R-:W-:Y:S01]  /*44c0*/  IMAD.WIDE R240, R241, 0x4, R2 ;  /* 0x00000004f1f07825 */ /* 0x000fe200078e0202 */
[----:B------:R-:W-:Y:S02]  /*44d0*/  IADD3 R10, R56, -0x36, RZ ;  /* 0xffffffca380a7810 */ /* 0x000fe40007ffe0ff */
[----:B------:R-:W-:Y:S01]  /*44e0*/  SEL R11, RZ, 0x4, P0 ;  /* 0x00000004ff0b7807 */ /* 0x000fe20000000000 */
[----:B------:R-:W-:Y:S01]  /*44f0*/  IMAD.IADD R12, R12, 0x1, R13 ;  /* 0x000000010c0c7824 */ /* 0x000fe200078e020d */
[----:B------:R-:W-:Y:S01]  /*4500*/  ISETP.GE.U32.AND P0, PT, R0, 0x7fffff8a, PT ;  /* 0x7fffff8a0000780c */ /* 0x000fe20003f06070 */
[----:B------:R-:W-:Y:S01]  /*4510*/  IMAD.WIDE R142, R135, 0x4, R8 ;  /* 0x00000004878e7825 */ /* 0x000fe200078e0208 */
[----:B------:R-:W-:-:S02]  /*4520*/  IADD3 R15, R56, -0x35, RZ ;  /* 0xffffffcb380f7810 */ /* 0x000fc40007ffe0ff */
[----:B------:R-:W-:Y:S01]  /*4530*/  SEL R0, RZ, 0x7fff8, P4 ;  /* 0x0007fff8ff007807 */ /* 0x000fe20002000000 */
[C---:B------:R-:W-:Y:S01]  /*4540*/  IMAD.WIDE R140, R135.reuse, 0x4, R6 ;  /* 0x00000004878c7825 */ /* 0x040fe200078e0206 */
[----:B------:R-:W-:Y:S02]  /*4550*/  ISETP.GE.U32.AND P4, PT, R10, 0x7fffff8b, PT ;  /* 0x7fffff8b0a00780c */ /* 0x000fe40003f86070 */
[C---:B------:R-:W-:Y:S01]  /*4560*/  IADD3 R10, R56.reuse, -0x3c, RZ ;  /* 0xffffffc4380a7810 */ /* 0x040fe20007ffe0ff */
[----:B------:R-:W-:Y:S01]  /*4570*/  IMAD.WIDE R138, R135, 0x4, R4 ;  /* 0x00000004878a7825 */ /* 0x000fe200078e0204 */
[----:B------:R-:W-:Y:S02]  /*4580*/  SEL R14, RZ, 0x1, P1 ;  /* 0x00000001ff0e7807 */ /* 0x000fe40000800000 */
[----:B------:R-:W-:Y:S02]  /*4590*/  ISETP.GE.U32.AND P1, PT, R15, 0x7fffff8c, PT ;  /* 0x7fffff8c0f00780c */ /* 0x000fe40003f26070 */
[----:B------:R-:W-:-:S02]  /*45a0*/  IADD3 R15, R56, -0x3b, RZ ;  /* 0xffffffc5380f7810 */ /* 0x000fc40007ffe0ff */
[----:B------:R-:W-:Y:S02]  /*45b0*/  SEL R17, RZ, 0x1fffe, P0 ;  /* 0x0001fffeff117807 */ /* 0x000fe40000000000 */
[----:B------:R-:W-:Y:S02]  /*45c0*/  ISETP.GE.U32.AND P0, PT, R10, 0x7fffff85, PT ;  /* 0x7fffff850a00780c */ /* 0x000fe40003f06070 */
[----:B------:R-:W-:Y:S01]  /*45d0*/  IADD3 R16, R56, -0x3a, RZ ;  /* 0xffffffc638107810 */ /* 0x000fe20007ffe0ff */
[----:B------:R-:W-:Y:S01]  /*45e0*/  IMAD.IADD R14, R14, 0x1, R17 ;  /* 0x000000010e0e7824 */ /* 0x000fe200078e0211 */
[----:B------:R-:W-:Y:S02]  /*45f0*/  SEL R10, RZ, 0x4, P4 ;  /* 0x00000004ff0a7807 */ /* 0x000fe40002000000 */
[----:B------:R-:W-:Y:S02]  /*4600*/  ISETP.GE.U32.AND P4, PT, R15, 0x7fffff86, PT ;  /* 0x7fffff860f00780c */ /* 0x000fe40003f86070 */
[----:B------:R-:W-:-:S02]  /*4610*/  IADD3 R19, R56, -0x39, RZ ;  /* 0xffffffc738137810 */ /* 0x000fc40007ffe0ff */
[----:B------:R-:W-:Y:S02]  /*4620*/  SEL R15, RZ, 0x7fff8, P1 ;  /* 0x0007fff8ff0f7807 */ /* 0x000fe40000800000 */
[----:B------:R-:W-:Y:S02]  /*4630*/  ISETP.GE.U32.AND P1, PT, R16, 0x7fffff87, PT ;  /* 0x7fffff871000780c */ /* 0x000fe40003f26070 */
[C---:B------:R-:W-:Y:S02]  /*4640*/  IADD3 R16, R56.reuse, -0x3f, RZ ;  /* 0xffffffc138107810 */ /* 0x040fe40007ffe0ff */
[----:B------:R-:W-:Y:S02]  /*4650*/  SEL R18, RZ, 0x1, P0 ;  /* 0x00000001ff127807 */ /* 0x000fe40000000000 */
[----:B------:R-:W-:Y:S02]  /*4660*/  ISETP.GE.U32.AND P0, PT, R19, 0x7fffff88, PT ;  /* 0x7fffff881300780c */ /* 0x000fe40003f06070 */
[----:B------:R-:W-:-:S02]  /*4670*/  IADD3 R19, R56, -0x40, RZ ;  /* 0xffffffc038137810 */ /* 0x000fc40007ffe0ff */
[----:B------:R-:W-:Y:S02]  /*4680*/  SEL R21, RZ, 0x1fffe, P4 ;  /* 0x0001fffeff157807 */ /* 0x000fe40002000000 */
[----:B------:R-:W-:Y:S02]  /*4690*/  ISETP.GE.U32.AND P4, PT, R16, 0x7fffff82, PT ;  /* 0x7fffff821000780c */ /* 0x000fe40003f86070 */
[----:B------:R-:W-:Y:S01]  /*46a0*/  IADD3 R23, R56, -0x3e, RZ ;  /* 0xffffffc238177810 */ /* 0x000fe20007ffe0ff */
[----:B------:R-:W-:Y:S01]  /*46b0*/  IMAD.IADD R18, R18, 0x1, R21 ;  /* 0x0000000112127824 */ /* 0x000fe200078e0215 */
[----:B------:R-:W-:Y:S01]  /*46c0*/  SEL R16, RZ, 0x4, P1 ;  /* 0x00000004ff107807 */ /* 0x000fe20000800000 */
[----:B------:R-:W-:Y:S01]  /*46d0*/  IMAD.SHL.U32 R21, R217, 0x10, RZ ;  /* 0x00000010d9157824 */ /* 0x000fe200078e00ff */
[----:B------:R-:W-:Y:S02]  /*46e0*/  ISETP.GE.U32.AND P1, PT, R19, 0x7fffff81, PT ;  /* 0x7fffff811300780c */ /* 0x000fe40003f26070 */
[----:B------:R-:W-:-:S02]  /*46f0*/  IADD3 R20, R56, -0x3d, RZ ;  /* 0xffffffc338147810 */ /* 0x000fc40007ffe0ff */
[----:B------:R-:W-:Y:S02]  /*4700*/  SEL R19, RZ, 0x7fff8, P0 ;  /* 0x0007fff8ff137807 */ /* 0x000fe40000000000 */
[----:B------:R-:W-:Y:S02]  /*4710*/  ISETP.GE.U32.AND P0, PT, R23, 0x7fffff83, PT ;  /* 0x7fffff831700780c */ /* 0x000fe40003f06070 */
[----:B------:R-:W-:Y:S02]  /*4720*/  IADD3 R23, R56, -0x24, RZ ;  /* 0xffffffdc38177810 */ /* 0x000fe40007ffe0ff */
[----:B------:R-:W-:Y:S02]  /*4730*/  SEL R25, RZ, 0x1fffe, P4 ;  /* 0x0001fffeff197807 */ /* 0x000fe40002000000 */
[----:B------:R-:W-:Y:S02]  /*4740*/  ISETP.GE.U32.AND P4, PT, R20, 0x7fffff84, PT ;  /* 0x7fffff841400780c */ /* 0x000fe40003f86070 */
[----:B------:R-:W-:-:S02]  /*4750*/  SEL R20, RZ, 0x4, P0 ;  /* 0x00000004ff147807 */ /* 0x000fc40000000000 */
[----:B------:R-:W-:Y:S02]  /*4760*/  ISETP.GE.U32.AND P0, PT, R23, 0x7fffff9d, PT ;  /* 0x7fffff9d1700780c */ /* 0x000fe40003f06070 */
[----:B------:R-:W-:Y:S02]  /*4770*/  IADD3 R27, R56, -0x22, RZ ;  /* 0xffffffde381b7810 */ /* 0x000fe40007ffe0ff */
[----:B------:R-:W-:Y:S02]  /*4780*/  SEL R23, RZ, 0x7fff8, P4 ;  /* 0x0007fff8ff177807 */ /* 0x000fe40002000000 */
[----:B------:R-:W-:Y:S02]  /*4790*/  ISETP.GE.U32.AND P4, PT, R24, 0x7fffff9e, PT ;  /* 0x7fffff9e1800780c */ /* 0x000fe40003f86070 */
[----:B------:R-:W-:Y:S02]  /*47a0*/  IADD3 R24, R56, -0x21, RZ ;  /* 0xffffffdf38187810 */ /* 0x000fe40007ffe0ff */
[----:B-1----:R-:W-:-:S02]  /*47b0*/  SEL R26, RZ, 0x1, P0 ;  /* 0x00000001ff1a7807 */ /* 0x002fc40000000000 */
[----:B------:R-:W-:Y:S02]  /*47c0*/  ISETP.GE.U32.AND P0, PT, R27, 0x7fffff9f, PT ;  /* 0x7fffff9f1b00780c */ /* 0x000fe40003f06070 */
[----:B------:R-:W-:Y:S02]  /*47d0*/  IADD3 R27, R56, -0x28, RZ ;  /* 0xffffffd8381b7810 */ /* 0x000fe40007ffe0ff */
[----:B------:R-:W-:Y:S02]  /*47e0*/  SEL R29, RZ, 0x1fffe, P4 ;  /* 0x0001fffeff1d7807 */ /* 0x000fe40002000000 */
[----:B------:R-:W-:Y:S02]  /*47f0*/  ISETP.GE.U32.AND P4, PT, R24, 0x7fffffa0, PT ;  /* 0x7fffffa01800780c */ /* 0x000fe40003f86070 */
[----:B------:R-:W-:Y:S02]  /*4800*/  IADD3 R28, R56, -0x27, RZ ;  /* 0xffffffd9381c7810 */ /* 0x000fe40007ffe0ff */
[----:B------:R-:W-:-:S02]  /*4810*/  SEL R24, RZ, 0x4, P0 ;  /* 0x00000004ff187807 */ /* 0x000fc40000000000 */
        /* <DEDUP_REMOVED lines=10> */
[----:B------:R-:W-:Y:S01]  /*48c0*/  IADD3 R32, R56, -0x2b, RZ ;  /* 0xffffffd538207810 */ /* 0x000fe20007ffe0ff */
[----:B------:R-:W-:Y:S01]  /*48d0*/  IMAD.IADD R30, R30, 0x1, R33 ;  /* 0x000000011e1e7824 */ /* 0x000fe200078e0221 */
        /* <DEDUP_REMOVED lines=11> */
[----:B------:R-:W-:Y:S01]  /*4990*/  SEL R32, RZ, 0x4, P0 ;  /* 0x00000004ff207807 */ /* 0x000fe20000000000 */
[----:B------:R-:W-:Y:S01]  /*49a0*/  IMAD.IADD R34, R34, 0x1, R37 ;  /* 0x0000000122227824 */ /* 0x000fe200078e0225 */
[----:B------:R-:W-:-:S02]  /*49b0*/  ISETP.GE.U32.AND P0, PT, R35, 0x7fffff91, PT ;  /* 0x7fffff912300780c */ /* 0x000fc40003f06070 */
[----:B------:R-:W-:Y:S02]  /*49c0*/  IADD3 R39, R56, -0x2e, RZ ;  /* 0xffffffd238277810 */ /* 0x000fe40007ffe0ff */
[----:B------:R-:W-:Y:S02]  /*49d0*/  SEL R35, RZ, 0x7fff8, P4 ;  /* 0x0007fff8ff237807 */ /* 0x000fe40002000000 */
[----:B------:R-:W-:Y:S02]  /*49e0*/  ISETP.GE.U32.AND P4, PT, R36, 0x7fffff92, PT ;  /* 0x7fffff922400780c */ /* 0x000fe40003f86070 */
[----:B------:R-:W-:Y:S02]  /*49f0*/  IADD3 R36, R56, -0x2d, RZ ;  /* 0xffffffd338247810 */ /* 0x000fe40007ffe0ff */
[----:B------:R-:W-:Y:S02]  /*4a00*/  SEL R38, RZ, 0x1, P0 ;  /* 0x00000001ff267807 */ /* 0x000fe40000000000 */
[----:B------:R-:W-:-:S02]  /*4a10*/  ISETP.GE.U32.AND P0, PT, R39, 0x7fffff93, PT ;  /* 0x7fffff932700780c */ /* 0x000fc40003f06070 */
[----:B------:R-:W-:Y:S02]  /*4a20*/  IADD3 R39, R56, -0x2, RZ ;  /* 0xfffffffe38277810 */ /* 0x000fe40007ffe0ff */
[----:B------:R-:W-:Y:S02]  /*4a30*/  SEL R41, RZ, 0x1fffe, P4 ;  /* 0x0001fffeff297807 */ /* 0x000fe40002000000 */
[----:B------:R-:W-:Y:S02]  /*4a40*/  ISETP.GE.U32.AND P4, PT, R36, 0x7fffff94, PT ;  /* 0x7fffff942400780c */ /* 0x000fe40003f86070 */
[----:B------:R-:W-:Y:S01]  /*4a50*/  SEL R36, RZ, 0x4, P0 ;  /* 0x00000004ff247807 */ /* 0x000fe20000000000 */
[----:B------:R-:W-:Y:S01]  /*4a60*/  IMAD.IADD R38, R38, 0x1, R41 ;  /* 0x0000000126267824 */ /* 0x000fe200078e0229 */
[----:B------:R-:W-:Y:S02]  /*4a70*/  ISETP.GE.U32.AND P0, PT, R39, 0x7fffffbf, PT ;  /* 0x7fffffbf2700780c */ /* 0x000fe40003f06070 */
[----:B------:R-:W-:-:S02]  /*4a80*/  SEL R39, RZ, 0x7fff8, P4 ;  /* 0x0007fff8ff277807 */ /* 0x000fc40002000000 */
[----:B------:R-:W-:Y:S02]  /*4a90*/  ISETP.GE.U32.AND P4, PT, R52, 0x7fffffbb, PT ;  /* 0x7fffffbb3400780c */ /* 0x000fe40003f86070 */
[----:B------:R-:W-:Y:S02]  /*4aa0*/  SEL R52, RZ, 0x1, P2 ;  /* 0x00000001ff347807 */ /* 0x000fe40001000000 */
[----:B------:R-:W-:Y:S02]  /*4ab0*/  SEL R22, RZ, 0x1, P1 ;  /* 0x00000001ff167807 */ /* 0x000fe40000800000 */
[----:B------:R-:W-:Y:S02]  /*4ac0*/  IADD3 R52, R52, R57, RZ ;  /* 0x0000003934347210 */ /* 0x000fe40007ffe0ff */
[----:B------:R-:W-:Y:S01]  /*4ad0*/  LOP3.LUT R14, R14, 0x3, RZ, 0xc0, !PT ;  /* 0x000000030e0e7812 */ /* 0x000fe200078ec0ff */
[----:B------:R-:W-:Y:S01]  /*4ae0*/  IMAD.IADD R22, R22, 0x1, R25 ;  /* 0x0000000116167824 */ /* 0x000fe200078e0219 */
[----:B------:R-:W-:-:S02]  /*4af0*/  LOP3.LUT R52, R52, 0x3, RZ, 0xc0, !PT ;  /* 0x0000000334347812 */ /* 0x000fc400078ec0ff */
[----:B------:R-:W-:Y:S02]  /*4b00*/  LOP3.LUT R48, R48, 0x3, RZ, 0xc0, !PT ;  /* 0x0000000330307812 */ /* 0x000fe400078ec0ff */
[----:B------:R-:W-:Y:S02]  /*4b10*/  IADD3 R50, R52, R55, R50 ;  /* 0x0000003734327210 */ /* 0x000fe40007ffe032 */
[----:B------:R-:W-:Y:S02]  /*4b20*/  LOP3.LUT R22, R22, 0x3, RZ, 0xc0, !PT ;  /* 0x0000000316167812 */ /* 0x000fe400078ec0ff */
[----:B------:R-:W-:Y:S02]  /*4b30*/  LOP3.LUT R30, R30, 0x3, RZ, 0xc0, !PT ;  /* 0x000000031e1e7812 */ /* 0x000fe400078ec0ff */
[----:B------:R-:W-:Y:S02]  /*4b40*/  LOP3.LUT R38, R38, 0x3, RZ, 0xc0, !PT ;  /* 0x0000000326267812 */ /* 0x000fe400078ec0ff */
[----:B------:R-:W-:-:S02]  /*4b50*/  LOP3.LUT R44, R44, 0x3, RZ, 0xc0, !PT ;  /* 0x000000032c2c7812 */ /* 0x000fc400078ec0ff */
[----:B------:R-:W-:Y:S02]  /*4b60*/  LOP3.LUT R12, R12, 0x3, RZ, 0xc0, !PT ;  /* 0x000000030c0c7812 */ /* 0x000fe400078ec0ff */
[----:B------:R-:W-:Y:S02]  /*4b70*/  IADD3 R10, R14, R15, R10 ;  /* 0x0000000f0e0a7210 */ /* 0x000fe40007ffe00a */
[----:B------:R-:W-:Y:S02]  /*4b80*/  IADD3 R46, R48, R51, R46 ;  /* 0x00000033302e7210 */ /* 0x000fe40007ffe02e */
[----:B------:R-:W-:Y:S01]  /*4b90*/  LOP3.LUT R18, R18, 0x3, RZ, 0xc0, !PT ;  /* 0x0000000312127812 */ /* 0x000fe200078ec0ff */
[----:B------:R-:W-:Y:S01]  /*4ba0*/  IMAD.SHL.U32 R10, R10, 0x100, RZ ;  /* 0x000001000a0a7824 */ /* 0x000fe200078e00ff */
[----:B------:R-:W-:Y:S01]  /*4bb0*/  IADD3 R20, R22, R23, R20 ;  /* 0x0000001716147210 */ /* 0x000fe20007ffe014 */
[----:B------:R-:W-:Y:S01]  /*4bc0*/  IMAD.WIDE R22, R21, 0x4, R6 ;  /* 0x0000000415167825 */ /* 0x000fe200078e0206 */
[----:B------:R-:W-:-:S02]  /*4bd0*/  LOP3.LUT R13, R50, 0xf, RZ, 0xc0, !PT ;  /* 0x0000000f320d7812 */ /* 0x000fc400078ec0ff */
[----:B------:R-:W-:Y:S01]  /*4be0*/  IADD3 R28, R30, R31, R28 ;  /* 0x0000001f1e1c7210 */ /* 0x000fe20007ffe01c */
[C---:B------:R-:W-:Y:S01]  /*4bf0*/  IMAD R50, R217.reuse, 0x3, RZ ;  /* 0x00000003d9327824 */ /* 0x040fe200078e02ff */
[----:B------:R-:W-:Y:S01]  /*4c00*/  LOP3.LUT R34, R34, 0x3, RZ, 0xc0, !PT ;  /* 0x0000000322227812 */ /* 0x000fe200078ec0ff */
[----:B------:R-:W-:Y:S01]  /*4c10*/  IMAD R46, R46, 0x10, R13 ;  /* 0x000000102e2e7824 */ /* 0x000fe200078e020d */
[----:B------:R-:W-:Y:S01]  /*4c20*/  IADD3 R36, R38, R39, R36 ;  /* 0x0000002726247210 */ /* 0x000fe20007ffe024 */
[----:B------:R-:W-:Y:S01]  /*4c30*/  IMAD.SHL.U32 R13, R28, 0x100, RZ ;  /* 0x000001001c0d7824 */ /* 0x000fe200078e00ff */
[----:B------:R-:W-:Y:S01]  /*4c40*/  IADD3 R42, R44, R47, R42 ;  /* 0x0000002f2c2a7210 */ /* 0x000fe20007ffe02a */
[----:B------:R-:W-:Y:S01]  /*4c50*/  IMAD.WIDE R52, R50, 0x4, R4 ;  /* 0x0000000432347825 */ /* 0x000fe200078e0204 */
[----:B------:R-:W-:Y:S02]  /*4c60*/  IADD3 R26, R26, R29, RZ ;  /* 0x0000001d1a1a7210 */ /* 0x000fe40007ffe0ff */
[----:B------:R-:W-:Y:S01]  /*4c70*/  IADD3 R0, R12, R0, R11 ;  /* 0x000000000c007210 */ /* 0x000fe20007ffe00b */
[----:B------:R-:W-:Y:S01]  /*4c80*/  IMAD.SHL.U32 R17, R42, 0x100, RZ ;  /* 0x000001002a117824 */ /* 0x000fe200078e00ff */
[----:B------:R-:W-:Y:S01]  /*4c90*/  IADD3 R16, R18, R19, R16 ;  /* 0x0000001312107210 */ /* 0x000fe20007ffe010 */
[----:B------:R-:W-:Y:S01]  /*4ca0*/  IMAD R19, R217, 0xc, RZ ;  /* 0x0000000cd9137824 */ /* 0x000fe200078e02ff */
[----:B------:R-:W-:-:S02]  /*4cb0*/  LOP3.LUT R11, R20, 0xf, RZ, 0xc0, !PT ;  /* 0x0000000f140b7812 */ /* 0x000fc400078ec0ff */
[----:B------:R-:W-:Y:S01]  /*4cc0*/  IADD3 R32, R34, R35, R32 ;  /* 0x0000002322207210 */ /* 0x000fe20007ffe020 */
[C---:B------:R-:W-:Y:S01]  /*4cd0*/  IMAD.WIDE R64, R19.reuse, 0x4, R8 ;  /* 0x0000000413407825 */ /* 0x040fe200078e0208 */
[----:B------:R-:W-:Y:S02]  /*4ce0*/  LOP3.LUT R15, R36, 0xf, RZ, 0xc0, !PT ;  /* 0x0000000f240f7812 */ /* 0x000fe400078ec0ff */
[----:B------:R-:W-:Y:S01]  /*4cf0*/  LOP3.LUT R26, R26, 0x3, RZ, 0xc0, !PT ;  /* 0x000000031a1a7812 */ /* 0x000fe200078ec0ff */
[----:B------:R-:W-:Y:S01]  /*4d00*/  IMAD.WIDE R62, R19, 0x4, R6 ;  /* 0x00000004133e7825 */ /* 0x000fe200078e0206 */
[----:B------:R-:W-:Y:S02]  /*4d10*/  LOP3.LUT R45, R45, 0x3, RZ, 0xc0, !PT ;  /* 0x000000032d2d7812 */ /* 0x000fe400078ec0ff */
[----:B------:R-:W-:Y:S01]  /*4d20*/  LEA R16, R16, R11, 0x4 ;  /* 0x0000000b10107211 */ /* 0x000fe200078e20ff */
[----:B------:R-:W-:Y:S01]  /*4d30*/  IMAD R15, R32, 0x10, R15 ;  /* 0x00000010200f7824 */ /* 0x000fe200078e020f */
[----:B------:R-:W-:Y:S01]  /*4d40*/  LOP3.LUT R11, R10, 0xf00, RZ, 0xe2, !PT ;  /* 0x00000f000a0b7812 */ /* 0x000fe200078ee2ff */
[----:B------:R-:W-:Y:S01]  /*4d50*/  IMAD.WIDE R60, R19, 0x4, R4 ;  /* 0x00000004133c7825 */ /* 0x000fe200078e0204 */
[----:B------:R-:W-:-:S02]  /*4d60*/  IADD3 R24, R26, R27, R24 ;  /* 0x0000001b1a187210 */ /* 0x000fc40007ffe018 */
[----:B------:R-:W-:Y:S01]  /*4d70*/  LOP3.LUT R13, R13, 0xf00, RZ, 0xe2, !PT ;  /* 0x00000f000d0d7812 */ /* 0x000fe200078ee2ff */
[----:B------:R-:W-:Y:S01]  /*4d80*/  IMAD R0, R0, 0x1000, R11 ;  /* 0x0000100000007824 */ /* 0x000fe200078e020b */
[----:B------:R-:W-:Y:S01]  /*4d90*/  IADD3 R40, R45, R43, R40 ;  /* 0x0000002b2d287210 */ /* 0x000fe20007ffe028 */
[----:B------:R-:W-:Y:S01]  /*4da0*/  IMAD.SHL.U32 R43, R217, 0x4, RZ ;  /* 0x00000004d92b7824 */ /* 0x000fe200078e00ff */
[----:B------:R-:W-:Y:S01]  /*4db0*/  LOP3.LUT R17, R17, 0xf00, RZ, 0xe2, !PT ;  /* 0x00000f0011117812 */ /* 0x000fe200078ee2ff */
[----:B------:R-:W-:Y:S01]  /*4dc0*/  IMAD R13, R24, 0x1000, R13 ;  /* 0x00001000180d7824 */ /* 0x000fe200078e020d */
[----:B------:R-:W-:Y:S01]  /*4dd0*/  LOP3.LUT R11, R16, 0xff, RZ, 0xc0, !PT ;  /* 0x000000ff100b7812 */ /* 0x000fe200078ec0ff */
[----:B------:R-:W-:Y:S01]  /*4de0*/  IMAD.WIDE R48, R43, 0x4, R8 ;  /* 0x000000042b307825 */ /* 0x000fe200078e0208 */
[----:B------:R-:W-:Y:S02]  /*4df0*/  LOP3.LUT R10, R15, 0xff, RZ, 0xc0, !PT ;  /* 0x000000ff0f0a7812 */ /* 0x000fe400078ec0ff */
[----:B------:R-:W-:Y:S01]  /*4e00*/  LEA R17, R40, R17, 0xc ;  /* 0x0000001128117211 */ /* 0x000fe200078e60ff */
[----:B------:R-:W-:Y:S01]  /*4e10*/  IMAD.IADD R0, R0, 0x1, R11 ;  /* 0x0000000100007824 */ /* 0x000fe200078e020b */
[----:B------:R-:W-:Y:S01]  /*4e20*/  LOP3.LUT R46, R46, 0xff, RZ, 0xc0, !PT ;  /* 0x000000ff2e2e7812 */ /* 0x000fe200078ec0ff */
[----:B------:R-:W-:Y:S01]  /*4e30*/  IMAD.IADD R13, R13, 0x1, R10 ;  /* 0x000000010d0d7824 */ /* 0x000fe200078e020a */
[----:B------:R-:W-:Y:S01]  /*4e40*/  IADD3 R10, R56, -0xa, RZ ;  /* 0xfffffff6380a7810 */ /* 0x000fe20007ffe0ff */
[----:B------:R-:W-:Y:S01]  /*4e50*/  IMAD.WIDE R44, R43, 0x4, R4 ;  /* 0x000000042b2c7825 */ /* 0x000fe200078e0204 */
[----:B------:R-:W-:Y:S01]  /*4e60*/  IADD3 R17, R17, R46, RZ ;  /* 0x0000002e11117210 */ /* 0x000fe20007ffe0ff */
[----:B------:R1:W-:Y:S01]  /*4e70*/  LDGSTS.E [R54+0x2000], [R48.64], !P3 ;  /* 0x0200000030367fae */ /* 0x0003e2000d921846 */
[----:B------:R-:W-:Y:S01]  /*4e80*/  PRMT R70, R0, 0x5410, R13 ;  /* 0x0000541000467816 */ /* 0x000fe2000000000d */
[----:B------:R-:W-:Y:S01]  /*4e90*/  IMAD.WIDE R46, R43, 0x4, R6 ;  /* 0x000000042b2e7825 */ /* 0x000fe200078e0206 */
[----:B------:R-:W-:Y:S01]  /*4ea0*/  LOP3.LUT R0, R17, 0xffff, RZ, 0xc0, !PT ;  /* 0x0000ffff11007812 */ /* 0x000fe200078ec0ff */
[----:B------:R1:W-:Y:S02]  /*4eb0*/  STL.64 [R1+0x1480], R48 ;  /* 0x0014803001007387 */ /* 0x0003e40000100a00 */
[----:B------:R-:W-:Y:S01]  /*4ec0*/  IMAD.SHL.U32 R11, R217, 0x8, RZ ;  /* 0x00000008d90b7824 */ /* 0x000fe200078e00ff */
[----:B------:R-:W-:Y:S01]  /*4ed0*/  SHF.R.U32.HI R18, RZ, 0xf, R0 ;  /* 0x0000000fff127819 */ /* 0x000fe20000011600 */
[----:B------:R-:W-:Y:S01]  /*4ee0*/  IMAD.WIDE R42, R43, 0x4, R2 ;  /* 0x000000042b2a7825 */ /* 0x000fe200078e0202 */
[----:B------:R3:W-:Y:S03]  /*4ef0*/  LDGSTS.E [R54+0x2200], [R46.64], !P3 ;  /* 0x022000002e367fae */ /* 0x0007e6000d921846 */
[C---:B------:R-:W-:Y:S01]  /*4f00*/  IMAD.WIDE R16, R11.reuse, 0x4, R8 ;  /* 0x000000040b107825 */ /* 0x040fe200078e0208 */
[----:B------:R2:W-:Y:S03]  /*4f10*/  LDGSTS.E [R54+0x2400], [R44.64], !P3 ;  /* 0x024000002c367fae */ /* 0x0005e6000d921846 */
[----:B------:R-:W-:Y:S01]  /*4f20*/  IMAD.WIDE R14, R11, 0x4, R6 ;  /* 0x000000040b0e7825 */ /* 0x000fe200078e0206 */
[----:B------:R2:W-:Y:S01]  /*4f30*/  LDGSTS.E [R54+0x2600], [R42.64], !P3 ;  /* 0x026000002a367fae */ /* 0x0005e2000d921846 */
[----:B------:R-:W-:-:S02]  /*4f40*/  ISETP.GE.U32.AND P3, PT, R10, 0x7fffffb7, PT ;  /* 0x7fffffb70a00780c */ /* 0x000fc40003f66070 */
[C---:B------:R-:W-:Y:S01]  /*4f50*/  IMAD.WIDE R12, R11.reuse, 0x4, R4 ;  /* 0x000000040b0c7825 */ /* 0x040fe200078e0204 */
[----:B------:R4:W-:Y:S03]  /*4f60*/  LDGSTS.E [R54+0x4000], [R16.64], !P5 ;  /* 0x0400000010367fae */ /* 0x0009e6000e921846 */
[--C-:B------:R-:W-:Y:S01]  /*4f70*/  IMAD.WIDE R10, R11, 0x4, R2.reuse ;  /* 0x000000040b0a7825 */ /* 0x100fe200078e0202 */
[----:B------:R1:W-:Y:S03]  /*4f80*/  LDGSTS.E [R54+0x4200], [R14.64], !P5 ;  /* 0x042000000e367fae */ /* 0x0003e6000e921846 */
[----:B------:R-:W-:Y:S01]  /*4f90*/  IMAD.WIDE R58, R19, 0x4, R2 ;  /* 0x00000004133a7825 */ /* 0x000fe200078e0202 */
[----:B------:R2:W-:Y:S03]  /*4fa0*/  LDGSTS.E [R54+0x4400], [R12.64], !P5 ;  /* 0x044000000c367fae */ /* 0x0005e6000e921846 */
[----:B------:R-:W-:Y:S01]  /*4fb0*/  IMAD.WIDE R24, R21, 0x4, R8 ;  /* 0x0000000415187825 */ /* 0x000fe200078e0208 */
[----:B------:R2:W-:Y:S01]  /*4fc0*/  LDGSTS.E [R54+0x4600], [R10.64], !P5 ;  /* 0x046000000a367fae */ /* 0x0005e2000e921846 */
[----:B------:R-:W-:-:S02]  /*4fd0*/  LOP3.LUT P5, RZ, R18, 0x1, RZ, 0xc0, !PT ;  /* 0x0000000112ff7812 */ /* 0x000fc400078ac0ff */
[----:B------:R-:W-:Y:S01]  /*4fe0*/  SHF.R.U32.HI R18, RZ, 0xb, R0 ;  /* 0x0000000bff127819 */ /* 0x000fe20000011600 */
[----:B------:R2:W-:Y:S01]  /*4ff0*/  LDGSTS.E [R54+0x6000], [R64.64], !P6 ;  /* 0x0600000040367fae */ /* 0x0005e2000f121846 */
[C---:B------:R-:W-:Y:S02]  /*5000*/  IMAD R19, R217.reuse, 0x14, RZ ;  /* 0x00000014d9137824 */ /* 0x040fe400078e02ff */
[----:B------:R-:W-:Y:S01]  /*5010*/  IMAD R35, R217, 0x5, RZ ;  /* 0x00000005d9237824 */ /* 0x000fe200078e02ff */
[----:B------:R2:W-:Y:S01]  /*5020*/  LDGSTS.E [R54+0x6200], [R62.64], !P6 ;  /* 0x062000003e367fae */ /* 0x0005e2000f121846 */
[----:B-1----:R-:W-:-:S03]  /*5030*/  IMAD.WIDE R48, R135, 0x4, R2 ;  /* 0x0000000487307825 */ /* 0x002fc600078e0202 */
[----:B------:R3:W-:Y:S01]  /*5040*/  STL.64 [R1+0x1488], R46 ;  /* 0x0014882e01007387 */ /* 0x0007e20000100a00 */
[----:B------:R-:W-:-:S03]  /*5050*/  IMAD.WIDE R40, R35, 0x4, R8 ;  /* 0x0000000423287825 */ /* 0x000fc600078e0208 */
[----:B------:R1:W-:Y:S01]  /*5060*/  LDGSTS.E [R54+0x6400], [R60.64], !P6 ;  /* 0x064000003c367fae */ /* 0x0003e2000f121846 */
[----:B------:R-:W-:-:S03]  /*5070*/  IMAD.WIDE R38, R35, 0x4, R6 ;  /* 0x0000000423267825 */ /* 0x000fc600078e0206 */
[----:B------:R-:W-:Y:S01]  /*5080*/  STL.64 [R1+0x1490], R44 ;  /* 0x0014902c01007387 */ /* 0x000fe20000100a00 */
[----:B------:R-:W-:-:S03]  /*5090*/  IMAD.WIDE R36, R35, 0x4, R4 ;  /* 0x0000000423247825 */ /* 0x000fc600078e0204 */
[----:B------:R1:W-:Y:S01]  /*50a0*/  LDGSTS.E [R54+0x6600], [R58.64], !P6 ;  /* 0x066000003a367fae */ /* 0x0003e2000f121846 */
[----:B------:R-:W-:Y:S01]  /*50b0*/  LOP3.LUT P6, RZ, R18, 0x1, RZ, 0xc0, !PT ;  /* 0x0000000112ff7812 */ /* 0x000fe200078cc0ff */
[----:B------:R-:W-:Y:S01]  /*50c0*/  IMAD.WIDE R34, R35, 0x4, R2 ;  /* 0x0000000423227825 */ /* 0x000fe200078e0202 */
[----:B------:R-:W-:Y:S01]  /*50d0*/  SHF.R.U32.HI R18, RZ, 0x7, R0 ;  /* 0x00000007ff127819 */ /* 0x000fe20000011600 */
[----:B------:R-:W-:Y:S01]  /*50e0*/  STL.64 [R1+0x1498], R42 ;  /* 0x0014982a01007387 */ /* 0x000fe20000100a00 */
[----:B---3--:R-:W-:-:S03]  /*50f0*/  LOP3.LUT R46, R68, 0x3f, RZ, 0xc0, !PT ;  /* 0x0000003f442e7812 */ /* 0x008fc600078ec0ff */
[----:B------:R4:W-:Y:S02]  /*5100*/  STL.64 [R1+0x14a0], R16 ;  /* 0x0014a01001007387 */ /* 0x0009e40000100a00 */
[----:B------:R-:W-:Y:S02]  /*5110*/  IMAD R137, R46, c[0x0][0x18c], RZ ;  /* 0x000063002e897a24 */ /* 0x000fe400078e02ff */
[----:B------:R3:W-:Y:S04]  /*5120*/  STL.64 [R1+0x14a8], R14 ;  /* 0x0014a80e01007387 */ /* 0x0007e80000100a00 */
[----:B------:R-:W-:Y:S01]  /*5130*/  STL.64 [R1+0x38], R64 ;  /* 0x0000384001007387 */ /* 0x000fe20000100a00 */
[----:B----4-:R-:W-:-:S03]  /*5140*/  IMAD.WIDE R16, R21, 0x4, R4 ;  /* 0x0000000415107825 */ /* 0x010fc600078e0204 */
[----:B------:R-:W-:Y:S01]  /*5150*/  STL.64 [R1+0x40], R62 ;  /* 0x0000403e01007387 */ /* 0x000fe20000100a00 */
[----:B---3--:R-:W-:-:S03]  /*5160*/  IMAD.WIDE R14, R21, 0x4, R2 ;  /* 0x00000004150e7825 */ /* 0x008fc600078e0202 */
[----:B------:R-:W-:Y:S01]  /*5170*/  STL.64 [R1+0x48], R60 ;  /* 0x0000483c01007387 */ /* 0x000fe20000100a00 */
[----:B------:R-:W-:-:S03]  /*5180*/  IMAD R21, R217, 0x18, RZ ;  /* 0x00000018d9157824 */ /* 0x000fc600078e02ff */
[----:B------:R1:W-:Y:S04]  /*5190*/  STL.64 [R1+0x50], R58 ;  /* 0x0000503a01007387 */ /* 0x0003e80000100a00 */
[----:B------:R3:W-:Y:S04]  /*51a0*/  LDGSTS.E [R54+0x8000], [R24.64], P5 ;  /* 0x0800000018367fae */ /* 0x0007e8000a921846 */
[----:B------:R3:W-:Y:S04]  /*51b0*/  STL.64 [R1+0xb8], R24 ;  /* 0x0000b81801007387 */ /* 0x0007e80000100a00 */
[----:B------:R4:W-:Y:S01]  /*51c0*/  LDGSTS.E [R54+0x8200], [R22.64], P5 ;  /* 0x0820000016367fae */ /* 0x0009e2000a921846 */
[----:B-1----:R-:W-:-:S03]  /*51d0*/  IMAD.SHL.U32 R58, R217, 0x2, RZ ;  /* 0x00000002d93a7824 */ /* 0x002fc600078e00ff */
[----:B------:R4:W-:Y:S01]  /*51e0*/  STL.64 [R1+0x250], R22 ;  /* 0x0002501601007387 */ /* 0x0009e20000100a00 */
[----:B--2---:R-:W-:-:S03]  /*51f0*/  IMAD.WIDE R64, R58, 0x4, R8 ;  /* 0x000000043a407825 */ /* 0x004fc600078e0208 */
[----:B------:R1:W-:Y:S01]  /*5200*/  LDGSTS.E [R54+0x8400], [R16.64], P5 ;  /* 0x0840000010367fae */ /* 0x0003e2000a921846 */
[----:B---3--:R-:W-:-:S03]  /*5210*/  IMAD.WIDE R24, R19, 0x4, R8 ;  /* 0x0000000413187825 */ /* 0x008fc600078e0208 */
[----:B------:R1:W-:Y:S01]  /*5220*/  STL.64 [R1+0x258], R16 ;  /* 0x0002581001007387 */ /* 0x0003e20000100a00 */
[----:B------:R-:W-:-:S03]  /*5230*/  IMAD.WIDE R62, R58, 0x4, R6 ;  /* 0x000000043a3e7825 */ /* 0x000fc600078e0206 */
[----:B------:R2:W-:Y:S01]  /*5240*/  LDGSTS.E [R54+0x8600], [R14.64], P5 ;  /* 0x086000000e367fae */ /* 0x0005e2000a921846 */
[C---:B----4-:R-:W-:Y:S01]  /*5250*/  IMAD.WIDE R22, R19.reuse, 0x4, R6 ;  /* 0x0000000413167825 */ /* 0x050fe200078e0206 */
[----:B------:R-:W-:Y:S02]  /*5260*/  LOP3.LUT P5, RZ, R18, 0x1, RZ, 0xc0, !PT ;  /* 0x0000000112ff7812 */ /* 0x000fe400078ac0ff */
[----:B------:R2:W-:Y:S01]  /*5270*/  STL.64 [R1+0x260], R14 ;  /* 0x0002600e01007387 */ /* 0x0005e20000100a00 */
[----:B------:R-:W-:Y:S01]  /*5280*/  SHF.R.U32.HI R18, RZ, 0x3, R0 ;  /* 0x00000003ff127819 */ /* 0x000fe20000011600 */
[--C-:B------:R-:W-:Y:S02]  /*5290*/  IMAD.WIDE R60, R58, 0x4, R4.reuse ;  /* 0x000000043a3c7825 */ /* 0x100fe400078e0204 */
[----:B------:R3:W-:Y:S02]  /*52a0*/  LDGSTS.E [R54+0xa000], [R24.64], P6 ;  /* 0x0a00000018367fae */ /* 0x0007e4000b121846 */
[----:B-1----:R-:W-:-:S02]  /*52b0*/  IMAD.WIDE R16, R19, 0x4, R4 ;  /* 0x0000000413107825 */ /* 0x002fc400078e0204 */
[----:B------:R1:W-:Y:S02]  /*52c0*/  LDGSTS.E [R54+0xa200], [R22.64], P6 ;  /* 0x0a20000016367fae */ /* 0x0003e4000b121846 */
[--C-:B------:R-:W-:Y:S02]  /*52d0*/  IMAD.WIDE R58, R58, 0x4, R2.reuse ;  /* 0x000000043a3a7825 */ /* 0x100fe400078e0202 */
[----:B------:R4:W-:Y:S02]  /*52e0*/  LDGSTS.E [R54+0xa400], [R16.64], P6 ;  /* 0x0a40000010367fae */ /* 0x0009e4000b121846 */
[----:B--2---:R-:W-:Y:S02]  /*52f0*/  IMAD.WIDE R14, R19, 0x4, R2 ;  /* 0x00000004130e7825 */ /* 0x004fe400078e0202 */
[----:B------:R3:W-:Y:S02]  /*5300*/  STL.64 [R1+0x2c8], R24 ;  /* 0x0002c81801007387 */ /* 0x0007e40000100a00 */
[----:B------:R-:W-:-:S02]  /*5310*/  IMAD R19, R217, 0x1c, RZ ;  /* 0x0000001cd9137824 */ /* 0x000fc400078e02ff */
[----:B------:R2:W-:Y:S01]  /*5320*/  LDGSTS.E [R54+0xa600], [R14.64], P6 ;  /* 0x0a6000000e367fae */ /* 0x0005e2000b121846 */
[----:B------:R-:W-:Y:S02]  /*5330*/  LOP3.LUT P6, RZ, R18, 0x1, RZ, 0xc0, !PT ;  /* 0x0000000112ff7812 */ /* 0x000fe400078cc0ff */
[----:B------:R-:W-:Y:S01]  /*5340*/  SHF.R.U64 R18, R70, 0x1f, RZ ;  /* 0x0000001f46127819 */ /* 0x000fe200000012ff */
[----:B------:R1:W-:Y:S01]  /*5350*/  STL.64 [R1+0x2d0], R22 ;  /* 0x0002d01601007387 */ /* 0x0003e20000100a00 */
[----:B---3--:R-:W-:-:S03]  /*5360*/  IMAD.WIDE R24, R21, 0x4, R8 ;  /* 0x0000000415187825 */ /* 0x008fc600078e0208 */
[----:B------:R4:W-:Y:S04]  /*5370*/  STL.64 [R1+0x2d8], R16 ;  /* 0x0002d81001007387 */ /* 0x0009e80000100a00 */
[----:B------:R2:W-:Y:S01]  /*5380*/  STL.64 [R1+0x2e0], R14 ;  /* 0x0002e00e01007387 */ /* 0x0005e20000100a00 */
[----:B-1----:R-:W-:-:S03]  /*5390*/  IMAD.WIDE R22, R21, 0x4, R6 ;  /* 0x0000000415167825 */ /* 0x002fc600078e0206 */
[----:B------:R1:W-:Y:S01]  /*53a0*/  LDGSTS.E [R54+0xc000], [R24.64], P5 ;  /* 0x0c00000018367fae */ /* 0x0003e2000a921846 */
[----:B----4-:R-:W-:-:S03]  /*53b0*/  IMAD.WIDE R16, R21, 0x4, R4 ;  /* 0x0000000415107825 */ /* 0x010fc600078e0204 */
[----:B------:R1:W-:Y:S01]  /*53c0*/  STL.64 [R1+0x918], R24 ;  /* 0x0009181801007387 */ /* 0x0003e20000100a00 */
[----:B--2---:R-:W-:-:S03]  /*53d0*/  IMAD.WIDE R14, R21, 0x4, R2 ;  /* 0x00000004150e7825 */ /* 0x004fc600078e0202 */
[----:B------:R2:W-:Y:S01]  /*53e0*/  LDGSTS.E [R54+0xc200], [R22.64], P5 ;  /* 0x0c20000016367fae */ /* 0x0005e2000a921846 */
[----:B------:R-:W-:-:S03]  /*53f0*/  SHF.L.U32 R21, R217, 0x5, RZ ;  /* 0x00000005d9157819 */ /* 0x000fc600000006ff */
[----:B------:R2:W-:Y:S04]  /*5400*/  STL.64 [R1+0x920], R22 ;  /* 0x0009201601007387 */ /* 0x0005e80000100a00 */
[----:B------:R3:W-:Y:S01]  /*5410*/  LDGSTS.E [R54+0xc400], [R16.64], P5 ;  /* 0x0c40000010367fae */ /* 0x0007e2000a921846 */
[----:B-1----:R-:W-:-:S03]  /*5420*/  IMAD.WIDE R24, R19, 0x4, R8 ;  /* 0x0000000413187825 */ /* 0x002fc600078e0208 */
[----:B------:R3:W-:Y:S04]  /*5430*/  STL.64 [R1+0x928], R16 ;  /* 0x0009281001007387 */ /* 0x0007e80000100a00 */
[----:B------:R1:W-:Y:S01]  /*5440*/  LDGSTS.E [R54+0xc600], [R14.64], P5 ;  /* 0x0c6000000e367fae */ /* 0x0003e2000a921846 */
[C---:B--2---:R-:W-:Y:S01]  /*5450*/  IMAD.WIDE R22, R19.reuse, 0x4, R6 ;  /* 0x0000000413167825 */ /* 0x044fe200078e0206 */
[----:B------:R-:W-:Y:S02]  /*5460*/  LOP3.LUT P5, RZ, R18, 0x1, RZ, 0xc0, !PT ;  /* 0x0000000112ff7812 */ /* 0x000fe400078ac0ff */
[----:B------:R1:W-:Y:S01]  /*5470*/  STL.64 [R1+0x930], R14 ;  /* 0x0009300e01007387 */ /* 0x0003e20000100a00 */
[----:B------:R-:W-:Y:S01]  /*5480*/  SHF.R.U64 R18, R70, 0x1b, RZ ;  /* 0x0000001b46127819 */ /* 0x000fe200000012ff */
[----:B---3--:R-:W-:-:S02]  /*5490*/  IMAD.WIDE R16, R19, 0x4, R4 ;  /* 0x0000000413107825 */ /* 0x008fc400078e0204 */
[----:B------:R2:W-:Y:S04]  /*54a0*/  LDGSTS.E [R54+0xe000], [R24.64], P6 ;  /* 0x0e00000018367fae */ /* 0x0005e8000b121846 */
[----:B------:R3:W-:Y:S01]  /*54b0*/  LDGSTS.E [R54+0xe200], [R22.64], P6 ;  /* 0x0e20000016367fae */ /* 0x0007e2000b121846 */
[----:B-1----:R-:W-:-:S03]  /*54c0*/  IMAD.WIDE R14, R19, 0x4, R2 ;  /* 0x00000004130e7825 */ /* 0x002fc600078e0202 */
[----:B------:R1:W-:Y:S01]  /*54d0*/  LDGSTS.E [R54+0xe400], [R16.64], P6 ;  /* 0x0e40000010367fae */ /* 0x0003e2000b121846 */
[----:B------:R-:W-:-:S03]  /*54e0*/  IMAD R19, R217, 0x24, RZ ;  /* 0x00000024d9137824 */ /* 0x000fc600078e02ff */
[----:B------:R4:W-:Y:S01]  /*54f0*/  LDGSTS.E [R54+0xe600], [R14.64], P6 ;  /* 0x0e6000000e367fae */ /* 0x0009e2000b121846 */
[----:B------:R-:W-:Y:S02]  /*5500*/  LOP3.LUT P6, RZ, R18, 0x1, RZ, 0xc0, !PT ;  /* 0x0000000112ff7812 */ /* 0x000fe400078cc0ff */
[----:B------:R-:W-:Y:S01]  /*5510*/  SHF.R.U64 R18, R70, 0x17, RZ ;  /* 0x0000001746127819 */ /* 0x000fe200000012ff */
[----:B------:R2:W-:Y:S04]  /*5520*/  STL.64 [R1+0x998], R24 ;  /* 0x0009981801007387 */ /* 0x0005e80000100a00 */
[----:B------:R3:W-:Y:S04]  /*5530*/  STL.64 [R1+0x9a0], R22 ;  /* 0x0009a01601007387 */ /* 0x0007e80000100a00 */
[----:B------:R1:W-:Y:S01]  /*5540*/  STL.64 [R1+0x9a8], R16 ;  /* 0x0009a81001007387 */ /* 0x0003e20000100a00 */
[----:B--2---:R-:W-:-:S03]  /*5550*/  IMAD.WIDE R24, R21, 0x4, R8 ;  /* 0x0000000415187825 */ /* 0x004fc600078e0208 */
[----:B------:R4:W-:Y:S01]  /*5560*/  STL.64 [R1+0x9b0], R14 ;  /* 0x0009b00e01007387 */ /* 0x0009e20000100a00 */
[----:B---3--:R-:W-:-:S03]  /*5570*/  IMAD.WIDE R22, R21, 0x4, R6 ;  /* 0x0000000415167825 */ /* 0x008fc600078e0206 */
[----:B------:R2:W-:Y:S01]  /*5580*/  LDGSTS.E [R54+0x10000], [R24.64], P5 ;  /* 0x1000000018367fae */ /* 0x0005e2000a921846 */
[----:B-1----:R-:W-:-:S03]  /*5590*/  IMAD.WIDE R16, R21, 0x4, R4 ;  /* 0x0000000415107825 */ /* 0x002fc600078e0204 */
[----:B------:R2:W-:Y:S01]  /*55a0*/  STL.64 [R1+0xa60], R24 ;  /* 0x000a601801007387 */ /* 0x0005e20000100a00 */
[----:B----4-:R-:W-:-:S03]  /*55b0*/  IMAD.WIDE R14, R21, 0x4, R2 ;  /* 0x00000004150e7825 */ /* 0x010fc600078e0202 */
[----:B------:R1:W-:Y:S01]  /*55c0*/  LDGSTS.E [R54+0x10200], [R22.64], P5 ;  /* 0x1020000016367fae */ /* 0x0003e2000a921846 */
[----:B------:R-:W-:-:S03]  /*55d0*/  IMAD R21, R217, 0x28, RZ ;  /* 0x00000028d9157824 */ /* 0x000fc600078e02ff */
[----:B------:R1:W-:Y:S01]  /*55e0*/  STL.64 [R1+0xa70], R22 ;  /* 0x000a701601007387 */ /* 0x0003e20000100a00 */
[----:B--2---:R-:W-:-:S03]  /*55f0*/  IMAD.WIDE R24, R19, 0x4, R8 ;  /* 0x0000000413187825 */ /* 0x004fc600078e0208 */
[----:B------:R2:W-:Y:S04]  /*5600*/  LDGSTS.E [R54+0x10400], [R16.64], P5 ;  /* 0x1040000010367fae */ /* 0x0005e8000a921846 */
[----:B------:R2:W-:Y:S04]  /*5610*/  STL.64 [R1+0xa88], R16 ;  /* 0x000a881001007387 */ /* 0x0005e80000100a00 */
[----:B------:R3:W-:Y:S01]  /*5620*/  LDGSTS.E [R54+0x10600], [R14.64], P5 ;  /* 0x106000000e367fae */ /* 0x0007e2000a921846 */
[----:B-1----:R-:W-:Y:S01]  /*5630*/  IMAD.WIDE R22, R19, 0x4, R6 ;  /* 0x0000000413167825 */ /* 0x002fe200078e0206 */
[----:B------:R-:W-:-:S02]  /*5640*/  LOP3.LUT P5, RZ, R18, 0x1, RZ, 0xc0, !PT ;  /* 0x0000000112ff7812 */ /* 0x000fc400078ac0ff */
[----:B------:R3:W-:Y:S01]  /*5650*/  STL.64 [R1+0xaa8], R14 ;  /* 0x000aa80e01007387 */ /* 0x0007e20000100a00 */
[----:B------:R-:W-:Y:S01]  /*5660*/  SHF.R.U64 R18, R70, 0x13, RZ ;  /* 0x0000001346127819 */ /* 0x000fe200000012ff */
[C---:B--2---:R-:W-:Y:S02]  /*5670*/  IMAD.WIDE R16, R19.reuse, 0x4, R4 ;  /* 0x0000000413107825 */ /* 0x044fe400078e0204 */
[----:B------:R1:W-:Y:S04]  /*5680*/  LDGSTS.E [R54+0x12000], [R24.64], P6 ;  /* 0x1200000018367fae */ /* 0x0003e8000b121846 */
[----:B------:R2:W-:Y:S01]  /*5690*/  LDGSTS.E [R54+0x12200], [R22.64], P6 ;  /* 0x1220000016367fae */ /* 0x0005e2000b121846 */
[----:B---3--:R-:W-:-:S03]  /*56a0*/  IMAD.WIDE R14, R19, 0x4, R2 ;  /* 0x00000004130e7825 */ /* 0x008fc600078e0202 */
        /* <DEDUP_REMOVED lines=8> */
[----:B-1----:R-:W-:-:S03]  /*5730*/  IMAD.WIDE R24, R21, 0x4, R8 ;  /* 0x0000000415187825 */ /* 0x002fc600078e0208 */
[----:B------:R4:W-:Y:S01]  /*5740*/  STL.64 [R1+0xb50], R14 ;  /* 0x000b500e01007387 */ /* 0x0009e20000100a00 */
[----:B--2---:R-:W-:-:S03]  /*5750*/  IMAD.WIDE R22, R21, 0x4, R6 ;  /* 0x0000000415167825 */ /* 0x004fc600078e0206 */
[----:B------:R1:W-:Y:S01]  /*5760*/  LDGSTS.E [R54+0x14000], [R24.64], P5 ;  /* 0x1400000018367fae */ /* 0x0003e2000a921846 */
[----:B---3--:R-:W-:-:S03]  /*5770*/  IMAD.WIDE R16, R21, 0x4, R4 ;  /* 0x0000000415107825 */ /* 0x008fc600078e0204 */
[----:B------:R1:W-:Y:S01]  /*5780*/  STL.64 [R1+0xba8], R24 ;  /* 0x000ba81801007387 */ /* 0x0003e20000100a00 */
[----:B----4-:R-:W-:-:S03]  /*5790*/  IMAD.WIDE R14, R21, 0x4, R2 ;  /* 0x00000004150e7825 */ /* 0x010fc600078e0202 */
[----:B------:R2:W-:Y:S01]  /*57a0*/  LDGSTS.E [R54+0x14200], [R22.64], P5 ;  /* 0x1420000016367fae */ /* 0x0005e2000a921846 */
[----:B------:R-:W-:-:S03]  /*57b0*/  IMAD R21, R217, 0x30, RZ ;  /* 0x00000030d9157824 */ /* 0x000fc600078e02ff */
[----:B------:R2:W-:Y:S01]  /*57c0*/  STL.64 [R1+0xbb8], R22 ;  /* 0x000bb81601007387 */ /* 0x0005e20000100a00 */
[----:B-1----:R-:W-:-:S03]  /*57d0*/  IMAD.WIDE R24, R19, 0x4, R8 ;  /* 0x0000000413187825 */ /* 0x002fc600078e0208 */
[----:B------:R1:W-:Y:S04]  /*57e0*/  LDGSTS.E [R54+0x14400], [R16.64], P5 ;  /* 0x1440000010367fae */ /* 0x0003e8000a921846 */
[----:B------:R1:W-:Y:S04]  /*57f0*/  STL.64 [R1+0xbc8], R16 ;  /* 0x000bc81001007387 */ /* 0x0003e80000100a00 */
[----:B------:R3:W-:Y:S01]  /*5800*/  LDGSTS.E [R54+0x14600], [R14.64], P5 ;  /* 0x146000000e367fae */ /* 0x0007e2000a921846 */
[----:B--2---:R-:W-:Y:S01]  /*5810*/  IMAD.WIDE R22, R19, 0x4, R6 ;  /* 0x0000000413167825 */ /* 0x004fe200078e0206 */
[----:B------:R-:W-:-:S02]  /*5820*/  LOP3.LUT P5, RZ, R18, 0x1, RZ, 0xc0, !PT ;  /* 0x0000000112ff7812 */ /* 0x000fc400078ac0ff */
[----:B------:R3:W-:Y:S01]  /*5830*/  STL.64 [R1+0xbd8], R14 ;  /* 0x000bd80e01007387 */ /* 0x0007e20000100a00 */
[----:B------:R-:W-:Y:S01]  /*5840*/  SHF.R.U64 R18, R70, 0xb, RZ ;  /* 0x0000000b46127819 */ /* 0x000fe200000012ff */
[C---:B-1----:R-:W-:Y:S02]  /*5850*/  IMAD.WIDE R16, R19.reuse, 0x4, R4 ;  /* 0x0000000413107825 */ /* 0x042fe400078e0204 */
        /* <DEDUP_REMOVED lines=37> */
[----:B------:R-:W-:Y:S01]  /*5ab0*/  IADD3 R18, R56, -0xe, RZ ;  /* 0xfffffff238127810 */ /* 0x000fe20007ffe0ff */
[----:B------:R1:W-:Y:S04]  /*5ac0*/  STL.64 [R1+0x11e8], R24 ;  /* 0x0011e81801007387 */ /* 0x0003e80000100a00 */
[----:B------:R2:W-:Y:S04]  /*5ad0*/  STL.64 [R1+0x11f0], R22 ;  /* 0x0011f01601007387 */ /* 0x0005e80000100a00 */
[----:B------:R3:W-:Y:S01]  /*5ae0*/  STL.64 [R1+0x11f8], R16 ;  /* 0x0011f81001007387 */ /* 0x0007e20000100a00 */
[----:B-1----:R-:W-:-:S03]  /*5af0*/  IMAD.WIDE R24, R21, 0x4, R8 ;  /* 0x0000000415187825 */ /* 0x002fc600078e0208 */
[----:B------:R4:W-:Y:S01]  /*5b00*/  STL.64 [R1+0x1200], R14 ;  /* 0x0012000e01007387 */ /* 0x0009e20000100a00 */
[----:B--2---:R-:W-:-:S03]  /*5b10*/  IMAD.WIDE R22, R21, 0x4, R6 ;  /* 0x0000000415167825 */ /* 0x004fc600078e0206 */
[----:B------:R-:W-:Y:S01]  /*5b20*/  STL.64 [R1+0x1268], R24 ;  /* 0x0012681801007387 */ /* 0x000fe20000100a00 */
[----:B---3--:R-:W-:-:S03]  /*5b30*/  IMAD.WIDE R16, R21, 0x4, R4 ;  /* 0x0000000415107825 */ /* 0x008fc600078e0204 */
[----:B------:R1:W-:Y:S01]  /*5b40*/  LDGSTS.E [R54+0x1c000], [R24.64], P5 ;  /* 0x1c00000018367fae */ /* 0x0003e2000a921846 */
[----:B----4-:R-:W-:-:S03]  /*5b50*/  IMAD.WIDE R14, R21, 0x4, R2 ;  /* 0x00000004150e7825 */ /* 0x010fc600078e0202 */
[----:B------:R2:W-:Y:S01]  /*5b60*/  STL.64 [R1+0x1270], R22 ;  /* 0x0012701601007387 */ /* 0x0005e20000100a00 */
[----:B------:R-:W-:-:S03]  /*5b70*/  IMAD.WIDE R20, R19, 0x4, R6 ;  /* 0x0000000413147825 */ /* 0x000fc600078e0206 */
[----:B------:R2:W-:Y:S04]  /*5b80*/  LDGSTS.E [R54+0x1c200], [R22.64], P5 ;  /* 0x1c20000016367fae */ /* 0x0005e8000a921846 */
[----:B------:R3:W-:Y:S04]  /*5b90*/  STL.64 [R1+0x1278], R16 ;  /* 0x0012781001007387 */ /* 0x0007e80000100a00 */
[----:B------:R3:W-:Y:S01]  /*5ba0*/  LDGSTS.E [R54+0x1c400], [R16.64], P5 ;  /* 0x1c40000010367fae */ /* 0x0007e2000a921846 */
[----:B--2---:R-:W-:-:S03]  /*5bb0*/  IMAD.WIDE R22, R19, 0x4, R8 ;  /* 0x0000000413167825 */ /* 0x004fc600078e0208 */
[----:B------:R2:W-:Y:S04]  /*5bc0*/  STL.64 [R1+0x1280], R14 ;  /* 0x0012800e01007387 */ /* 0x0005e80000100a00 */
[----:B------:R2:W-:Y:S01]  /*5bd0*/  LDGSTS.E [R54+0x1c600], [R14.64], P5 ;  /* 0x1c6000000e367fae */ /* 0x0005e2000a921846 */
[----:B------:R-:W-:Y:S01]  /*5be0*/  ISETP.GE.U32.AND P5, PT, R18, 0x7fffffb3, PT ;  /* 0x7fffffb31200780c */ /* 0x000fe20003fa6070 */
[----:B---3--:R-:W-:Y:S02]  /*5bf0*/  IMAD.WIDE R16, R19, 0x4, R4 ;  /* 0x0000000413107825 */ /* 0x008fe400078e0204 */
[----:B------:R3:W-:Y:S01]  /*5c00*/  STL.64 [R1+0x12e8], R22 ;  /* 0x0012e81601007387 */ /* 0x0007e20000100a00 */
[----:B------:R-:W-:-:S03]  /*5c10*/  IADD3 R18, R56, -0x3, RZ ;  /* 0xfffffffd38127810 */ /* 0x000fc60007ffe0ff */
[----:B------:R3:W-:Y:S01]  /*5c20*/  LDGSTS.E [R54+0x1e000], [R22.64], P6 ;  /* 0x1e00000016367fae */ /* 0x0007e2000b121846 */
[----:B--2---:R-:W-:-:S03]  /*5c30*/  IMAD.WIDE R14, R19, 0x4, R2 ;  /* 0x00000004130e7825 */ /* 0x004fc600078e0202 */
[----:B------:R2:W-:Y:S01]  /*5c40*/  STL.64 [R1+0x12f0], R20 ;  /* 0x0012f01401007387 */ /* 0x0005e20000100a00 */
[----:B------:R-:W-:-:S03]  /*5c50*/  IMAD R19, R217, 0xd, RZ ;  /* 0x0000000dd9137824 */ /* 0x000fc600078e02ff */
[----:B------:R2:W-:Y:S01]  /*5c60*/  LDGSTS.E [R54+0x1e200], [R20.64], P6 ;  /* 0x1e20000014367fae */ /* 0x0005e2000b121846 */
[----:B------:R-:W-:-:S03]  /*5c70*/  IMAD.WIDE R26, R19, 0x4, R8 ;  /* 0x00000004131a7825 */ /* 0x000fc600078e0208 */
[----:B------:R4:W-:Y:S01]  /*5c80*/  STL.64 [R1+0x12f8], R16 ;  /* 0x0012f81001007387 */ /* 0x0009e20000100a00 */
[----:B-1----:R-:W-:-:S03]  /*5c90*/  IMAD.WIDE R24, R19, 0x4, R6 ;  /* 0x0000000413187825 */ /* 0x002fc600078e0206 */
[----:B------:R4:W-:Y:S01]  /*5ca0*/  LDGSTS.E [R54+0x1e400], [R16.64], P6 ;  /* 0x1e40000010367fae */ /* 0x0009e2000b121846 */
[----:B---3--:R-:W-:-:S03]  /*5cb0*/  IMAD.WIDE R22, R19, 0x4, R4 ;  /* 0x0000000413167825 */ /* 0x008fc600078e0204 */
[----:B------:R1:W-:Y:S01]  /*5cc0*/  STL.64 [R1+0x1300], R14 ;  /* 0x0013000e01007387 */ /* 0x0003e20000100a00 */
[----:B--2---:R-:W-:-:S03]  /*5cd0*/  IMAD R21, R217, 0x11, RZ ;  /* 0x00000011d9157824 */ /* 0x004fc600078e02ff */
[----:B------:R1:W-:Y:S01]  /*5ce0*/  LDGSTS.E [R54+0x1e600], [R14.64], P6 ;  /* 0x1e6000000e367fae */ /* 0x0003e2000b121846 */
[----:B------:R-:W-:Y:S02]  /*5cf0*/  ISETP.GE.U32.AND P6, PT, R18, 0x7fffffbe, PT ;  /* 0x7fffffbe1200780c */ /* 0x000fe40003fc6070 */
[----:B------:R-:W-:Y:S01]  /*5d00*/  IADD3 R18, R56, -0x7, RZ ;  /* 0xfffffff938127810 */ /* 0x000fe20007ffe0ff */
[----:B----4-:R-:W-:Y:S01]  /*5d10*/  IMAD.WIDE R16, R19, 0x4, R2 ;  /* 0x0000000413107825 */ /* 0x010fe200078e0202 */
[----:B------:R2:W-:Y:S03]  /*5d20*/  STL.64 [R1+0x58], R26 ;  /* 0x0000581a01007387 */ /* 0x0005e60000100a00 */
[----:B------:R-:W-:Y:S01]  /*5d30*/  IMAD R19, R217, 0x15, RZ ;  /* 0x00000015d9137824 */ /* 0x000fe200078e02ff */
[----:B------:R3:W-:Y:S01]  /*5d40*/  STL.64 [R1+0x60], R24 ;  /* 0x0000601801007387 */ /* 0x0007e20000100a00 */
[----:B-1----:R-:W-:-:S03]  /*5d50*/  LOP3.LUT R14, R54, 0x20, RZ, 0x3c, !PT ;  /* 0x00000020360e7812 */ /* 0x002fc600078e3cff */
[----:B------:R1:W-:Y:S04]  /*5d60*/  STL.64 [R1+0x68], R22 ;  /* 0x0000681601007387 */ /* 0x0003e80000100a00 */
[----:B------:R4:W-:Y:S04]  /*5d70*/  LDGSTS.E [R14+0x800], [R224.64], !P0 ;  /* 0x00800000e00e7fae */ /* 0x0009e8000c121846 */
[----:B------:R4:W-:Y:S04]  /*5d80*/  LDGSTS.E [R14+0xa00], [R214.64], !P0 ;  /* 0x00a00000d60e7fae */ /* 0x0009e8000c121846 */
[----:B------:R4:W-:Y:S04]  /*5d90*/  LDGSTS.E [R14+0xc00], [R212.64], !P0 ;  /* 0x00c00000d40e7fae */ /* 0x0009e8000c121846 */
[----:B------:R4:W-:Y:S01]  /*5da0*/  LDGSTS.E [R14+0xe00], [R66.64], !P0 ;  /* 0x00e00000420e7fae */ /* 0x0009e2000c121846 */
[----:B------:R-:W-:-:S02]  /*5db0*/  ISETP.GE.U32.AND P0, PT, R18, 0x7fffffba, PT ;  /* 0x7fffffba1200780c */ /* 0x000fc40003f06070 */
[----:B------:R-:W-:Y:S01]  /*5dc0*/  IADD3 R18, R56, -0xb, RZ ;  /* 0xfffffff538127810 */ /* 0x000fe20007ffe0ff */
[----:B------:R4:W-:Y:S04]  /*5dd0*/  LDGSTS.E [R14+0x2800], [R40.64], !P4 ;  /* 0x02800000280e7fae */ /* 0x0009e8000e121846 */
[----:B------:R4:W-:Y:S04]  /*5de0*/  LDGSTS.E [R14+0x2a00], [R38.64], !P4 ;  /* 0x02a00000260e7fae */ /* 0x0009e8000e121846 */
[----:B------:R4:W-:Y:S04]  /*5df0*/  LDGSTS.E [R14+0x2c00], [R36.64], !P4 ;  /* 0x02c00000240e7fae */ /* 0x0009e8000e121846 */
[----:B------:R4:W-:Y:S01]  /*5e00*/  LDGSTS.E [R14+0x2e00], [R34.64], !P4 ;  /* 0x02e00000220e7fae */ /* 0x0009e2000e121846 */
[----:B------:R-:W-:-:S02]  /*5e10*/  ISETP.GE.U32.AND P4, PT, R18, 0x7fffffb6, PT ;  /* 0x7fffffb61200780c */ /* 0x000fc40003f86070 */
[----:B------:R-:W-:Y:S01]  /*5e20*/  SHF.R.U32.HI R18, RZ, 0xe, R0 ;  /* 0x0000000eff127819 */ /* 0x000fe20000011600 */
[----:B------:R4:W-:Y:S04]  /*5e30*/  LDGSTS.E [R14+0x4800], [R226.64], !P3 ;  /* 0x04800000e20e7fae */ /* 0x0009e8000d921846 */
[----:B------:R4:W-:Y:S04]  /*5e40*/  LDGSTS.E [R14+0x4a00], [R236.64], !P3 ;  /* 0x04a00000ec0e7fae */ /* 0x0009e8000d921846 */
[----:B------:R4:W-:Y:S04]  /*5e50*/  LDGSTS.E [R14+0x4c00], [R238.64], !P3 ;  /* 0x04c00000ee0e7fae */ /* 0x0009e8000d921846 */
[----:B------:R4:W-:Y:S01]  /*5e60*/  LDGSTS.E [R14+0x4e00], [R240.64], !P3 ;  /* 0x04e00000f00e7fae */ /* 0x0009e2000d921846 */
[----:B------:R-:W-:-:S02]  /*5e70*/  LOP3.LUT P3, RZ, R18, 0x1, RZ, 0xc0, !PT ;  /* 0x0000000112ff7812 */ /* 0x000fc4000786c0ff */
[----:B------:R-:W-:Y:S01]  /*5e80*/  SHF.R.U32.HI R18, RZ, 0xa, R0 ;  /* 0x0000000aff127819 */ /* 0x000fe20000011600 */
[----:B------:R2:W-:Y:S04]  /*5e90*/  LDGSTS.E [R14+0x6800], [R26.64], !P5 ;  /* 0x068000001a0e7fae */ /* 0x0005e8000e921846 */
[----:B------:R3:W-:Y:S04]  /*5ea0*/  LDGSTS.E [R14+0x6a00], [R24.64], !P5 ;  /* 0x06a00000180e7fae */ /* 0x0007e8000e921846 */
[----:B------:R1:W-:Y:S04]  /*5eb0*/  LDGSTS.E [R14+0x6c00], [R22.64], !P5 ;  /* 0x06c00000160e7fae */ /* 0x0003e8000e921846 */
[----:B------:R4:W-:Y:S01]  /*5ec0*/  LDGSTS.E [R14+0x6e00], [R16.64], !P5 ;  /* 0x06e00000100e7fae */ /* 0x0009e2000e921846 */
[----:B------:R-:W-:Y:S01]  /*5ed0*/  LOP3.LUT P5, RZ, R18, 0x1, RZ, 0xc0, !PT ;  /* 0x0000000112ff7812 */ /* 0x000fe200078ac0ff */
[C---:B--2---:R-:W-:Y:S01]  /*5ee0*/  IMAD.WIDE R26, R21.reuse, 0x4, R8 ;  /* 0x00000004151a7825 */ /* 0x044fe200078e0208 */
[----:B------:R-:W-:Y:S01]  /*5ef0*/  SHF.R.U32.HI R18, RZ, 0x6, R0 ;  /* 0x00000006ff127819 */ /* 0x000fe20000011600 */
[----:B------:R4:W-:Y:S02]  /*5f00*/  STL.64 [R1+0x70], R16 ;  /* 0x0000701001007387 */ /* 0x0009e40000100a00 */
[----:B---3--:R-:W-:-:S02]  /*5f10*/  IMAD.WIDE R24, R21, 0x4, R6 ;  /* 0x0000000415187825 */ /* 0x008fc400078e0206 */
[----:B------:R-:W-:Y:S02]  /*5f20*/  STL.64 [R1+0x268], R26 ;  /* 0x0002681a01007387 */ /* 0x000fe40000100a00 */
[C---:B-1----:R-:W-:Y:S02]  /*5f30*/  IMAD.WIDE R22, R21.reuse, 0x4, R4 ;  /* 0x0000000415167825 */ /* 0x042fe400078e0204 */
[----:B------:R1:W-:Y:S02]  /*5f40*/  LDGSTS.E [R14+0x8800], [R26.64], P3 ;  /* 0x088000001a0e7fae */ /* 0x0003e40009921846 */
[----:B----4-:R-:W-:Y:S02]  /*5f50*/  IMAD.WIDE R16, R21, 0x4, R2 ;  /* 0x0000000415107825 */ /* 0x010fe400078e0202 */
[----:B------:R2:W-:Y:S02]  /*5f60*/  STL.64 [R1+0x270], R24 ;  /* 0x0002701801007387 */ /* 0x0005e40000100a00 */
[----:B------:R-:W-:-:S02]  /*5f70*/  IMAD.WIDE R20, R19, 0x4, R4 ;  /* 0x0000000413147825 */ /* 0x000fc400078e0204 */
[----:B------:R2:W-:Y:S04]  /*5f80*/  LDGSTS.E [R14+0x8a00], [R24.64], P3 ;  /* 0x08a00000180e7fae */ /* 0x0005e80009921846 */
[----:B------:R3:W-:Y:S04]  /*5f90*/  STL.64 [R1+0x278], R22 ;  /* 0x0002781601007387 */ /* 0x0007e80000100a00 */
[----:B------:R3:W-:Y:S01]  /*5fa0*/  LDGSTS.E [R14+0x8c00], [R22.64], P3 ;  /* 0x08c00000160e7fae */ /* 0x0007e20009921846 */
[----:B--2---:R-:W-:-:S03]  /*5fb0*/  IMAD.WIDE R24, R19, 0x4, R8 ;  /* 0x0000000413187825 */ /* 0x004fc600078e0208 */
[----:B------:R2:W-:Y:S01]  /*5fc0*/  LDGSTS.E [R14+0x8e00], [R16.64], P3 ;  /* 0x08e00000100e7fae */ /* 0x0005e20009921846 */
[----:B------:R-:W-:Y:S01]  /*5fd0*/  LOP3.LUT P3, RZ, R18, 0x1, RZ, 0xc0, !PT ;  /* 0x0000000112ff7812 */ /* 0x000fe2000786c0ff */
[----:B------:R-:W-:Y:S02]  /*5fe0*/  IMAD R18, R217, 0x19, RZ ;  /* 0x00000019d9127824 */ /* 0x000fe400078e02ff */
[----:B------:R2:W-:Y:S01]  /*5ff0*/  STL.64 [R1+0x280], R16 ;  /* 0x0002801001007387 */ /* 0x0005e20000100a00 */
[----:B---3--:R-:W-:-:S03]  /*6000*/  IMAD.WIDE R22, R19, 0x4, R6 ;  /* 0x0000000413167825 */ /* 0x008fc600078e0206 */
[----:B------:R3:W-:Y:S04]  /*6010*/  LDGSTS.E [R14+0xa800], [R24.64], P5 ;  /* 0x0a800000180e7fae */ /* 0x0007e8000a921846 */
[----:B------:R4:W-:Y:S01]  /*6020*/  LDGSTS.E [R14+0xaa00], [R22.64], P5 ;  /* 0x0aa00000160e7fae */ /* 0x0009e2000a921846 */
[----:B--2---:R-:W-:Y:S01]  /*6030*/  IMAD.WIDE R16, R19, 0x4, R2 ;  /* 0x0000000413107825 */ /* 0x004fe200078e0202 */
[----:B------:R-:W-:Y:S02]  /*6040*/  SHF.R.U32.HI R19, RZ, 0x2, R0 ;  /* 0x00000002ff137819 */ /* 0x000fe40000011600 */
[----:B------:R2:W-:Y:S04]  /*6050*/  LDGSTS.E [R14+0xac00], [R20.64], P5 ;  /* 0x0ac00000140e7fae */ /* 0x0005e8000a921846 */
[----:B------:R2:W-:Y:S01]  /*6060*/  LDGSTS.E [R14+0xae00], [R16.64], P5 ;  /* 0x0ae00000100e7fae */ /* 0x0005e2000a921846 */
[----:B------:R-:W-:Y:S01]  /*6070*/  LOP3.LUT P5, RZ, R19, 0x1, RZ, 0xc0, !PT ;  /* 0x0000000113ff7812 */ /* 0x000fe200078ac0ff */
[----:B------:R-:W-:-:S02]  /*6080*/  IMAD R19, R217, 0x1d, RZ ;  /* 0x0000001dd9137824 */ /* 0x000fc400078e02ff */
[----:B------:R3:W-:Y:S02]  /*6090*/  STL.64 [R1+0x2e8], R24 ;  /* 0x0002e81801007387 */ /* 0x0007e40000100a00 */
[--C-:B-1----:R-:W-:Y:S02]  /*60a0*/  IMAD.WIDE R26, R19, 0x4, R8.reuse ;  /* 0x00000004131a7825 */ /* 0x102fe400078e0208 */
[----:B------:R4:W-:Y:S04]  /*60b0*/  STL.64 [R1+0x2f0], R22 ;  /* 0x0002f01601007387 */ /* 0x0009e80000100a00 */
[----:B------:R2:W-:Y:S01]  /*60c0*/  STL.64 [R1+0x2f8], R20 ;  /* 0x0002f81401007387 */ /* 0x0005e20000100a00 */
[----:B---3--:R-:W-:-:S03]  /*60d0*/  IMAD.WIDE R24, R18, 0x4, R8 ;  /* 0x0000000412187825 */ /* 0x008fc600078e0208 */
[----:B------:R1:W-:Y:S01]  /*60e0*/  STL.64 [R1+0x610], R16 ;  /* 0x0006101001007387 */ /* 0x0003e20000100a00 */
[----:B----4-:R-:W-:-:S03]  /*60f0*/  IMAD.WIDE R22, R18, 0x4, R6 ;  /* 0x0000000412167825 */ /* 0x010fc600078e0206 */
[----:B------:R3:W-:Y:S01]  /*6100*/  LDGSTS.E [R14+0xc800], [R24.64], P3 ;  /* 0x0c800000180e7fae */ /* 0x0007e20009921846 */
[----:B--2---:R-:W-:-:S03]  /*6110*/  IMAD.WIDE R20, R18, 0x4, R4 ;  /* 0x0000000412147825 */ /* 0x004fc600078e0204 */
[----:B------:R3:W-:Y:S01]  /*6120*/  STL.64 [R1+0x938], R24 ;  /* 0x0009381801007387 */ /* 0x0007e20000100a00 */
[----:B-1----:R-:W-:Y:S01]  /*6130*/  IMAD.WIDE R16, R18, 0x4, R2 ;  /* 0x0000000412107825 */ /* 0x002fe200078e0202 */
[----:B------:R-:W-:Y:S02]  /*6140*/  SHF.R.U64 R18, R70, 0x1e, RZ ;  /* 0x0000001e46127819 */ /* 0x000fe400000012ff */
[----:B------:R1:W-:Y:S04]  /*6150*/  LDGSTS.E [R14+0xca00], [R22.64], P3 ;  /* 0x0ca00000160e7fae */ /* 0x0003e80009921846 */
[----:B------:R1:W-:Y:S01]  /*6160*/  STL.64 [R1+0x940], R22 ;  /* 0x0009401601007387 */ /* 0x0003e20000100a00 */
[----:B---3--:R-:W-:-:S03]  /*6170*/  IMAD.WIDE R24, R19, 0x4, R6 ;  /* 0x0000000413187825 */ /* 0x008fc600078e0206 */
[----:B------:R2:W-:Y:S04]  /*6180*/  LDGSTS.E [R14+0xcc00], [R20.64], P3 ;  /* 0x0cc00000140e7fae */ /* 0x0005e80009921846 */
[----:B------:R2:W-:Y:S04]  /*6190*/  STL.64 [R1+0x948], R20 ;  /* 0x0009481401007387 */ /* 0x0005e80000100a00 */
[----:B------:R3:W-:Y:S01]  /*61a0*/  LDGSTS.E [R14+0xce00], [R16.64], P3 ;  /* 0x0ce00000100e7fae */ /* 0x0007e20009921846 */
[----:B------:R-:W-:Y:S01]  /*61b0*/  LOP3.LUT P3, RZ, R18, 0x1, RZ, 0xc0, !PT ;  /* 0x0000000112ff7812 */ /* 0x000fe2000786c0ff */
[----:B-1----:R-:W-:Y:S01]  /*61c0*/  IMAD.WIDE R22, R19, 0x4, R4 ;  /* 0x0000000413167825 */ /* 0x002fe200078e0204 */
[----:B------:R-:W-:Y:S01]  /*61d0*/  SHF.R.U64 R18, R70, 0x1a, RZ ;  /* 0x0000001a46127819 */ /* 0x000fe200000012ff */
[----:B------:R3:W-:Y:S04]  /*61e0*/  STL.64 [R1+0x950], R16 ;  /* 0x0009501001007387 */ /* 0x0007e80000100a00 */
[----:B------:R1:W-:Y:S01]  /*61f0*/  LDGSTS.E [R14+0xe800], [R26.64], P5 ;  /* 0x0e8000001a0e7fae */ /* 0x0003e2000a921846 */
[----:B--2---:R-:W-:-:S03]  /*6200*/  IMAD R20, R217, 0x21, RZ ;  /* 0x00000021d9147824 */ /* 0x004fc600078e02ff */
        /* <DEDUP_REMOVED lines=93> */
[----:B------:R-:W-:-:S03]  /*67e0*/  IADD3 R19, R56, -0xf, RZ ;  /* 0xfffffff138137810 */ /* 0x000fc60007ffe0ff */
[----:B------:R4:W-:Y:S01]  /*67f0*/  LDGSTS.E [R14+0x1ae00], [R16.64], P5 ;  /* 0x1ae00000100e7fae */ /* 0x0009e2000a921846 */
[----:B------:R-:W-:Y:S01]  /*6800*/  LOP3.LUT P5, RZ, R18, 0x1, RZ, 0xc0, !PT ;  /* 0x0000000112ff7812 */ /* 0x000fe200078ac0ff */
[----:B------:R-:W-:Y:S02]  /*6810*/  IMAD R18, R217, 0x3d, RZ ;  /* 0x0000003dd9127824 */ /* 0x000fe400078e02ff */
[----:B------:R1:W-:Y:S04]  /*6820*/  STL.64 [R1+0x1208], R26 ;  /* 0x0012081a01007387 */ /* 0x0003e80000100a00 */
[----:B------:R2:W-:Y:S04]  /*6830*/  STL.64 [R1+0x1210], R24 ;  /* 0x0012101801007387 */ /* 0x0005e80000100a00 */
[----:B------:R3:W-:Y:S01]  /*6840*/  STL.64 [R1+0x1218], R22 ;  /* 0x0012181601007387 */ /* 0x0007e20000100a00 */
[----:B-1----:R-:W-:-:S03]  /*6850*/  IMAD.WIDE R26, R20, 0x4, R8 ;  /* 0x00000004141a7825 */ /* 0x002fc600078e0208 */
[----:B------:R4:W-:Y:S01]  /*6860*/  STL.64 [R1+0x1220], R16 ;  /* 0x0012201001007387 */ /* 0x0009e20000100a00 */
[----:B--2---:R-:W-:-:S03]  /*6870*/  IMAD.WIDE R24, R20, 0x4, R6 ;  /* 0x0000000414187825 */ /* 0x004fc600078e0206 */
[----:B------:R1:W-:Y:S01]  /*6880*/  STL.64 [R1+0x1288], R26 ;  /* 0x0012881a01007387 */ /* 0x0003e20000100a00 */
[----:B---3--:R-:W-:-:S03]  /*6890*/  IMAD.WIDE R22, R20, 0x4, R4 ;  /* 0x0000000414167825 */ /* 0x008fc600078e0204 */
[----:B------:R1:W-:Y:S01]  /*68a0*/  LDGSTS.E [R14+0x1c800], [R26.64], P3 ;  /* 0x1c8000001a0e7fae */ /* 0x0003e20009921846 */
[----:B----4-:R-:W-:-:S03]  /*68b0*/  IMAD.WIDE R16, R20, 0x4, R2 ;  /* 0x0000000414107825 */ /* 0x010fc600078e0202 */
[----:B------:R2:W-:Y:S01]  /*68c0*/  STL.64 [R1+0x1290], R24 ;  /* 0x0012901801007387 */ /* 0x0005e20000100a00 */
[----:B------:R-:W-:-:S03]  /*68d0*/  IMAD.WIDE R20, R18, 0x4, R4 ;  /* 0x0000000412147825 */ /* 0x000fc600078e0204 */
[----:B------:R2:W-:Y:S01]  /*68e0*/  LDGSTS.E [R14+0x1ca00], [R24.64], P3 ;  /* 0x1ca00000180e7fae */ /* 0x0005e20009921846 */
[----:B-1----:R-:W-:-:S03]  /*68f0*/  IMAD R26, R217, 0x6, RZ ;  /* 0x00000006d91a7824 */ /* 0x002fc600078e02ff */
[----:B------:R1:W-:Y:S01]  /*6900*/  STL.64 [R1+0x1298], R22 ;  /* 0x0012981601007387 */ /* 0x0003e20000100a00 */
[----:B------:R-:W-:-:S03]  /*6910*/  IMAD.WIDE R32, R26, 0x4, R8 ;  /* 0x000000041a207825 */ /* 0x000fc600078e0208 */
[----:B------:R1:W-:Y:S01]  /*6920*/  LDGSTS.E [R14+0x1cc00], [R22.64], P3 ;  /* 0x1cc00000160e7fae */ /* 0x0003e20009921846 */
[----:B------:R-:W-:-:S03]  /*6930*/  IMAD.WIDE R30, R26, 0x4, R6 ;  /* 0x000000041a1e7825 */ /* 0x000fc600078e0206 */
[----:B------:R3:W-:Y:S01]  /*6940*/  STL.64 [R1+0x12a0], R16 ;  /* 0x0012a01001007387 */ /* 0x0007e20000100a00 */
[----:B--2---:R-:W-:-:S03]  /*6950*/  IMAD.WIDE R24, R18, 0x4, R8 ;  /* 0x0000000412187825 */ /* 0x004fc600078e0208 */
[----:B------:R3:W-:Y:S01]  /*6960*/  LDGSTS.E [R14+0x1ce00], [R16.64], P3 ;  /* 0x1ce00000100e7fae */ /* 0x0007e20009921846 */
[----:B------:R-:W-:Y:S01]  /*6970*/  ISETP.GE.U32.AND P3, PT, R19, 0x7fffffb2, PT ;  /* 0x7fffffb21300780c */ /* 0x000fe20003f66070 */
[----:B------:R-:W-:Y:S02]  /*6980*/  IMAD.WIDE R28, R26, 0x4, R4 ;  /* 0x000000041a1c7825 */ /* 0x000fe400078e0204 */
[----:B------:R2:W-:Y:S01]  /*6990*/  LDGSTS.E [R14+0x1e800], [R24.64], P5 ;  /* 0x1e800000180e7fae */ /* 0x0005e2000a921846 */
[----:B------:R-:W-:Y:S01]  /*69a0*/  IADD3 R19, R56, -0xc, RZ ;  /* 0xfffffff438137810 */ /* 0x000fe20007ffe0ff */
[----:B-1----:R-:W-:Y:S02]  /*69b0*/  IMAD.WIDE R22, R18, 0x4, R6 ;  /* 0x0000000412167825 */ /* 0x002fe400078e0206 */
[----:B------:R-:W-:Y:S02]  /*69c0*/  STL.64 [R1+0x1308], R24 ;  /* 0x0013081801007387 */ /* 0x000fe40000100a00 */
[----:B------:R-:W-:-:S02]  /*69d0*/  IMAD.WIDE R26, R26, 0x4, R2 ;  /* 0x000000041a1a7825 */ /* 0x000fc400078e0202 */
[----:B------:R2:W-:Y:S02]  /*69e0*/  LDGSTS.E [R14+0x1ea00], [R22.64], P5 ;  /* 0x1ea00000160e7fae */ /* 0x0005e4000a921846 */
[----:B---3--:R-:W-:Y:S02]  /*69f0*/  IMAD.WIDE R16, R18, 0x4, R2 ;  /* 0x0000000412107825 */ /* 0x008fe400078e0202 */
[----:B------:R2:W-:Y:S01]  /*6a00*/  LDGSTS.E [R14+0x1ec00], [R20.64], P5 ;  /* 0x1ec00000140e7fae */ /* 0x0005e2000a921846 */
[----:B------:R-:W-:-:S03]  /*6a10*/  IADD3 R18, R56, -0x4, RZ ;  /* 0xfffffffc38127810 */ /* 0x000fc60007ffe0ff */
[----:B------:R2:W-:Y:S01]  /*6a20*/  LDGSTS.E [R14+0x1ee00], [R16.64], P5 ;  /* 0x1ee00000100e7fae */ /* 0x0005e2000a921846 */
[----:B------:R-:W-:Y:S02]  /*6a30*/  ISETP.GE.U32.AND P5, PT, R18, 0x7fffffbd, PT ;  /* 0x7fffffbd1200780c */ /* 0x000fe40003fa6070 */
[----:B------:R-:W-:Y:S01]  /*6a40*/  IADD3 R18, R56, -0x8, RZ ;  /* 0xfffffff838127810 */ /* 0x000fe20007ffe0ff */
[----:B------:R1:W-:Y:S04]  /*6a50*/  STL.64 [R1+0x1310], R22 ;  /* 0x0013101601007387 */ /* 0x0003e80000100a00 */
[----:B------:R3:W-:Y:S01]  /*6a60*/  STL.64 [R1+0x1318], R20 ;  /* 0x0013181401007387 */ /* 0x0007e20000100a00 */
[----:B--2---:R-:W-:-:S03]  /*6a70*/  LOP3.LUT R14, R54, 0x40, RZ, 0x3c, !PT ;  /* 0x00000040360e7812 */ /* 0x004fc600078e3cff */
[----:B------:R2:W-:Y:S01]  /*6a80*/  STL.64 [R1+0x1320], R16 ;  /* 0x0013201001007387 */ /* 0x0005e20000100a00 */
[----:B------:R-:W-:-:S03]  /*6a90*/  IMAD.WIDE R54, R50, 0x4, R6 ;  /* 0x0000000432367825 */ /* 0x000fc600078e0206 */
[----:B------:R4:W-:Y:S04]  /*6aa0*/  LDGSTS.E [R14+0x1000], [R64.64], !P6 ;  /* 0x01000000400e7fae */ /* 0x0009e8000f121846 */
[----:B------:R4:W-:Y:S04]  /*6ab0*/  LDGSTS.E [R14+0x1200], [R62.64], !P6 ;  /* 0x012000003e0e7fae */ /* 0x0009e8000f121846 */
[----:B------:R4:W-:Y:S04]  /*6ac0*/  LDGSTS.E [R14+0x1400], [R60.64], !P6 ;  /* 0x014000003c0e7fae */ /* 0x0009e8000f121846 */
[----:B------:R4:W-:Y:S01]  /*6ad0*/  LDGSTS.E [R14+0x1600], [R58.64], !P6 ;  /* 0x016000003a0e7fae */ /* 0x0009e2000f121846 */
[----:B------:R-:W-:Y:S01]  /*6ae0*/  ISETP.GE.U32.AND P6, PT, R18, 0x7fffffb9, PT ;  /* 0x7fffffb91200780c */ /* 0x000fe20003fc6070 */
[----:B------:R-:W-:-:S02]  /*6af0*/  IMAD R18, R217, 0xa, RZ ;  /* 0x0000000ad9127824 */ /* 0x000fc400078e02ff */
[----:B------:R4:W-:Y:S02]  /*6b00*/  LDGSTS.E [R14+0x3000], [R32.64], !P0 ;  /* 0x03000000200e7fae */ /* 0x0009e4000c121846 */
[C---:B------:R-:W-:Y:S02]  /*6b10*/  IMAD.WIDE R242, R18.reuse, 0x4, R8 ;  /* 0x0000000412f27825 */ /* 0x040fe400078e0208 */
[----:B------:R4:W-:Y:S02]  /*6b20*/  LDGSTS.E [R14+0x3200], [R30.64], !P0 ;  /* 0x032000001e0e7fae */ /* 0x0009e4000c121846 */
[C---:B-1----:R-:W-:Y:S02]  /*6b30*/  IMAD.WIDE R22, R18.reuse, 0x4, R6 ;  /* 0x0000000412167825 */ /* 0x042fe400078e0206 */
[----:B------:R4:W-:Y:S02]  /*6b40*/  LDGSTS.E [R14+0x3400], [R28.64], !P0 ;  /* 0x034000001c0e7fae */ /* 0x0009e4000c121846 */
[----:B---3--:R-:W-:-:S02]  /*6b50*/  IMAD.WIDE R20, R18, 0x4, R4 ;  /* 0x0000000412147825 */ /* 0x008fc400078e0204 */
[----:B------:R4:W-:Y:S01]  /*6b60*/  LDGSTS.E [R14+0x3600], [R26.64], !P0 ;  /* 0x036000001a0e7fae */ /* 0x0009e2000c121846 */
[----:B------:R-:W-:Y:S01]  /*6b70*/  ISETP.GE.U32.AND P0, PT, R19, 0x7fffffb5, PT ;  /* 0x7fffffb51300780c */ /* 0x000fe20003f06070 */
[----:B--2---:R-:W-:Y:S01]  /*6b80*/  IMAD.WIDE R16, R18, 0x4, R2 ;  /* 0x0000000412107825 */ /* 0x004fe200078e0202 */
[----:B------:R-:W-:Y:S01]  /*6b90*/  SHF.R.U32.HI R18, RZ, 0xd, R0 ;  /* 0x0000000dff127819 */ /* 0x000fe20000011600 */
[----:B------:R4:W-:Y:S02]  /*6ba0*/  LDGSTS.E [R14+0x5000], [R242.64], !P4 ;  /* 0x05000000f20e7fae */ /* 0x0009e4000e121846 */
[----:B------:R-:W-:Y:S02]  /*6bb0*/  IMAD R19, R217, 0xe, RZ ;  /* 0x0000000ed9137824 */ /* 0x000fe400078e02ff */
[----:B------:R1:W-:Y:S02]  /*6bc0*/  LDGSTS.E [R14+0x5200], [R22.64], !P4 ;  /* 0x05200000160e7fae */ /* 0x0003e4000e121846 */
[----:B------:R-:W-:-:S02]  /*6bd0*/  IMAD.WIDE R42, R19, 0x4, R8 ;  /* 0x00000004132a7825 */ /* 0x000fc400078e0208 */
[----:B------:R2:W-:Y:S02]  /*6be0*/  LDGSTS.E [R14+0x5400], [R20.64], !P4 ;  /* 0x05400000140e7fae */ /* 0x0005e4000e121846 */
[C---:B------:R-:W-:Y:S02]  /*6bf0*/  IMAD.WIDE R24, R19.reuse, 0x4, R6 ;  /* 0x0000000413187825 */ /* 0x040fe400078e0206 */
[----:B------:R3:W-:Y:S01]  /*6c00*/  LDGSTS.E [R14+0x5600], [R16.64], !P4 ;  /* 0x05600000100e7fae */ /* 0x0007e2000e121846 */
[----:B------:R-:W-:Y:S02]  /*6c10*/  LOP3.LUT P4, RZ, R18, 0x1, RZ, 0xc0, !PT ;  /* 0x0000000112ff7812 */ /* 0x000fe4000788c0ff */
[----:B------:R-:W-:Y:S01]  /*6c20*/  SHF.R.U32.HI R18, RZ, 0x9, R0 ;  /* 0x00000009ff127819 */ /* 0x000fe20000011600 */
[----:B------:R1:W-:Y:S04]  /*6c30*/  STL.64 [R1], R22 ;  /* 0x0000001601007387 */ /* 0x0003e80000100a00 */
[----:B------:R2:W-:Y:S04]  /*6c40*/  STL.64 [R1+0x8], R20 ;  /* 0x0000081401007387 */ /* 0x0005e80000100a00 */
[----:B------:R3:W-:Y:S01]  /*6c50*/  STL.64 [R1+0x10], R16 ;  /* 0x0000101001007387 */ /* 0x0007e20000100a00 */
[----:B-1----:R-:W-:-:S03]  /*6c60*/  IMAD.WIDE R22, R19, 0x4, R4 ;  /* 0x0000000413167825 */ /* 0x002fc600078e0204 */
[----:B------:R1:W-:Y:S01]  /*6c70*/  STL.64 [R1+0x78], R42 ;  /* 0x0000782a01007387 */ /* 0x0003e20000100a00 */
[----:B--2---:R-:W-:-:S03]  /*6c80*/  IMAD R20, R217, 0x12, RZ ;  /* 0x00000012d9147824 */ /* 0x004fc600078e02ff */
[----:B------:R1:W-:Y:S01]  /*6c90*/  LDGSTS.E [R14+0x7000], [R42.64], !P3 ;  /* 0x070000002a0e7fae */ /* 0x0003e2000d921846 */
[----:B------:R-:W-:Y:S02]  /*6ca0*/  IMAD.MOV.U32 R21, RZ, RZ, 0x3f ;  /* 0x0000003fff157424 */ /* 0x000fe400078e00ff */
[----:B---3--:R-:W-:Y:S01]  /*6cb0*/  IMAD.WIDE R16, R19, 0x4, R2 ;  /* 0x0000000413107825 */ /* 0x008fe200078e0202 */
[----:B------:R2:W-:Y:S02]  /*6cc0*/  STL.64 [R1+0x80], R24 ;  /* 0x0000801801007387 */ /* 0x0005e40000100a00 */
[----:B------:R-:W-:Y:S01]  /*6cd0*/  IADD3 R216, R21, c[0x0][0x180], RZ ;  /* 0x0000600015d87a10 */ /* 0x000fe20007ffe0ff */
[----:B------:R-:W-:Y:S01]  /*6ce0*/  IMAD R19, R217, 0x16, RZ ;  /* 0x00000016d9137824 */ /* 0x000fe200078e02ff */
[----:B------:R2:W-:Y:S01]  /*6cf0*/  LDGSTS.E [R14+0x7200], [R24.64], !P3 ;  /* 0x07200000180e7fae */ /* 0x0005e2000d921846 */
[----:B------:R-:W-:Y:S02]  /*6d00*/  SHF.R.S32.HI R21, RZ, 0x6, R68 ;  /* 0x00000006ff157819 */ /* 0x000fe40000011444 */
[----:B------:R-:W-:Y:S01]  /*6d10*/  SHF.R.U32.HI R68, RZ, 0x8, R0 ;  /* 0x00000008ff447819 */ /* 0x000fe20000011600 */
[----:B-1----:R-:W-:Y:S01]  /*6d20*/  IMAD.WIDE R42, R20, 0x4, R8 ;  /* 0x00000004142a7825 */ /* 0x002fe200078e0208 */
[----:B------:R1:W-:Y:S01]  /*6d30*/  STL.64 [R1+0x88], R22 ;  /* 0x0000881601007387 */ /* 0x0003e20000100a00 */
[----:B------:R-:W-:-:S03]  /*6d40*/  SGXT R21, R21, 0x1 ;  /* 0x000000011515781a */ /* 0x000fc60000000200 */
[----:B------:R1:W-:Y:S01]  /*6d50*/  LDGSTS.E [R14+0x7400], [R22.64], !P3 ;  /* 0x07400000160e7fae */ /* 0x0003e2000d921846 */
[----:B--2---:R-:W-:-:S03]  /*6d60*/  IMAD.WIDE R24, R20, 0x4, R6 ;  /* 0x0000000414187825 */ /* 0x004fc600078e0206 */
[----:B------:R2:W-:Y:S04]  /*6d70*/  STL.64 [R1+0x90], R16 ;  /* 0x0000901001007387 */ /* 0x0005e80000100a00 */
[----:B------:R2:W-:Y:S01]  /*6d80*/  LDGSTS.E [R14+0x7600], [R16.64], !P3 ;  /* 0x07600000100e7fae */ /* 0x0005e2000d921846 */
[----:B------:R-:W-:Y:S02]  /*6d90*/  LOP3.LUT P3, RZ, R18, 0x1, RZ, 0xc0, !PT ;  /* 0x0000000112ff7812 */ /* 0x000fe4000786c0ff */
[----:B------:R-:W-:Y:S01]  /*6da0*/  SHF.R.U32.HI R18, RZ, 0x5, R0 ;  /* 0x00000005ff127819 */ /* 0x000fe20000011600 */
[C---:B-1----:R-:W-:Y:S01]  /*6db0*/  IMAD.WIDE R22, R20.reuse, 0x4, R4 ;  /* 0x0000000414167825 */ /* 0x042fe200078e0204 */
[----:B------:R1:W-:Y:S04]  /*6dc0*/  LDGSTS.E [R14+0x9000], [R42.64], P4 ;  /* 0x090000002a0e7fae */ /* 0x0003e8000a121846 */
[----:B------:R3:W-:Y:S01]  /*6dd0*/  LDGSTS.E [R14+0x9200], [R24.64], P4 ;  /* 0x09200000180e7fae */ /* 0x0007e2000a121846 */
[----:B--2---:R-:W-:-:S03]  /*6de0*/  IMAD.WIDE R16, R20, 0x4, R2 ;  /* 0x0000000414107825 */ /* 0x004fc600078e0202 */
[----:B------:R2:W-:Y:S01]  /*6df0*/  LDGSTS.E [R14+0x9400], [R22.64], P4 ;  /* 0x09400000160e7fae */ /* 0x0005e2000a121846 */
[----:B------:R-:W-:-:S03]  /*6e00*/  IMAD R20, R217, 0x1a, RZ ;  /* 0x0000001ad9147824 */ /* 0x000fc600078e02ff */
[----:B------:R1:W-:Y:S01]  /*6e10*/  LDGSTS.E [R14+0x9600], [R16.64], P4 ;  /* 0x09600000100e7fae */ /* 0x0003e2000a121846 */
[----:B------:R-:W-:Y:S02]  /*6e20*/  LOP3.LUT P4, RZ, R18, 0x1, RZ, 0xc0, !PT ;  /* 0x0000000112ff7812 */ /* 0x000fe4000788c0ff */
[----:B------:R-:W-:Y:S01]  /*6e30*/  SHF.R.U32.HI R18, RZ, 0x1, R0 ;  /* 0x00000001ff127819 */ /* 0x000fe20000011600 */
[----:B------:R1:W-:Y:S04]  /*6e40*/  STL.64 [R1+0x288], R42 ;  /* 0x0002882a01007387 */ /* 0x0003e80000100a00 */
[----:B------:R3:W-:Y:S04]  /*6e50*/  STL.64 [R1+0x290], R24 ;  /* 0x0002901801007387 */ /* 0x0007e80000100a00 */
[----:B------:R2:W-:Y:S01]  /*6e60*/  STL.64 [R1+0x298], R22 ;  /* 0x0002981601007387 */ /* 0x0005e20000100a00 */
[----:B-1----:R-:W-:-:S03]  /*6e70*/  IMAD.WIDE R42, R19, 0x4, R8 ;  /* 0x00000004132a7825 */ /* 0x002fc600078e0208 */
[----:B------:R1:W-:Y:S01]  /*6e80*/  STL.64 [R1+0x2a0], R16 ;  /* 0x0002a01001007387 */ /* 0x0003e20000100a00 */
[----:B---3--:R-:W-:-:S03]  /*6e90*/  IMAD.WIDE R24, R19, 0x4, R6 ;  /* 0x0000000413187825 */ /* 0x008fc600078e0206 */
[----:B------:R3:W-:Y:S01]  /*6ea0*/  STL.64 [R1+0x618], R42 ;  /* 0x0006182a01007387 */ /* 0x0007e20000100a00 */
[----:B--2---:R-:W-:-:S03]  /*6eb0*/  IMAD.WIDE R22, R19, 0x4, R4 ;  /* 0x0000000413167825 */ /* 0x004fc600078e0204 */
[----:B------:R3:W-:Y:S01]  /*6ec0*/  LDGSTS.E [R14+0xb000], [R42.64], P3 ;  /* 0x0b0000002a0e7fae */ /* 0x0007e20009921846 */
[----:B-1----:R-:W-:-:S03]  /*6ed0*/  IMAD.WIDE R16, R19, 0x4, R2 ;  /* 0x0000000413107825 */ /* 0x002fc600078e0202 */
[----:B------:R1:W-:Y:S01]  /*6ee0*/  STL.64 [R1+0x620], R24 ;  /* 0x0006201801007387 */ /* 0x0003e20000100a00 */
[----:B------:R-:W-:-:S03]  /*6ef0*/  IMAD R19, R217, 0x1e, RZ ;  /* 0x0000001ed9137824 */ /* 0x000fc600078e02ff */
[----:B------:R1:W-:Y:S01]  /*6f00*/  LDGSTS.E [R14+0xb200], [R24.64], P3 ;  /* 0x0b200000180e7fae */ /* 0x0003e20009921846 */
[----:B---3--:R-:W-:-:S03]  /*6f10*/  IMAD.WIDE R42, R20, 0x4, R8 ;  /* 0x00000004142a7825 */ /* 0x008fc600078e0208 */
[----:B------:R2:W-:Y:S04]  /*6f20*/  STL.64 [R1+0x628], R22 ;  /* 0x0006281601007387 */ /* 0x0005e80000100a00 */
[----:B------:R2:W-:Y:S01]  /*6f30*/  LDGSTS.E [R14+0xb400], [R22.64], P3 ;  /* 0x0b400000160e7fae */ /* 0x0005e20009921846 */
[----:B-1----:R-:W-:-:S03]  /*6f40*/  IMAD.WIDE R24, R20, 0x4, R6 ;  /* 0x0000000414187825 */ /* 0x002fc600078e0206 */
[----:B------:R1:W-:Y:S04]  /*6f50*/  STL.64 [R1+0x630], R16 ;  /* 0x0006301001007387 */ /* 0x0003e80000100a00 */
[----:B------:R1:W-:Y:S01]  /*6f60*/  LDGSTS.E [R14+0xb600], [R16.64], P3 ;  /* 0x0b600000100e7fae */ /* 0x0003e20009921846 */
[----:B------:R-:W-:Y:S01]  /*6f70*/  LOP3.LUT P3, RZ, R18, 0x1, RZ, 0xc0, !PT ;  /* 0x0000000112ff7812 */ /* 0x000fe2000786c0ff */
[----:B--2---:R-:W-:Y:S01]  /*6f80*/  IMAD.WIDE R22, R20, 0x4, R4 ;  /* 0x0000000414167825 */ /* 0x004fe200078e0204 */
[----:B------:R-:W-:Y:S01]  /*6f90*/  SHF.R.U64 R18, R70, 0x1d, RZ ;  /* 0x0000001d46127819 */ /* 0x000fe200000012ff */
        /* <DEDUP_REMOVED lines=14> */
[----:B------:R3:W-:Y:S01]  /*7080*/  STL.64 [R1+0xa18], R42 ;  /* 0x000a182a01007387 */ /* 0x0007e20000100a00 */
[----:B-1----:R-:W-:-:S03]  /*7090*/  IMAD.WIDE R22, R19, 0x4, R4 ;  /* 0x0000000413167825 */ /* 0x002fc600078e0204 */
[----:B------:R3:W-:Y:S01]  /*70a0*/  LDGSTS.E [R14+0xf000], [R42.64], P3 ;  /* 0x0f0000002a0e7fae */ /* 0x0007e20009921846 */
[----:B--2---:R-:W-:-:S03]  /*70b0*/  IMAD.WIDE R16, R19, 0x4, R2 ;  /* 0x0000000413107825 */ /* 0x004fc600078e0202 */
        /* <DEDUP_REMOVED lines=94> */
[----:B------:R2:W-:Y:S01]  /*76a0*/  STL.64 [R1+0x1238], R22 ;  /* 0x0012381601007387 */ /* 0x0005e20000100a00 */
[----:B------:R-:W-:-:S03]  /*76b0*/  IMAD.WIDE R44, R19, 0x4, R8 ;  /* 0x00000004132c7825 */ /* 0x000fc600078e0208 */
[----:B------:R2:W-:Y:S01]  /*76c0*/  LDGSTS.E [R14+0x1b400], [R22.64], P3 ;  /* 0x1b400000160e7fae */ /* 0x0005e20009921846 */
[----:B-1----:R-:W-:-:S03]  /*76d0*/  IMAD.WIDE R24, R20, 0x4, R6 ;  /* 0x0000000414187825 */ /* 0x002fc600078e0206 */
[----:B------:R1:W-:Y:S04]  /*76e0*/  STL.64 [R1+0x1240], R16 ;  /* 0x0012401001007387 */ /* 0x0003e80000100a00 */
[----:B------:R1:W-:Y:S01]  /*76f0*/  LDGSTS.E [R14+0x1b600], [R16.64], P3 ;  /* 0x1b600000100e7fae */ /* 0x0003e20009921846 */
[----:B------:R-:W-:Y:S01]  /*7700*/  LOP3.LUT P3, RZ, R18, 0x1, RZ, 0xc0, !PT ;  /* 0x0000000112ff7812 */ /* 0x000fe2000786c0ff */
[C---:B--2---:R-:W-:Y:S02]  /*7710*/  IMAD.WIDE R22, R20.reuse, 0x4, R4 ;  /* 0x0000000414167825 */ /* 0x044fe400078e0204 */
[----:B------:R2:W-:Y:S04]  /*7720*/  LDGSTS.E [R14+0x1d000], [R42.64], P4 ;  /* 0x1d0000002a0e7fae */ /* 0x0005e8000a121846 */
[----:B------:R3:W-:Y:S01]  /*7730*/  LDGSTS.E [R14+0x1d200], [R24.64], P4 ;  /* 0x1d200000180e7fae */ /* 0x0007e2000a121846 */
[----:B-1----:R-:W-:-:S03]  /*7740*/  IMAD.WIDE R16, R20, 0x4, R2 ;  /* 0x0000000414107825 */ /* 0x002fc600078e0202 */
[----:B------:R1:W-:Y:S01]  /*7750*/  LDGSTS.E [R14+0x1d400], [R22.64], P4 ;  /* 0x1d400000160e7fae */ /* 0x0003e2000a121846 */
[----:B------:R-:W-:-:S03]  /*7760*/  IMAD.SHL.U32 R20, R46, 0x4, RZ ;  /* 0x000000042e147824 */ /* 0x000fc600078e00ff */
[----:B------:R1:W-:Y:S01]  /*7770*/  LDGSTS.E [R14+0x1d600], [R16.64], P4 ;  /* 0x1d600000100e7fae */ /* 0x0003e2000a121846 */
[----:B------:R-:W-:-:S03]  /*7780*/  ISETP.GT.AND P4, PT, R216, 0x3f, PT ;  /* 0x0000003fd800780c */ /* 0x000fc60003f84270 */
[----:B------:R2:W-:Y:S01]  /*7790*/  STL.64 [R1+0x12a8], R42 ;  /* 0x0012a82a01007387 */ /* 0x0005e20000100a00 */
[----:B------:R-:W-:Y:S02]  /*77a0*/  SEL R18, RZ, 0x4, !P4 ;  /* 0x00000004ff127807 */ /* 0x000fe40006000000 */
[----:B------:R-:W-:Y:S01]  /*77b0*/  ISETP.GE.AND P4, PT, R46, c[0x0][0x180], PT ;  /* 0x000060002e007a0c */ /* 0x000fe20003f86270 */
[----:B------:R3:W-:Y:S01]  /*77c0*/  STL.64 [R1+0x12b0], R24 ;  /* 0x0012b01801007387 */ /* 0x0007e20000100a00 */
[----:B------:R-:W-:Y:S01]  /*77d0*/  LOP3.LUT R172, R20, 0x110, R21, 0x78, !PT ;  /* 0x0000011014ac7812 */ /* 0x000fe200078e7815 */
[----:B------:R-:W-:Y:S01]  /*77e0*/  IMAD.WIDE R46, R136, 0x4, R8 ;  /* 0x00000004882e7825 */ /* 0x000fe200078e0208 */
[----:B------:R-:W-:Y:S01]  /*77f0*/  SEL R18, R18, RZ, !P4 ;  /* 0x000000ff12127207 */ /* 0x000fe20006000000 */
[----:B------:R1:W-:Y:S02]  /*7800*/  STL.64 [R1+0x12b8], R22 ;  /* 0x0012b81601007387 */ /* 0x0003e40000100a00 */
[----:B--2---:R-:W-:-:S02]  /*7810*/  IMAD.WIDE R42, R19, 0x4, R6 ;  /* 0x00000004132a7825 */ /* 0x004fc400078e0206 */
[----:B------:R2:W-:Y:S02]  /*7820*/  STL.64 [R1+0x12c0], R16 ;  /* 0x0012c01001007387 */ /* 0x0005e40000100a00 */
[C---:B---3--:R-:W-:Y:S02]  /*7830*/  IMAD.WIDE R24, R19.reuse, 0x4, R4 ;  /* 0x0000000413187825 */ /* 0x048fe400078e0204 */
[----:B------:R4:W-:Y:S01]  /*7840*/  LDGSTS.E [R14+0x1f000], [R44.64], P3 ;  /* 0x1f0000002c0e7fae */ /* 0x0009e20009921846 */
[----:B-1----:R-:W-:Y:S01]  /*7850*/  IADD3 R22, R56, -0x10, RZ ;  /* 0xfffffff038167810 */ /* 0x002fe20007ffe0ff */
[----:B------:R-:W-:Y:S02]  /*7860*/  IMAD.WIDE R56, R50, 0x4, R8 ;  /* 0x0000000432387825 */ /* 0x000fe400078e0208 */
[----:B------:R4:W-:Y:S01]  /*7870*/  LDGSTS.E [R14+0x1f200], [R42.64], P3 ;  /* 0x1f2000002a0e7fae */ /* 0x0009e20009921846 */
[----:B------:R-:W-:Y:S01]  /*7880*/  ISETP.GE.U32.AND P4, PT, R22, 0x7fffffb1, PT ;  /* 0x7fffffb11600780c */ /* 0x000fe20003f86070 */
[----:B--2---:R-:W-:-:S02]  /*7890*/  IMAD.WIDE R16, R19, 0x4, R2 ;  /* 0x0000000413107825 */ /* 0x004fc400078e0202 */
[----:B------:R4:W-:Y:S02]  /*78a0*/  LDGSTS.E [R14+0x1f400], [R24.64], P3 ;  /* 0x1f400000180e7fae */ /* 0x0009e40009921846 */
[----:B------:R-:W-:Y:S02]  /*78b0*/  IMAD R19, R217, 0x7, RZ ;  /* 0x00000007d9137824 */ /* 0x000fe400078e02ff */
[----:B------:R4:W-:Y:S01]  /*78c0*/  LDGSTS.E [R14+0x1f600], [R16.64], P3 ;  /* 0x1f600000100e7fae */ /* 0x0009e20009921846 */
[----:B------:R-:W-:Y:S01]  /*78d0*/  IMAD.WIDE R50, R50, 0x4, R2 ;  /* 0x0000000432327825 */ /* 0x000fe200078e0202 */
[----:B------:R-:W-:Y:S02]  /*78e0*/  ISETP.NE.U32.AND P3, PT, R18, RZ, PT ;  /* 0x000000ff1200720c */ /* 0x000fe40003f65070 */
[----:B------:R1:W-:Y:S01]  /*78f0*/  STL.64 [R1+0x1328], R44 ;  /* 0x0013282c01007387 */ /* 0x0003e20000100a00 */
[----:B------:R-:W-:Y:S01]  /*7900*/  SHF.R.U32.HI R18, RZ, 0x4, R0 ;  /* 0x00000004ff127819 */ /* 0x000fe20000011600 */
[C---:B------:R-:W-:Y:S01]  /*7910*/  IMAD.WIDE R22, R19.reuse, 0x4, R6 ;  /* 0x0000000413167825 */ /* 0x040fe200078e0206 */
[----:B------:R-:W-:Y:S01]  /*7920*/  SHF.R.U32.HI R0, RZ, 0xc, R0 ;  /* 0x0000000cff007819 */ /* 0x000fe20000011600 */
[----:B------:R2:W-:Y:S02]  /*7930*/  STL.64 [R1+0x1330], R42 ;  /* 0x0013302a01007387 */ /* 0x0005e40000100a00 */
[----:B------:R-:W-:-:S02]  /*7940*/  IMAD.WIDE R20, R19, 0x4, R4 ;  /* 0x0000000413147825 */ /* 0x000fc400078e0204 */
[----:B------:R3:W-:Y:S02]  /*7950*/  LDGSTS.E [R173+0x1800], [R56.64], !P5 ;  /* 0x0180000038ad7fae */ /* 0x0007e4000e921846 */
[C---:B----4-:R-:W-:Y:S02]  /*7960*/  IMAD.WIDE R14, R69.reuse, 0x4, R2 ;  /* 0x00000004450e7825 */ /* 0x050fe400078e0202 */
[----:B------:R4:W-:Y:S02]  /*7970*/  STL.64 [R1+0x1338], R24 ;  /* 0x0013381801007387 */ /* 0x0009e40000100a00 */
[C---:B-1----:R-:W-:Y:S02]  /*7980*/  IMAD.WIDE R44, R69.reuse, 0x4, R8 ;  /* 0x00000004452c7825 */ /* 0x042fe400078e0208 */
[----:B------:R3:W-:Y:S02]  /*7990*/  LDGSTS.E [R173+0x1a00], [R54.64], !P5 ;  /* 0x01a0000036ad7fae */ /* 0x0007e4000e921846 */
[----:B--2---:R-:W-:-:S02]  /*79a0*/  IMAD.WIDE R42, R69, 0x4, R6 ;  /* 0x00000004452a7825 */ /* 0x004fc400078e0206 */
[----:B------:R3:W-:Y:S02]  /*79b0*/  LDGSTS.E [R173+0x1c00], [R52.64], !P5 ;  /* 0x01c0000034ad7fae */ /* 0x0007e4000e921846 */
[C---:B----4-:R-:W-:Y:S02]  /*79c0*/  IMAD.WIDE R24, R19.reuse, 0x4, R8 ;  /* 0x0000000413187825 */ /* 0x050fe400078e0208 */
[----:B------:R3:W-:Y:S01]  /*79d0*/  LDGSTS.E [R173+0x1e00], [R50.64], !P5 ;  /* 0x01e0000032ad7fae */ /* 0x0007e2000e921846 */
[----:B------:R-:W-:Y:S01]  /*79e0*/  LOP3.LUT P5, RZ, R18, 0x1, RZ, 0xc0, !PT ;  /* 0x0000000112ff7812 */ /* 0x000fe200078ac0ff */
[----:B------:R-:W-:Y:S02]  /*79f0*/  IMAD.WIDE R18, R19, 0x4, R2 ;  /* 0x0000000413127825 */ /* 0x000fe400078e0202 */
[----:B------:R1:W-:Y:S04]  /*7a00*/  STL.64 [R1+0x1340], R16 ;  /* 0x0013401001007387 */ /* 0x0003e80000100a00 */
[----:B------:R3:W-:Y:S04]  /*7a10*/  LDGSTS.E [R173+0x3800], [R24.64], !P6 ;  /* 0x0380000018ad7fae */ /* 0x0007e8000f121846 */
[----:B------:R3:W-:Y:S01]  /*7a20*/  LDGSTS.E [R173+0x3a00], [R22.64], !P6 ;  /* 0x03a0000016ad7fae */ /* 0x0007e2000f121846 */
[----:B-1----:R-:W-:-:S03]  /*7a30*/  IMAD.WIDE R16, R69, 0x4, R4 ;  /* 0x0000000445107825 */ /* 0x002fc600078e0204 */
[----:B------:R3:W-:Y:S01]  /*7a40*/  LDGSTS.E [R173+0x3c00], [R20.64], !P6 ;  /* 0x03c0000014ad7fae */ /* 0x0007e2000f121846 */
[----:B------:R-:W-:-:S03]  /*7a50*/  IMAD R69, R217, 0x13, RZ ;  /* 0x00000013d9457824 */ /* 0x000fc600078e02ff */
[----:B------:R3:W-:Y:S01]  /*7a60*/  LDGSTS.E [R173+0x3e00], [R18.64], !P6 ;  /* 0x03e0000012ad7fae */ /* 0x0007e2000f121846 */
[----:B------:R-:W-:Y:S01]  /*7a70*/  LOP3.LUT P6, RZ, R68, 0x1, RZ, 0xc0, !PT ;  /* 0x0000000144ff7812 */ /* 0x000fe200078cc0ff */
[----:B------:R-:W-:Y:S02]  /*7a80*/  IMAD R68, R217, 0xf, RZ ;  /* 0x0000000fd9447824 */ /* 0x000fe400078e02ff */
[----:B------:R1:W-:Y:S04]  /*7a90*/  LDGSTS.E [R173+0x5800], [R44.64], !P0 ;  /* 0x058000002cad7fae */ /* 0x0003e8000c121846 */
[----:B------:R2:W-:Y:S04]  /*7aa0*/  LDGSTS.E [R173+0x5a00], [R42.64], !P0 ;  /* 0x05a000002aad7fae */ /* 0x0005e8000c121846 */
[----:B------:R4:W-:Y:S04]  /*7ab0*/  LDGSTS.E [R173+0x5c00], [R16.64], !P0 ;  /* 0x05c0000010ad7fae */ /* 0x0009e8000c121846 */
[----:B------:R1:W-:Y:S01]  /*7ac0*/  LDGSTS.E [R173+0x5e00], [R14.64], !P0 ;  /* 0x05e000000ead7fae */ /* 0x0003e2000c121846 */
[----:B------:R-:W-:-:S02]  /*7ad0*/  LOP3.LUT P0, RZ, R0, 0x1, RZ, 0xc0, !PT ;  /* 0x0000000100ff7812 */ /* 0x000fc4000780c0ff */
[----:B------:R-:W-:Y:S01]  /*7ae0*/  SHF.R.U64 R0, R70, 0x1c, RZ ;  /* 0x0000001c46007819 */ /* 0x000fe200000012ff */
[----:B------:R1:W-:Y:S04]  /*7af0*/  STL.64 [R1+0x18], R44 ;  /* 0x0000182c01007387 */ /* 0x0003e80000100a00 */
[----:B------:R2:W-:Y:S04]  /*7b00*/  STL.64 [R1+0x20], R42 ;  /* 0x0000202a01007387 */ /* 0x0005e80000100a00 */
[----:B------:R4:W-:Y:S01]  /*7b10*/  STL.64 [R1+0x28], R16 ;  /* 0x0000281001007387 */ /* 0x0009e20000100a00 */
[----:B-1----:R-:W-:-:S03]  /*7b20*/  IMAD.WIDE R44, R68, 0x4, R8 ;  /* 0x00000004442c7825 */ /* 0x002fc600078e0208 */
[----:B------:R1:W-:Y:S01]  /*7b30*/  STL.64 [R1+0x30], R14 ;  /* 0x0000300e01007387 */ /* 0x0003e20000100a00 */
[----:B--2---:R-:W-:-:S03]  /*7b40*/  IMAD.WIDE R42, R68, 0x4, R6 ;  /* 0x00000004442a7825 */ /* 0x004fc600078e0206 */
[----:B------:R2:W-:Y:S01]  /*7b50*/  STL.64 [R1+0x98], R44 ;  /* 0x0000982c01007387 */ /* 0x0005e20000100a00 */
[----:B----4-:R-:W-:-:S03]  /*7b60*/  IMAD.WIDE R16, R68, 0x4, R4 ;  /* 0x0000000444107825 */ /* 0x010fc600078e0204 */
[----:B------:R2:W-:Y:S01]  /*7b70*/  LDGSTS.E [R173+0x7800], [R44.64], !P4 ;  /* 0x078000002cad7fae */ /* 0x0005e2000e121846 */
[----:B-1----:R-:W-:-:S03]  /*7b80*/  IMAD.WIDE R14, R68, 0x4, R2 ;  /* 0x00000004440e7825 */ /* 0x002fc600078e0202 */
[----:B------:R1:W-:Y:S01]  /*7b90*/  STL.64 [R1+0xa0], R42 ;  /* 0x0000a02a01007387 */ /* 0x0003e20000100a00 */
[----:B------:R-:W-:-:S03]  /*7ba0*/  IMAD R68, R217, 0x17, RZ ;  /* 0x00000017d9447824 */ /* 0x000fc600078e02ff */
[----:B------:R1:W-:Y:S01]  /*7bb0*/  LDGSTS.E [R173+0x7a00], [R42.64], !P4 ;  /* 0x07a000002aad7fae */ /* 0x0003e2000e121846 */
[----:B--2---:R-:W-:-:S03]  /*7bc0*/  IMAD.WIDE R44, R69, 0x4, R8 ;  /* 0x00000004452c7825 */ /* 0x004fc600078e0208 */
[----:B------:R2:W-:Y:S04]  /*7bd0*/  STL.64 [R1+0xa8], R16 ;  /* 0x0000a81001007387 */ /* 0x0005e80000100a00 */
[----:B------:R2:W-:Y:S01]  /*7be0*/  LDGSTS.E [R173+0x7c00], [R16.64], !P4 ;  /* 0x07c0000010ad7fae */ /* 0x0005e2000e121846 */
[----:B-1----:R-:W-:-:S03]  /*7bf0*/  IMAD.WIDE R42, R69, 0x4, R6 ;  /* 0x00000004452a7825 */ /* 0x002fc600078e0206 */
[----:B------:R1:W-:Y:S04]  /*7c00*/  STL.64 [R1+0xb0], R14 ;  /* 0x0000b00e01007387 */ /* 0x0003e80000100a00 */
[----:B------:R1:W-:Y:S01]  /*7c10*/  LDGSTS.E [R173+0x7e00], [R14.64], !P4 ;  /* 0x07e000000ead7fae */ /* 0x0003e2000e121846 */
[----:B------:R-:W-:Y:S01]  /*7c20*/  LOP3.LUT P4, RZ, R0, 0x1, RZ, 0xc0, !PT ;  /* 0x0000000100ff7812 */ /* 0x000fe2000788c0ff */
[----:B--2---:R-:W-:Y:S02]  /*7c30*/  IMAD.WIDE R16, R69, 0x4, R4 ;  /* 0x0000000445107825 */ /* 0x004fe400078e0204 */
[----:B------:R2:W-:Y:S01]  /*7c40*/  STL.64 [R1+0x2a8], R44 ;  /* 0x0002a82c01007387 */ /* 0x0005e20000100a00 */
[----:B------:R-:W-:-:S03]  /*7c50*/  SHF.R.U64 R0, R70, 0x18, RZ ;  /* 0x0000001846007819 */ /* 0x000fc600000012ff */
[----:B------:R2:W-:Y:S01]  /*7c60*/  LDGSTS.E [R173+0x9800], [R44.64], P0 ;  /* 0x098000002cad7fae */ /* 0x0005e20008121846 */
[----:B-1----:R-:W-:-:S03]  /*7c70*/  IMAD.WIDE R14, R69, 0x4, R2 ;  /* 0x00000004450e7825 */ /* 0x002fc600078e0202 */
[----:B------:R1:W-:Y:S01]  /*7c80*/  STL.64 [R1+0x2b0], R42 ;  /* 0x0002b02a01007387 */ /* 0x0003e20000100a00 */
[----:B------:R-:W-:-:S03]  /*7c90*/  IMAD R69, R217, 0x1b, RZ ;  /* 0x0000001bd9457824 */ /* 0x000fc600078e02ff */
[----:B------:R1:W-:Y:S01]  /*7ca0*/  LDGSTS.E [R173+0x9a00], [R42.64], P0 ;  /* 0x09a000002aad7fae */ /* 0x0003e20008121846 */
[----:B--2---:R-:W-:-:S03]  /*7cb0*/  IMAD.WIDE R44, R68, 0x4, R8 ;  /* 0x00000004442c7825 */ /* 0x004fc600078e0208 */
[----:B------:R2:W-:Y:S04]  /*7cc0*/  STL.64 [R1+0x2b8], R16 ;  /* 0x0002b81001007387 */ /* 0x0005e80000100a00 */
[----:B------:R2:W-:Y:S01]  /*7cd0*/  LDGSTS.E [R173+0x9c00], [R16.64], P0 ;  /* 0x09c0000010ad7fae */ /* 0x0005e20008121846 */
[----:B-1----:R-:W-:-:S03]  /*7ce0*/  IMAD.WIDE R42, R68, 0x4, R6 ;  /* 0x00000004442a7825 */ /* 0x002fc600078e0206 */
[----:B------:R1:W-:Y:S04]  /*7cf0*/  STL.64 [R1+0x2c0], R14 ;  /* 0x0002c00e01007387 */ /* 0x0003e80000100a00 */
[----:B------:R1:W-:Y:S01]  /*7d00*/  LDGSTS.E [R173+0x9e00], [R14.64], P0 ;  /* 0x09e000000ead7fae */ /* 0x0003e20008121846 */
        /* <DEDUP_REMOVED lines=31> */
[C---:B--2---:R-:W-:Y:S02]  /*7f00*/  IMAD.WIDE R16, R68.reuse, 0x4, R4 ;  /* 0x0000000444107825 */ /* 0x044fe400078e0204 */
[----:B------:R2:W-:Y:S04]  /*7f10*/  STL.64 [R1+0x9c8], R44 ;  /* 0x0009c82c01007387 */ /* 0x0005e80000100a00 */
[----:B------:R2:W-:Y:S01]  /*7f20*/  LDGSTS.E [R173+0xf800], [R44.64], !P2 ;  /* 0x0f8000002cad7fae */ /* 0x0005e2000d121846 */
[----:B-1----:R-:W-:-:S03]  /*7f30*/  IMAD.WIDE R14, R68, 0x4, R2 ;  /* 0x00000004440e7825 */ /* 0x002fc600078e0202 */
[----:B------:R1:W-:Y:S01]  /*7f40*/  STL.64 [R1+0x9d8], R42 ;  /* 0x0009d82a01007387 */ /* 0x0003e20000100a00 */
[----:B------:R-:W-:-:S03]  /*7f50*/  SHF.R.U64 R68, R70, 0xc, RZ ;  /* 0x0000000c46447819 */ /* 0x000fc600000012ff */
[----:B------:R1:W-:Y:S01]  /*7f60*/  LDGSTS.E [R173+0xfa00], [R42.64], !P2 ;  /* 0x0fa000002aad7fae */ /* 0x0003e2000d121846 */
[----:B--2---:R-:W-:-:S03]  /*7f70*/  IMAD.WIDE R44, R69, 0x4, R8 ;  /* 0x00000004452c7825 */ /* 0x004fc600078e0208 */
[----:B------:R2:W-:Y:S04]  /*7f80*/  STL.64 [R1+0x9f0], R16 ;  /* 0x0009f01001007387 */ /* 0x0005e80000100a00 */
[----:B------:R2:W-:Y:S01]  /*7f90*/  LDGSTS.E [R173+0xfc00], [R16.64], !P2 ;  /* 0x0fc0000010ad7fae */ /* 0x0005e2000d121846 */
[----:B-1----:R-:W-:-:S03]  /*7fa0*/  IMAD.WIDE R42, R69, 0x4, R6 ;  /* 0x00000004452a7825 */ /* 0x002fc600078e0206 */
[----:B------:R1:W-:Y:S04]  /*7fb0*/  STL.64 [R1+0xa00], R14 ;  /* 0x000a000e01007387 */ /* 0x0003e80000100a00 */
[----:B------:R1:W-:Y:S01]  /*7fc0*/  LDGSTS.E [R173+0xfe00], [R14.64], !P2 ;  /* 0x0fe000000ead7fae */ /* 0x0003e2000d121846 */
[----:B------:R-:W-:Y:S01]  /*7fd0*/  LEA R0, P2, R137, c[0x0][0x168], 0x2 ;  /* 0x00005a0089007a11 */ /* 0x000fe200078410ff */
[C---:B--2---:R-:W-:Y:S02]  /*7fe0*/  IMAD.WIDE R16, R69.reuse, 0x4, R4 ;  /* 0x0000000445107825 */ /* 0x044fe400078e0204 */
[----:B------:R2:W-:Y:S04]  /*7ff0*/  LDGSTS.E [R173+0x11800], [R44.64], P4 ;  /* 0x118000002cad7fae */ /* 0x0005e8000a121846 */
[----:B------:R4:W-:Y:S01]  /*8000*/  LDGSTS.E [R173+0x11a00], [R42.64], P4 ;  /* 0x11a000002aad7fae */ /* 0x0009e2000a121846 */
[----:B-1----:R-:W-:-:S03]  /*8010*/  IMAD.WIDE R14, R69, 0x4, R2 ;  /* 0x00000004450e7825 */ /* 0x002fc600078e0202 */
[----:B------:R2:W-:Y:S01]  /*8020*/  STL.64 [R1+0xa98], R44 ;  /* 0x000a982c01007387 */ /* 0x0005e20000100a00 */
[C---:B------:R-:W-:Y:S02]  /*8030*/  SHF.R.U64 R69, R70.reuse, 0x8, RZ ;  /* 0x0000000846457819 */ /* 0x040fe400000012ff */
[----:B------:R-:W-:Y:S01]  /*8040*/  SHF.R.U64 R70, R70, 0x4, RZ ;  /* 0x0000000446467819 */ /* 0x000fe200000012ff */
[----:B------:R1:W-:Y:S04]  /*8050*/  LDGSTS.E [R173+0x11c00], [R16.64], P4 ;  /* 0x11c0000010ad7fae */ /* 0x0003e8000a121846 */
[----:B------:R4:W-:Y:S04]  /*8060*/  STL.64 [R1+0xab8], R42 ;  /* 0x000ab82a01007387 */ /* 0x0009e80000100a00 */
[----:B------:R1:W-:Y:S01]  /*8070*/  LDGSTS.E [R173+0x11e00], [R14.64], P4 ;  /* 0x11e000000ead7fae */ /* 0x0003e2000a121846 */
[----:B------:R-:W-:Y:S01]  /*8080*/  LOP3.LUT P4, RZ, R68, 0x1, RZ, 0xc0, !PT ;  /* 0x0000000144ff7812 */ /* 0x000fe2000788c0ff */
[C---:B--2---:R-:W-:Y:S01]  /*8090*/  IMAD.WIDE R44, R136.reuse, 0x4, R6 ;  /* 0x00000004882c7825 */ /* 0x044fe200078e0206 */
[----:B------:R-:W-:Y:S01]  /*80a0*/  LEA.HI.X.SX32 R68, R137, c[0x0][0x16c], 0x2, P2 ;  /* 0x00005b0089447a11 */ /* 0x000fe200010f16ff */
[----:B------:R1:W-:Y:S04]  /*80b0*/  STL.64 [R1+0xad0], R16 ;  /* 0x000ad01001007387 */ /* 0x0003e80000100a00 */
[----:B------:R2:W-:Y:S01]  /*80c0*/  STL.64 [R1+0xae0], R14 ;  /* 0x000ae00e01007387 */ /* 0x0005e20000100a00 */
[----:B----4-:R-:W-:-:S03]  /*80d0*/  IMAD.WIDE R42, R136, 0x4, R4 ;  /* 0x00000004882a7825 */ /* 0x010fc600078e0204 */
[----:B------:R4:W-:Y:S04]  /*80e0*/  LDGSTS.E [R173+0x13800], [R142.64], P0 ;  /* 0x138000008ead7fae */ /* 0x0009e80008121846 */
[----:B------:R3:W-:Y:S01]  /*80f0*/  LDGSTS.E [R173+0x13a00], [R140.64], P0 ;  /* 0x13a000008cad7fae */ /* 0x0007e20008121846 */
[----:B-1----:R-:W-:Y:S01]  /*8100*/  IMAD.WIDE R16, R136, 0x4, R2 ;  /* 0x0000000488107825 */ /* 0x002fe200078e0202 */
[C---:B--2---:R-:W-:Y:S02]  /*8110*/  LEA R14, P2, R101.reuse, R0, 0x2 ;  /* 0x00000000650e7211 */ /* 0x044fe400078410ff */
[----:B------:R1:W-:Y:S02]  /*8120*/  LDGSTS.E [R173+0x13c00], [R138.64], P0 ;  /* 0x13c000008aad7fae */ /* 0x0003e40008121846 */
[----:B------:R-:W-:-:S02]  /*8130*/  LEA.HI.X.SX32 R15, R101, R68, 0x2, P2 ;  /* 0x00000044650f7211 */ /* 0x000fc400010f16ff */
[----:B------:R2:W-:Y:S01]  /*8140*/  LDGSTS.E [R173+0x13e00], [R48.64], P0 ;  /* 0x13e0000030ad7fae */ /* 0x0005e20008121846 */
[-C--:B------:R-:W-:Y:S02]  /*8150*/  LEA R250, P0, R97, R0.reuse, 0x2 ;  /* 0x0000000061fa7211 */ /* 0x080fe400078010ff */
[----:B------:R-:W-:Y:S01]  /*8160*/  LEA R166, P2, R95, R0, 0x2 ;  /* 0x000000005fa67211 */ /* 0x000fe200078410ff */
[----:B------:R-:W-:Y:S01]  /*8170*/  STL.64 [R1+0x300], R14 ;  /* 0x0003000e01007387 */ /* 0x000fe20000100a00 */
[-C--:B------:R-:W-:Y:S02]  /*8180*/  LEA.HI.X.SX32 R251, R97, R68.reuse, 0x2, P0 ;  /* 0x0000004461fb7211 */ /* 0x080fe400000f16ff */
[----:B------:R-:W-:Y:S01]  /*8190*/  LEA.HI.X.SX32 R167, R95, R68, 0x2, P2 ;  /* 0x000000445fa77211 */ /* 0x000fe200010f16ff */
[----:B------:R1:W-:Y:S01]  /*81a0*/  LDGSTS.E [R173+0x15800], [R46.64], P6 ;  /* 0x158000002ead7fae */ /* 0x0003e2000b121846 */
[----:B------:R-:W-:-:S03]  /*81b0*/  LEA R198, P2, R92, R0, 0x2 ;  /* 0x000000005cc67211 */ /* 0x000fc600078410ff */
[----:B------:R-:W-:Y:S01]  /*81c0*/  STL.64 [R1+0x9b8], R142 ;  /* 0x0009b88e01007387 */ /* 0x000fe20000100a00 */
[----:B------:R-:W-:Y:S02]  /*81d0*/  LEA.HI.X.SX32 R199, R92, R68, 0x2, P2 ;  /* 0x000000445cc77211 */ /* 0x000fe400010f16ff */
[C---:B------:R-:W-:Y:S01]  /*81e0*/  LEA R246, P2, R89.reuse, R0, 0x2 ;  /* 0x0000000059f67211 */ /* 0x040fe200078410ff */
[----:B------:R1:W-:Y:S03]  /*81f0*/  LDGSTS.E [R173+0x15a00], [R44.64], P6 ;  /* 0x15a000002cad7fae */ /* 0x0003e6000b121846 */
[----:B------:R-:W-:Y:S01]  /*8200*/  LEA.HI.X.SX32 R247, R89, R68, 0x2, P2 ;  /* 0x0000004459f77211 */ /* 0x000fe200010f16ff */
[----:B------:R-:W-:Y:S04]  /*8210*/  STL.64 [R1+0xa68], R46 ;  /* 0x000a682e01007387 */ /* 0x000fe80000100a00 */
[----:B------:R1:W-:Y:S04]  /*8220*/  LDGSTS.E [R173+0x15c00], [R42.64], P6 ;  /* 0x15c000002aad7fae */ /* 0x0003e8000b121846 */
[----:B------:R-:W-:Y:S04]  /*8230*/  STL.64 [R1+0x9c0], R140 ;  /* 0x0009c08c01007387 */ /* 0x000fe80000100a00 */
[----:B------:R1:W-:Y:S01]  /*8240*/  LDGSTS.E [R173+0x15e00], [R16.64], P6 ;  /* 0x15e0000010ad7fae */ /* 0x0003e2000b121846 */
[----:B------:R-:W-:-:S03]  /*8250*/  LEA R200, P6, R96, R0, 0x2 ;  /* 0x0000000060c87211 */ /* 0x000fc600078c10ff */
[----:B------:R-:W-:Y:S01]  /*8260*/  STL.64 [R1+0x9d0], R138 ;  /* 0x0009d08a01007387 */ /* 0x000fe20000100a00 */
[----:B------:R-:W-:Y:S02]  /*8270*/  LEA.HI.X.SX32 R201, R96, R68, 0x2, P6 ;  /* 0x0000004460c97211 */ /* 0x000fe400030f16ff */
[C---:B------:R-:W-:Y:S01]  /*8280*/  LEA R248, P6, R93.reuse, R0, 0x2 ;  /* 0x000000005df87211 */ /* 0x040fe200078c10ff */
[----:B------:R-:W-:Y:S03]  /*8290*/  STL.64 [R1+0x9e8], R48 ;  /* 0x0009e83001007387 */ /* 0x000fe60000100a00 */
[----:B------:R-:W-:Y:S01]  /*82a0*/  LEA.HI.X.SX32 R249, R93, R68, 0x2, P6 ;  /* 0x000000445df97211 */ /* 0x000fe200030f16ff */
[----:B------:R1:W-:Y:S04]  /*82b0*/  STL.64 [R1+0xa80], R44 ;  /* 0x000a802c01007387 */ /* 0x0003e80000100a00 */
[----:B------:R2:W-:Y:S04]  /*82c0*/  STL.64 [R1+0xaa0], R42 ;  /* 0x000aa02a01007387 */ /* 0x0005e80000100a00 */
[----:B------:R3:W-:Y:S01]  /*82d0*/  STL.64 [R1+0xac0], R16 ;  /* 0x000ac01001007387 */ /* 0x0007e20000100a00 */
[----:B-1----:R-:W-:-:S03]  /*82e0*/  LEA R44, P2, R86, R0, 0x2 ;  /* 0x00000000562c7211 */ /* 0x002fc600078410ff */
[----:B------:R-:W-:Y:S01]  /*82f0*/  STL.64 [R1+0x308], R250 ;  /* 0x000308fa01007387 */ /* 0x000fe20000100a00 */
[----:B--2---:R-:W-:-:S03]  /*8300*/  LEA R42, P6, R90, R0, 0x2 ;  /* 0x000000005a2a7211 */ /* 0x004fc600078c10ff */
[----:B------:R-:W-:Y:S01]  /*8310*/  STL.64 [R1+0x310], R200 ;  /* 0x000310c801007387 */ /* 0x000fe20000100a00 */
[----:B------:R-:W-:Y:S02]  /*8320*/  LEA.HI.X.SX32 R45, R86, R68, 0x2, P2 ;  /* 0x00000044562d7211 */ /* 0x000fe400010f16ff */
[----:B---3--:R-:W-:Y:S01]  /*8330*/  LEA R16, P0, R94, R0, 0x2 ;  /* 0x000000005e107211 */ /* 0x008fe200078010ff */
[----:B------:R-:W-:Y:S01]  /*8340*/  STL.64 [R1+0x318], R166 ;  /* 0x000318a601007387 */ /* 0x000fe20000100a00 */
[-C--:B------:R-:W-:Y:S02]  /*8350*/  LEA.HI.X.SX32 R43, R90, R68.reuse, 0x2, P6 ;  /* 0x000000445a2b7211 */ /* 0x080fe400030f16ff */
[----:B------:R-:W-:Y:S02]  /*8360*/  LEA.HI.X.SX32 R17, R94, R68, 0x2, P0 ;  /* 0x000000445e117211 */ /* 0x000fe400000f16ff */
[-C--:B------:R-:W-:Y:S02]  /*8370*/  LEA R164, P0, R91, R0.reuse, 0x2 ;  /* 0x000000005ba47211 */ /* 0x080fe400078010ff */
[----:B------:R-:W-:Y:S01]  /*8380*/  LEA R162, P6, R87, R0, 0x2 ;  /* 0x0000000057a27211 */ /* 0x000fe200078c10ff */
[----:B------:R1:W-:Y:S01]  /*8390*/  STL.64 [R1+0x320], R16 ;  /* 0x0003201001007387 */ /* 0x0003e20000100a00 */
[----:B------:R-:W-:-:S02]  /*83a0*/  LEA.HI.X.SX32 R165, R91, R68, 0x2, P0 ;  /* 0x000000445ba57211 */ /* 0x000fc400000f16ff */
[C---:B------:R-:W-:Y:S01]  /*83b0*/  LEA R196, P0, R88.reuse, R0, 0x2 ;  /* 0x0000000058c47211 */ /* 0x040fe200078010ff */
[----:B------:R-:W-:Y:S01]  /*83c0*/  STL.64 [R1+0x328], R248 ;  /* 0x000328f801007387 */ /* 0x000fe20000100a00 */
[-C--:B------:R-:W-:Y:S02]  /*83d0*/  LEA.HI.X.SX32 R163, R87, R68.reuse, 0x2, P6 ;  /* 0x0000004457a37211 */ /* 0x080fe400030f16ff */
[----:B------:R-:W-:Y:S01]  /*83e0*/  LEA.HI.X.SX32 R197, R88, R68, 0x2, P0 ;  /* 0x0000004458c57211 */ /* 0x000fe200000f16ff */
[----:B------:R-:W-:Y:S01]  /*83f0*/  STL.64 [R1+0x330], R198 ;  /* 0x000330c601007387 */ /* 0x000fe20000100a00 */
[-C--:B------:R-:W-:Y:S02]  /*8400*/  LEA R244, P0, R85, R0.reuse, 0x2 ;  /* 0x0000000055f47211 */ /* 0x080fe400078010ff */
[-C--:B------:R-:W-:Y:S01]  /*8410*/  LEA R194, P6, R84, R0.reuse, 0x2 ;  /* 0x0000000054c27211 */ /* 0x080fe200078c10ff */
[----:B------:R-:W-:Y:S01]  /*8420*/  STL.64 [R1+0x338], R164 ;  /* 0x000338a401007387 */ /* 0x000fe20000100a00 */
[----:B------:R-:W-:-:S02]  /*8430*/  LEA R160, P2, R83, R0, 0x2 ;  /* 0x0000000053a07211 */ /* 0x000fc400078410ff */
[-C--:B------:R-:W-:Y:S01]  /*8440*/  LEA.HI.X.SX32 R245, R85, R68.reuse, 0x2, P0 ;  /* 0x0000004455f57211 */ /* 0x080fe200000f16ff */
[----:B------:R2:W-:Y:S01]  /*8450*/  STL.64 [R1+0x340], R42 ;  /* 0x0003402a01007387 */ /* 0x0005e20000100a00 */
        /* <DEDUP_REMOVED lines=8> */
[----:B------:R-:W-:Y:S01]  /*84e0*/  STL.64 [R1+0x358], R162 ;  /* 0x000358a201007387 */ /* 0x000fe20000100a00 */
[-C--:B------:R-:W-:Y:S02]  /*84f0*/  LEA.HI.X.SX32 R235, R81, R68.reuse, 0x2, P6 ;  /* 0x0000004451eb7211 */ /* 0x080fe400030f16ff */
[----:B------:R-:W-:Y:S01]  /*8500*/  LEA.HI.X.SX32 R193, R80, R68, 0x2, P2 ;  /* 0x0000004450c17211 */ /* 0x000fe200010f16ff */
[----:B------:R3:W-:Y:S01]  /*8510*/  STL.64 [R1+0x360], R44 ;  /* 0x0003602c01007387 */ /* 0x0007e20000100a00 */
        /* <DEDUP_REMOVED lines=8> */
[----:B------:R-:W-:Y:S01]  /*85a0*/  STL.64 [R1+0x378], R160 ;  /* 0x000378a001007387 */ /* 0x000fe20000100a00 */
[-C--:B------:R-:W-:Y:S02]  /*85b0*/  LEA R190, P0, R76, R0.reuse, 0x2 ;  /* 0x000000004cbe7211 */ /* 0x080fe400078010ff */
[-C--:B------:R-:W-:Y:S01]  /*85c0*/  LEA R156, P6, R75, R0.reuse, 0x2 ;  /* 0x000000004b9c7211 */ /* 0x080fe200078c10ff */
[----:B------:R1:W-:Y:S01]  /*85d0*/  STL.64 [R1+0x380], R46 ;  /* 0x0003802e01007387 */ /* 0x0003e20000100a00 */
        /* <DEDUP_REMOVED lines=15> */
[-C--:B------:R-:W-:Y:S01]  /*86d0*/  LEA R80, P0, R102, R0.reuse, 0x2 ;  /* 0x0000000066507211 */ /* 0x080fe200078010ff */
[----:B------:R-:W-:Y:S01]  /*86e0*/  IMAD R71, R217, 0x3f, RZ ;  /* 0x0000003fd9477824 */ /* 0x000fe200078e02ff */
[-C--:B------:R-:W-:Y:S01]  /*86f0*/  LEA R228, P6, R103, R0.reuse, 0x2 ;  /* 0x0000000067e47211 */ /* 0x080fe200078c10ff */
[----:B------:R-:W-:Y:S01]  /*8700*/  STL.64 [R1+0x3d0], R190 ;  /* 0x0003d0be01007387 */ /* 0x000fe20000100a00 */
[----:B------:R-:W-:Y:S01]  /*8710*/  LEA R186, P2, R104, R0, 0x2 ;  /* 0x0000000068ba7211 */ /* 0x000fe200078410ff */
[----:B------:R-:W-:Y:S01]  /*8720*/  IMAD.WIDE R76, R71, 0x4, R6 ;  /* 0x00000004474c7825 */ /* 0x000fe200078e0206 */
[-C--:B------:R-:W-:Y:S01]  /*8730*/  LEA.HI.X.SX32 R81, R102, R68.reuse, 0x2, P0 ;  /* 0x0000004466517211 */ /* 0x080fe200000f16ff */
[----:B------:R-:W-:Y:S01]  /*8740*/  STL.64 [R1+0x3d8], R156 ;  /* 0x0003d89c01007387 */ /* 0x000fe20000100a00 */
[-C--:B------:R-:W-:Y:S01]  /*8750*/  LEA.HI.X.SX32 R229, R103, R68.reuse, 0x2, P6 ;  /* 0x0000004467e57211 */ /* 0x080fe200030f16ff */
[----:B------:R-:W-:Y:S01]  /*8760*/  IMAD.WIDE R74, R71, 0x4, R4 ;  /* 0x00000004474a7825 */ /* 0x000fe200078e0204 */
[----:B------:R-:W-:Y:S01]  /*8770*/  LEA.HI.X.SX32 R187, R104, R68, 0x2, P2 ;  /* 0x0000004468bb7211 */ /* 0x000fe200010f16ff */
[----:B------:R-:W-:Y:S01]  /*8780*/  STL.64 [R1+0x3e0], R78 ;  /* 0x0003e04e01007387 */ /* 0x000fe20000100a00 */
[-C--:B------:R-:W-:Y:S01]  /*8790*/  LEA R152, P0, R105, R0.reuse, 0x2 ;  /* 0x0000000069987211 */ /* 0x080fe200078010ff */
[----:B------:R-:W-:Y:S01]  /*87a0*/  IMAD.WIDE R72, R71, 0x4, R2 ;  /* 0x0000000447487825 */ /* 0x000fe200078e0202 */
        /* <DEDUP_REMOVED lines=56> */
[----:B----4-:R-:W-:-:S02]  /*8b30*/  LEA R142, P2, R125, R0, 0x2 ;  /* 0x000000007d8e7211 */ /* 0x010fc400078410ff */
        /* <DEDUP_REMOVED lines=35> */
[----:B------:R-:W-:Y:S01]  /*8d70*/  LEA R136, P2, R100, R0, 0x2 ;  /* 0x0000000064887211 */ /* 0x000fe200078410ff */
[----:B------:R-:W-:Y:S01]  /*8d80*/  IMAD R0, R217, 0x2f, RZ ;  /* 0x0000002fd9007824 */ /* 0x000fe200078e02ff */
[-C--:B------:R-:W-:Y:S01]  /*8d90*/  LEA.HI.X.SX32 R203, R98, R68.reuse, 0x2, P0 ;  /* 0x0000004462cb7211 */ /* 0x080fe200000f16ff */
[----:B------:R-:W-:Y:S01]  /*8da0*/  STL.64 [R1+0x5d0], R94 ;  /* 0x0005d05e01007387 */ /* 0x000fe20000100a00 */
[-C--:B------:R-:W-:Y:S01]  /*8db0*/  LEA.HI.X.SX32 R169, R99, R68.reuse, 0x2, P6 ;  /* 0x0000004463a97211 */ /* 0x080fe200030f16ff */
[----:B------:R-:W-:Y:S01]  /*8dc0*/  IMAD.WIDE R130, R0, 0x4, R8 ;  /* 0x0000000400827825 */ /* 0x000fe200078e0208 */
[----:B------:R-:W-:Y:S01]  /*8dd0*/  LEA.HI.X.SX32 R137, R100, R68, 0x2, P2 ;  /* 0x0000004464897211 */ /* 0x000fe200010f16ff */
[----:B------:R-:W-:Y:S01]  /*8de0*/  STL.64 [R1+0x5d8], R204 ;  /* 0x0005d8cc01007387 */ /* 0x000fe20000100a00 */
[----:B------:R-:W-:Y:S01]  /*8df0*/  LOP3.LUT P0, RZ, R69, 0x1, RZ, 0xc0, !PT ;  /* 0x0000000145ff7812 */ /* 0x000fe2000780c0ff */
[C---:B------:R-:W-:Y:S01]  /*8e00*/  IMAD R68, R217.reuse, 0x33, RZ ;  /* 0x00000033d9447824 */ /* 0x040fe200078e02ff */
[----:B------:R-:W-:Y:S01]  /*8e10*/  LOP3.LUT P6, RZ, R70, 0x1, RZ, 0xc0, !PT ;  /* 0x0000000146ff7812 */ /* 0x000fe200078cc0ff */
[C---:B------:R-:W-:Y:S01]  /*8e20*/  IMAD R69, R217.reuse, 0x37, RZ ;  /* 0x00000037d9457824 */ /* 0x040fe200078e02ff */
[----:B------:R-:W-:Y:S01]  /*8e30*/  STL.64 [R1+0x5e0], R170 ;  /* 0x0005e0aa01007387 */ /* 0x000fe20000100a00 */
[----:B------:R-:W-:-:S02]  /*8e40*/  IMAD R70, R217, 0x3b, RZ ;  /* 0x0000003bd9467824 */ /* 0x000fc400078e02ff */
[C---:B------:R-:W-:Y:S01]  /*8e50*/  IMAD.WIDE R128, R0.reuse, 0x4, R6 ;  /* 0x0000000400807825 */ /* 0x040fe200078e0206 */
[----:B------:R-:W-:Y:S03]  /*8e60*/  STL.64 [R1+0x5e8], R138 ;  /* 0x0005e88a01007387 */ /* 0x000fe60000100a00 */
[----:B------:R-:W-:Y:S01]  /*8e70*/  IMAD.WIDE R126, R0, 0x4, R4 ;  /* 0x00000004007e7825 */ /* 0x000fe200078e0204 */
[----:B------:R-:W-:Y:S03]  /*8e80*/  STL.64 [R1+0x5f0], R96 ;  /* 0x0005f06001007387 */ /* 0x000fe60000100a00 */
[----:B------:R-:W-:Y:S01]  /*8e90*/  IMAD.WIDE R122, R68, 0x4, R8 ;  /* 0x00000004447a7825 */ /* 0x000fe200078e0208 */
[----:B------:R-:W-:Y:S03]  /*8ea0*/  STL.64 [R1+0x5f8], R202 ;  /* 0x0005f8ca01007387 */ /* 0x000fe60000100a00 */
[----:B------:R-:W-:Y:S01]  /*8eb0*/  IMAD.WIDE R124, R0, 0x4, R2 ;  /* 0x00000004007c7825 */ /* 0x000fe200078e0202 */
[----:B------:R-:W-:Y:S03]  /*8ec0*/  STL.64 [R1+0x600], R168 ;  /* 0x000600a801007387 */ /* 0x000fe60000100a00 */
[--C-:B------:R-:W-:Y:S01]  /*8ed0*/  IMAD.WIDE R114, R69, 0x4, R8.reuse ;  /* 0x0000000445727825 */ /* 0x100fe200078e0208 */
[----:B------:R4:W-:Y:S03]  /*8ee0*/  LDGSTS.E [R173+0x17800], [R130.64], P5 ;  /* 0x1780000082ad7fae */ /* 0x0009e6000a921846 */
[----:B------:R-:W-:Y:S01]  /*8ef0*/  IMAD.WIDE R106, R70, 0x4, R8 ;  /* 0x00000004466a7825 */ /* 0x000fe200078e0208 */
[----:B------:R-:W-:Y:S03]  /*8f00*/  STL.64 [R1+0x608], R136 ;  /* 0x0006088801007387 */ /* 0x000fe60000100a00 */
[C---:B------:R-:W-:Y:S01]  /*8f10*/  IMAD.WIDE R120, R68.reuse, 0x4, R6 ;  /* 0x0000000444787825 */ /* 0x040fe200078e0206 */
[----:B------:R1:W-:Y:S03]  /*8f20*/  LDGSTS.E [R173+0x17a00], [R128.64], P5 ;  /* 0x17a0000080ad7fae */ /* 0x0003e6000a921846 */
[C---:B------:R-:W-:Y:S01]  /*8f30*/  IMAD.WIDE R118, R68.reuse, 0x4, R4 ;  /* 0x0000000444767825 */ /* 0x040fe200078e0204 */
[----:B------:R-:W-:Y:S03]  /*8f40*/  STL.64 [R1+0xa78], R130 ;  /* 0x000a788201007387 */ /* 0x000fe60000100a00 */
[----:B------:R-:W-:Y:S01]  /*8f50*/  IMAD.WIDE R98, R71, 0x4, R8 ;  /* 0x0000000447627825 */ /* 0x000fe200078e0208 */
[----:B------:R1:W-:Y:S03]  /*8f60*/  LDGSTS.E [R173+0x17c00], [R126.64], P5 ;  /* 0x17c000007ead7fae */ /* 0x0003e6000a921846 */
[----:B------:R-:W-:Y:S01]  /*8f70*/  IMAD.WIDE R116, R68, 0x4, R2 ;  /* 0x0000000444747825 */ /* 0x000fe200078e0202 */
[----:B------:R-:W-:Y:S03]  /*8f80*/  STL.64 [R1+0xb28], R122 ;  /* 0x000b287a01007387 */ /* 0x000fe60000100a00 */
[C-C-:B------:R-:W-:Y:S01]  /*8f90*/  IMAD.WIDE R112, R69.reuse, 0x4, R6.reuse ;  /* 0x0000000445707825 */ /* 0x140fe200078e0206 */
[----:B------:R1:W-:Y:S03]  /*8fa0*/  LDGSTS.E [R173+0x17e00], [R124.64], P5 ;  /* 0x17e000007cad7fae */ /* 0x0003e6000a921846 */
[C---:B------:R-:W-:Y:S01]  /*8fb0*/  IMAD.WIDE R104, R70.reuse, 0x4, R6 ;  /* 0x0000000446687825 */ /* 0x040fe200078e0206 */
[----:B------:R-:W-:Y:S03]  /*8fc0*/  STL.64 [R1+0xba0], R114 ;  /* 0x000ba07201007387 */ /* 0x000fe60000100a00 */
[C---:B------:R-:W-:Y:S01]  /*8fd0*/  IMAD.WIDE R110, R69.reuse, 0x4, R4 ;  /* 0x00000004456e7825 */ /* 0x040fe200078e0204 */
[----:B------:R1:W-:Y:S03]  /*8fe0*/  LDGSTS.E [R173+0x19800], [R122.64], P4 ;  /* 0x198000007aad7fae */ /* 0x0003e6000a121846 */
[----:B------:R-:W-:Y:S01]  /*8ff0*/  IMAD.WIDE R108, R69, 0x4, R2 ;  /* 0x00000004456c7825 */ /* 0x000fe200078e0202 */
[----:B------:R-:W-:Y:S03]  /*9000*/  STL.64 [R1+0xc20], R106 ;  /* 0x000c206a01007387 */ /* 0x000fe60000100a00 */
[C---:B------:R-:W-:Y:S01]  /*9010*/  IMAD.WIDE R102, R70.reuse, 0x4, R4 ;  /* 0x0000000446667825 */ /* 0x040fe200078e0204 */
[----:B------:R1:W-:Y:S03]  /*9020*/  LDGSTS.E [R173+0x19a00], [R120.64], P4 ;  /* 0x19a0000078ad7fae */ /* 0x0003e6000a121846 */
[----:B------:R-:W-:Y:S01]  /*9030*/  IMAD.WIDE R100, R70, 0x4, R2 ;  /* 0x0000000446647825 */ /* 0x000fe200078e0202 */
[----:B------:R1:W-:Y:S04]  /*9040*/  STL.64 [R1+0xa90], R128 ;  /* 0x000a908001007387 */ /* 0x0003e80000100a00 */
[----:B------:R1:W-:Y:S04]  /*9050*/  LDGSTS.E [R173+0x19c00], [R118.64], P4 ;  /* 0x19c0000076ad7fae */ /* 0x0003e8000a121846 */
[----:B------:R-:W-:Y:S04]  /*9060*/  STL.64 [R1+0x1348], R98 ;  /* 0x0013486201007387 */ /* 0x000fe80000100a00 */
        /* <DEDUP_REMOVED lines=17> */
[----:B------:R1:W-:Y:S04]  /*9180*/  STL.64 [R1+0xac8], R124 ;  /* 0x000ac87c01007387 */ /* 0x0003e80000100a00 */
[----:B------:R1:W-:Y:S04]  /*9190*/  LDGSTS.E [R173+0x1f800], [R98.64], !P1 ;  /* 0x1f80000062ad7fae */ /* 0x0003e8000c921846 */
[----:B------:R-:W-:Y:S04]  /*91a0*/  STL.64 [R1+0x1358], R74 ;  /* 0x0013584a01007387 */ /* 0x000fe80000100a00 */
[----:B------:R1:W-:Y:S04]  /*91b0*/  LDGSTS.E [R173+0x1fa00], [R76.64], !P1 ;  /* 0x1fa000004cad7fae */ /* 0x0003e8000c921846 */
[----:B------:R1:W-:Y:S04]  /*91c0*/  STL.64 [R1+0xb58], R116 ;  /* 0x000b587401007387 */ /* 0x0003e80000100a00 */
[----:B------:R1:W-:Y:S04]  /*91d0*/  LDGSTS.E [R173+0x1fc00], [R74.64], !P1 ;  /* 0x1fc000004aad7fae */ /* 0x0003e8000c921846 */
[----:B------:R1:W-:Y:S04]  /*91e0*/  STL.64 [R1+0xbd0], R108 ;  /* 0x000bd06c01007387 */ /* 0x0003e80000100a00 */
[----:B------:R1:W-:Y:S04]  /*91f0*/  LDGSTS.E [R173+0x1fe00], [R72.64], !P1 ;  /* 0x1fe0000048ad7fae */ /* 0x0003e8000c921846 */
[----:B------:R1:W-:Y:S04]  /*9200*/  STL.64 [R1+0xc40], R100 ;  /* 0x000c406401007387 */ /* 0x0003e80000100a00 */
[----:B------:R-:W0:Y:S04]  /*9210*/  LDGDEPBAR ;  /* 0x00000000000079af */ /* 0x000e280000000000 */
[----:B------:R1:W-:Y:S04]  /*9220*/  STL.64 [R1+0x1468], R72 ;  /* 0x0014684801007387 */ /* 0x0003e80000100a00 */
[----:B------:R1:W-:Y:S04]  /*9230*/  LDGSTS.E [R172+0x20000], [R14.64], P3 ;  /* 0x200000000eac7fae */ /* 0x0003e80009921846 */
[----:B------:R2:W-:Y:S04]  /*9240*/  LDGSTS.E [R172+0x20800], [R16.64], P3 ;  /* 0x2080000010ac7fae */ /* 0x0005e80009921846 */
[----:B------:R3:W-:Y:S04]  /*9250*/  LDGSTS.E [R172+0x21000], [R42.64], P3 ;  /* 0x210000002aac7fae */ /* 0x0007e80009921846 */
[----:B-1----:R1:W5:Y:S04]  /*9260*/  LDL.LU.64 R14, [R1+0x14a8] ;  /* 0x0014a800010e7983 */ /* 0x0023680000300a00 */
[----:B--2---:R1:W5:Y:S04]  /*9270*/  LDL.LU.64 R16, [R1+0x14a0] ;  /* 0x0014a00001107983 */ /* 0x0043680000300a00 */
[----:B---3--:R1:W5:Y:S04]  /*9280*/  LDL.LU.64 R42, [R1+0x1498] ;  /* 0x00149800012a7983 */ /* 0x0083680000300a00 */
[----:B------:R2:W-:Y:S04]  /*9290*/  LDGSTS.E [R172+0x21800], [R44.64], P3 ;  /* 0x218000002cac7fae */ /* 0x0005e80009921846 */
[----:B------:R3:W-:Y:S04]  /*92a0*/  LDGSTS.E [R172+0x22000], [R46.64], P3 ;  /* 0x220000002eac7fae */ /* 0x0007e80009921846 */
[----:B------:R1:W-:Y:S04]  /*92b0*/  LDGSTS.E [R172+0x22800], [R48.64], P3 ;  /* 0x2280000030ac7fae */ /* 0x0003e80009921846 */
[----:B--2---:R2:W5:Y:S04]  /*92c0*/  LDL.LU.64 R44, [R1+0x1490] ;  /* 0x00149000012c7983 */ /* 0x0045680000300a00 */
[----:B---3--:R2:W5:Y:S04]  /*92d0*/  LDL.LU.64 R46, [R1+0x1488] ;  /* 0x00148800012e7983 */ /* 0x0085680000300a00 */
[----:B-1----:R2:W5:Y:S01]  /*92e0*/  LDL.LU.64 R48, [R1+0x1480] ;  /* 0x0014800001307983 */ /* 0x0025620000300a00 */
[C---:B------:R-:W-:Y:S01]  /*92f0*/  LOP3.LUT R0, R172.reuse, 0x20, RZ, 0x3c, !PT ;  /* 0x00000020ac007812 */ /* 0x040fe200078e3cff */
[----:B------:R-:W-:Y:S01]  /*9300*/  CS2R R132, SRZ ;  /* 0x0000000000847805 */ /* 0x000fe2000001ff00 */
[----:B------:R-:W-:Y:S01]  /*9310*/  LOP3.LUT R68, R172, 0x40, RZ, 0x3c, !PT ;  /* 0x00000040ac447812 */ /* 0x000fe200078e3cff */
[----:B------:R2:W-:Y:S01]  /*9320*/  STL [R1+0x650], RZ ;  /* 0x000650ff01007387 */ /* 0x0005e20000100800 */
[----:B------:R-:W-:Y:S01]  /*9330*/  ISETP.GE.AND P0, PT, R216, 0x40, PT ;  /* 0x00000040d800780c */ /* 0x000fe20003f06270 */
[----:B------:R-:W-:Y:S01]  /*9340*/  CS2R R134, SRZ ;  /* 0x0000000000867805 */ /* 0x000fe2000001ff00 */
[----:B------:R-:W-:Y:S01]  /*9350*/  CS2R R128, SRZ ;  /* 0x0000000000807805 */ /* 0x000fe2000001ff00 */
[----:B------:R2:W-:Y:S01]  /*9360*/  STL [R1+0x654], RZ ;  /* 0x000654ff01007387 */ /* 0x0005e20000100800 */
[----:B----4-:R-:W-:Y:S01]  /*9370*/  CS2R R130, SRZ ;  /* 0x0000000000827805 */ /* 0x010fe2000001ff00 */
[----:B------:R-:W-:Y:S01]  /*9380*/  CS2R R124, SRZ ;  /* 0x00000000007c7805 */ /* 0x000fe2000001ff00 */
[----:B------:R-:W-:Y:S01]  /*9390*/  CS2R R126, SRZ ;  /* 0x00000000007e7805 */ /* 0x000fe2000001ff00 */
[----:B------:R2:W-:Y:S01]  /*93a0*/  STL [R1+0x658], RZ ;  /* 0x000658ff01007387 */ /* 0x0005e20000100800 */
[----:B------:R-:W-:Y:S01]  /*93b0*/  CS2R R120, SRZ ;  /* 0x0000000000787805 */ /* 0x000fe2000001ff00 */
        /* <DEDUP_REMOVED lines=22> */
[----:B------:R2:W-:Y:S04]  /*9520*/  STL [R1+0x8f0], RZ ;  /* 0x0008f0ff01007387 */ /* 0x0005e80000100800 */
        /* <DEDUP_REMOVED lines=293> */
[----:B------:R1:W-:Y:S04]  /*a780*/  LDGSTS.E [R172+0x23000], [R78.64], P3 ;  /* 0x230000004eac7fae */ /* 0x0003e80009921846 */
[----:B------:R2:W-:Y:S04]  /*a790*/  STL [R1+0x4c8], RZ ;  /* 0x0004c8ff01007387 */ /* 0x0005e80000100800 */
[----:B------:R3:W-:Y:S04]  /*a7a0*/  LDGSTS.E [R172+0x23800], [R80.64], P3 ;  /* 0x2380000050ac7fae */ /* 0x0007e80009921846 */
[----:B------:R2:W-:Y:S01]  /*a7b0*/  STL [R1+0x4cc], RZ ;  /* 0x0004ccff01007387 */ /* 0x0005e20000100800 */
[----:B-1----:R-:W-:-:S03]  /*a7c0*/  CS2R R78, SRZ ;  /* 0x00000000004e7805 */ /* 0x002fc6000001ff00 */
[----:B------:R1:W-:Y:S04]  /*a7d0*/  LDGSTS.E [R172+0x24000], [R82.64], P3 ;  /* 0x2400000052ac7fae */ /* 0x0003e80009921846 */
[----:B------:R2:W-:Y:S01]  /*a7e0*/  STL [R1+0x490], RZ ;  /* 0x000490ff01007387 */ /* 0x0005e20000100800 */
[----:B---3--:R-:W-:-:S03]  /*a7f0*/  CS2R R80, SRZ ;  /* 0x0000000000507805 */ /* 0x008fc6000001ff00 */
        /* <DEDUP_REMOVED lines=71> */
[----:B---3--:R-:W-:Y:S01]  /*ac70*/  LOP3.LUT R0, R172, 0x60, RZ, 0x3c, !PT ;  /* 0x00000060ac007812 */ /* 0x008fe200078e3cff */
[----:B------:R-:W-:Y:S01]  /*ac80*/  CS2R R202, SRZ ;  /* 0x0000000000ca7805 */ /* 0x000fe2000001ff00 */
[----:B------:R-:W-:Y:S01]  /*ac90*/  CS2R R172, SRZ ;  /* 0x0000000000ac7805 */ /* 0x000fe2000001ff00 */
        /* <DEDUP_REMOVED lines=46> */
[----:B------:R4:W-:Y:S01]  /*af80*/  LDGSTS.E [R0+0x20e00], [R164.64], P3 ;  /* 0x20e00000a4007fae */ /* 0x0009e20009921846 */
[----:B---3--:R-:W-:Y:S01]  /*af90*/  CS2R R168, SRZ ;  /* 0x0000000000a87805 */ /* 0x008fe2000001ff00 */
[----:B------:R-:W-:Y:S02]  /*afa0*/  CS2R R68, SRZ ;  /* 0x0000000000447805 */ /* 0x000fe4000001ff00 */
[----:B------:R3:W-:Y:S04]  /*afb0*/  LDGSTS.E [R0+0x21600], [R162.64], P3 ;  /* 0x21600000a2007fae */ /* 0x0007e80009921846 */
[----:B------:R2:W-:Y:S01]  /*afc0*/  LDGSTS.E [R0+0x21e00], [R160.64], P3 ;  /* 0x21e00000a0007fae */ /* 0x0005e20009921846 */
[----:B-1----:R-:W-:-:S03]  /*afd0*/  CS2R R166, SRZ ;  /* 0x0000000000a67805 */ /* 0x002fc6000001ff00 */
[----:B------:R1:W-:Y:S01]  /*afe0*/  LDGSTS.E [R0+0x22600], [R158.64], P3 ;  /* 0x226000009e007fae */ /* 0x0003e20009921846 */
[----:B----4-:R-:W-:-:S03]  /*aff0*/  CS2R R164, SRZ ;  /* 0x0000000000a47805 */ /* 0x010fc6000001ff00 */
[----:B------:R4:W-:Y:S01]  /*b000*/  LDGSTS.E [R0+0x22e00], [R156.64], P3 ;  /* 0x22e000009c007fae */ /* 0x0009e20009921846 */
[----:B---3--:R-:W-:-:S03]  /*b010*/  CS2R R162, SRZ ;  /* 0x0000000000a27805 */ /* 0x008fc6000001ff00 */
[----:B------:R3:W-:Y:S01]  /*b020*/  LDGSTS.E [R0+0x23600], [R154.64], P3 ;  /* 0x236000009a007fae */ /* 0x0007e20009921846 */
[----:B--2---:R-:W-:-:S03]  /*b030*/  CS2R R160, SRZ ;  /* 0x0000000000a07805 */ /* 0x004fc6000001ff00 */
        /* <DEDUP_REMOVED lines=18> */
[----:B------:R-:W0:Y:S01]  /*b160*/  LDGDEPBAR ;  /* 0x00000000000079af */ /* 0x000e220000000000 */
[----:B----4-:R-:W-:Y:S01]  /*b170*/  CS2R R140, SRZ ;  /* 0x00000000008c7805 */ /* 0x010fe2000001ff00 */
[----:B---3--:R-:W-:Y:S01]  /*b180*/  CS2R R138, SRZ ;  /* 0x00000000008a7805 */ /* 0x008fe2000001ff00 */
[----:B--2---:R-:W-:Y:S01]  /*b190*/  CS2R R136, SRZ ;  /* 0x0000000000887805 */ /* 0x004fe2000001ff00 */
[----:B------:R-:W-:Y:S05]  /*b1a0*/  @!P0 BRA `(.L_x_0) ;  /* 0x0003016000008947 */ /* 0x000fea0003800000 */
[----:B------:R-:W-:Y:S04]  /*b1b0*/  STL [R1+0x1458], R224 ;  /* 0x001458e001007387 */ /* 0x000fe80000100800 */
        /* <DEDUP_REMOVED lines=23> */
[----:B-----5:R-:W-:Y:S04]  /*b330*/  STL [R1+0x13fc], R48 ;  /* 0x0013fc3001007387 */ /* 0x020fe80000100800 */
        /* <DEDUP_REMOVED lines=28> */
[----:B------:R-:W2:Y:S04]  /*b500*/  LDL.LU.64 R72, [R1+0x270] ;  /* 0x0002700001487983 */ /* 0x000ea80000300a00 */
[----:B------:R-:W3:Y:S04]  /*b510*/  LDL.LU.64 R220, [R1+0x90] ;  /* 0x0000900001dc7983 */ /* 0x000ee80000300a00 */
[----:B------:R-:W-:Y:S04]  /*b520*/  STL [R1+0x1380], R21 ;  /* 0x0013801501007387 */ /* 0x000fe80000100800 */
[----:B------:R-:W4:Y:S04]  /*b530*/  LDL.LU.64 R68, [R1+0x50] ;  /* 0x0000500001447983 */ /* 0x000f280000300a00 */
[----:B------:R-:W2:Y:S04]  /*b540*/  LDL.LU.64 R248, [R1+0x10] ;  /* 0x0000100001f87983 */ /* 0x000ea80000300a00 */
[----:B------:R-:W3:Y:S04]  /*b550*/  LDL.LU.64 R250, [R1+0x20] ;  /* 0x0000200001fa7983 */ /* 0x000ee80000300a00 */
[----:B------:R-:W4:Y:S04]  /*b560*/  LDL.LU.64 R222, [R1+0x280] ;  /* 0x0002800001de7983 */ /* 0x000f280000300a00 */
[----:B------:R-:W4:Y:S04]  /*b570*/  LDL.LU.64 R232, [R1+0xa0] ;  /* 0x0000a00001e87983 */ /* 0x000f280000300a00 */
[----:B------:R-:W-:Y:S04]  /*b580*/  STL [R1+0x1384], R18 ;  /* 0x0013841201007387 */ /* 0x000fe80000100800 */
[----:B------:R-:W-:Y:S04]  /*b590*/  STL [R1+0x1378], R19 ;  /* 0x0013781301007387 */ /* 0x000fe80000100800 */
[----:B------:R-:W-:Y:S04]  /*b5a0*/  STL [R1+0x137c], R16 ;  /* 0x00137c1001007387 */ /* 0x000fe80000100800 */
[----:B------:R-:W-:Y:S04]  /*b5b0*/  STL [R1+0x1370], R17 ;  /* 0x0013701101007387 */ /* 0x000fe80000100800 */
[----:B------:R-:W4:Y:S04]  /*b5c0*/  LDL.LU.64 R234, [R1+0x290] ;  /* 0x0002900001ea7983 */ /* 0x000f280000300a00 */
        /* <DEDUP_REMOVED lines=9> */
[----:B------:R-:W4:Y:S04]  /*b660*/  LDL.LU.64 R86, [R1] ;  /* 0x0000000001567983 */ /* 0x000f280000300a00 */
[----:B------:R-:W-:Y:S04]  /*b670*/  STL [R1+0x1364], R10 ;  /* 0x0013640a01007387 */ /* 0x000fe80000100800 */
[----:B------:R-:W-:Y:S04]  /*b680*/  STL [R1+0xc7c], R11 ;  /* 0x000c7c0b01007387 */ /* 0x000fe80000100800 */
[----:B------:R-:W4:Y:S04]  /*b690*/  LDL.LU.64 R218, [R1+0x260] ;  /* 0x0002600001da7983 */ /* 0x000f280000300a00 */
[----:B------:R-:W4:Y:S04]  /*b6a0*/  LDL.LU.64 R70, [R1+0x80] ;  /* 0x0000800001467983 */ /* 0x000f280000300a00 */
[----:B------:R-:W-:Y:S04]  /*b6b0*/  STL [R1+0xc84], R226 ;  /* 0x000c84e201007387 */ /* 0x000fe80000100800 */
[----:B------:R-:W4:Y:S04]  /*b6c0*/  LDL.LU.64 R76, [R1+0x40] ;  /* 0x00004000014c7983 */ /* 0x000f280000300a00 */
[----:B------:R-:W4:Y:S04]  /*b6d0*/  LDL.LU.64 R246, [R1+0x8] ;  /* 0x0000080001f67983 */ /* 0x000f280000300a00 */
[----:B------:R-:W-:Y:S04]  /*b6e0*/  STL [R1+0xc80], R227 ;  /* 0x000c80e301007387 */ /* 0x000fe80000100800 */
[----:B------:R-:W-:Y:S04]  /*b6f0*/  STL [R1+0xc8c], R236 ;  /* 0x000c8cec01007387 */ /* 0x000fe80000100800 */
[----:B------:R-:W4:Y:S04]  /*b700*/  LDL.LU.64 R80, [R1+0x18] ;  /* 0x0000180001507983 */ /* 0x000f280000300a00 */
[----:B------:R-:W-:Y:S04]  /*b710*/  STL [R1+0xc88], R237 ;  /* 0x000c88ed01007387 */ /* 0x000fe80000100800 */
[----:B------:R-:W-:Y:S04]  /*b720*/  STL [R1+0xc94], R238 ;  /* 0x000c94ee01007387 */ /* 0x000fe80000100800 */
[----:B------:R-:W-:Y:S04]  /*b730*/  STL [R1+0xc90], R239 ;  /* 0x000c90ef01007387 */ /* 0x000fe80000100800 */
[----:B------:R-:W-:Y:S04]  /*b740*/  STL [R1+0xc9c], R240 ;  /* 0x000c9cf001007387 */ /* 0x000fe80000100800 */
[----:B------:R-:W4:Y:S04]  /*b750*/  LDL.LU.64 R82, [R1+0x28] ;  /* 0x0000280001527983 */ /* 0x000f280000300a00 */
[----:B------:R-:W-:Y:S04]  /*b760*/  STL [R1+0xc98], R241 ;  /* 0x000c98f101007387 */ /* 0x000fe80000100800 */
[----:B------:R-:W-:Y:S01]  /*b770*/  STL [R1+0xca4], R242 ;  /* 0x000ca4f201007387 */ /* 0x000fe20000100800 */
[----:B--2---:R-:W-:Y:S01]  /*b780*/  IMAD.MOV.U32 R78, RZ, RZ, R248 ;  /* 0x000000ffff4e7224 */ /* 0x004fe200078e00f8 */
[----:B------:R-:W-:Y:S01]  /*b790*/  MOV R79, R249 ;  /* 0x000000f9004f7202 */ /* 0x000fe20000000f00 */
[----:B---3--:R-:W-:-:S02]  /*b7a0*/  IMAD.MOV.U32 R248, RZ, RZ, R250 ;  /* 0x000000fffff87224 */ /* 0x008fc400078e00fa */
[----:B------:R-:W-:Y:S02]  /*b7b0*/  IMAD.MOV.U32 R249, RZ, RZ, R251 ;  /* 0x000000fffff97224 */ /* 0x000fe400078e00fb */
[----:B----4-:R-:W-:Y:S02]  /*b7c0*/  IMAD.MOV.U32 R250, RZ, RZ, R244 ;  /* 0x000000fffffa7224 */ /* 0x010fe400078e00f4 */
[----:B------:R-:W-:Y:S02]  /*b7d0*/  IMAD.MOV.U32 R251, RZ, RZ, R245 ;  /* 0x000000fffffb7224 */ /* 0x000fe400078e00f5 */
[----:B------:R-:W2:Y:S01]  /*b7e0*/  LDL.LU.64 R244, [R1+0x38] ;  /* 0x0000380001f47983 */ /* 0x000ea20000300a00 */
[----:B------:R-:W-:-:S03]  /*b7f0*/  MOV R0, R87 ;  /* 0x0000005700007202 */ /* 0x000fc60000000f00 */
[----:B------:R-:W-:Y:S04]  /*b800*/  STL [R1+0xca0], R243 ;  /* 0x000ca0f301007387 */ /* 0x000fe80000100800 */
[----:B------:R-:W-:Y:S04]  /*b810*/  STL [R1+0xcac], R86 ;  /* 0x000cac5601007387 */ /* 0x000fe80000100800 */
[----:B------:R1:W-:Y:S02]  /*b820*/  STL [R1+0xca8], R0 ;  /* 0x000ca80001007387 */ /* 0x0003e40000100800 */
[----:B-1----:R-:W-:-:S02]  /*b830*/  IMAD.MOV.U32 R0, RZ, RZ, R247 ;  /* 0x000000ffff007224 */ /* 0x002fc400078e00f7 */
[----:B------:R1:W-:Y:S04]  /*b840*/  STL [R1+0xcb4], R246 ;  /* 0x000cb4f601007387 */ /* 0x0003e80000100800 */
[----:B------:R3:W-:Y:S04]  /*b850*/  STL [R1+0xcb0], R0 ;  /* 0x000cb00001007387 */ /* 0x0007e80000100800 */
[----:B-1----:R-:W4:Y:S01]  /*b860*/  LDL.LU.64 R246, [R1+0x48] ;  /* 0x0000480001f67983 */ /* 0x002f220000300a00 */
[----:B---3--:R-:W-:-:S03]  /*b870*/  IMAD.MOV.U32 R0, RZ, RZ, R79 ;  /* 0x000000ffff007224 */ /* 0x008fc600078e004f */
[----:B------:R1:W-:Y:S04]  /*b880*/  STL [R1+0xcbc], R78 ;  /* 0x000cbc4e01007387 */ /* 0x0003e80000100800 */
[----:B------:R3:W-:Y:S04]  /*b890*/  STL [R1+0xcb8], R0 ;  /* 0x000cb80001007387 */ /* 0x0007e80000100800 */
[----:B------:R-:W-:Y:S04]  /*b8a0*/  STL [R1+0xcc4], R80 ;  /* 0x000cc45001007387 */ /* 0x000fe80000100800 */
[----:B-1----:R-:W4:Y:S01]  /*b8b0*/  LDL.LU.64 R78, [R1+0x58] ;  /* 0x00005800014e7983 */ /* 0x002f220000300a00 */
[----:B---3--:R-:W-:-:S03]  /*b8c0*/  IMAD.MOV.U32 R0, RZ, RZ, R81 ;  /* 0x000000ffff007224 */ /* 0x008fc600078e0051 */
[----:B------:R-:W-:Y:S04]  /*b8d0*/  STL [R1+0xccc], R248 ;  /* 0x000cccf801007387 */ /* 0x000fe80000100800 */
[----:B------:R1:W-:Y:S04]  /*b8e0*/  STL [R1+0xcc0], R0 ;  /* 0x000cc00001007387 */ /* 0x0003e80000100800 */
[----:B------:R-:W-:Y:S01]  /*b8f0*/  STL [R1+0xcd4], R82 ;  /* 0x000cd45201007387 */ /* 0x000fe20000100800 */
[----:B-1----:R-:W-:-:S05]  /*b900*/  IMAD.MOV.U32 R0, RZ, RZ, R249 ;  /* 0x000000ffff007224 */ /* 0x002fca00078e00f9 */
[----:B------:R1:W-:Y:S04]  /*b910*/  STL [R1+0xcc8], R0 ;  /* 0x000cc80001007387 */ /* 0x0003e80000100800 */
[----:B------:R-:W4:Y:S01]  /*b920*/  LDL.LU.64 R248, [R1+0x68] ;  /* 0x0000680001f87983 */ /* 0x000f220000300a00 */
[----:B-1----:R-:W-:-:S05]  /*b930*/  MOV R0, R83 ;  /* 0x0000005300007202 */ /* 0x002fca0000000f00 */
[----:B------:R1:W-:Y:S04]  /*b940*/  STL [R1+0xcd0], R0 ;  /* 0x000cd00001007387 */ /* 0x0003e80000100800 */
[----:B------:R1:W-:Y:S02]  /*b950*/  STL [R1+0xcdc], R250 ;  /* 0x000cdcfa01007387 */ /* 0x0003e40000100800 */
[----:B-1----:R-:W-:Y:S02]  /*b960*/  IMAD.MOV.U32 R0, RZ, RZ, R251 ;  /* 0x000000ffff007224 */ /* 0x002fe400078e00fb */
[----:B------:R-:W4:Y:S04]  /*b970*/  LDL.LU.64 R250, [R1+0x78] ;  /* 0x0000780001fa7983 */ /* 0x000f280000300a00 */
[----:B------:R2:W-:Y:S02]  /*b980*/  STL [R1+0xcd8], R0 ;  /* 0x000cd80001007387 */ /* 0x0005e40000100800 */
[----:B--2---:R-:W-:-:S02]  /*b990*/  IMAD.MOV.U32 R0, RZ, RZ, R245 ;  /* 0x000000ffff007224 */ /* 0x004fc400078e00f5 */
[----:B------:R1:W-:Y:S04]  /*b9a0*/  STL [R1+0xce4], R244 ;  /* 0x000ce4f401007387 */ /* 0x0003e80000100800 */
[----:B------:R-:W-:Y:S04]  /*b9b0*/  STL [R1+0xcec], R76 ;  /* 0x000cec4c01007387 */ /* 0x000fe80000100800 */
[----:B------:R2:W-:Y:S04]  /*b9c0*/  STL [R1+0xce0], R0 ;  /* 0x000ce00001007387 */ /* 0x0005e80000100800 */
[----:B-1----:R-:W3:Y:S01]  /*b9d0*/  LDL.LU.64 R244, [R1+0x88] ;  /* 0x0000880001f47983 */ /* 0x002ee20000300a00 */
[----:B--2---:R-:W-:-:S05]  /*b9e0*/  IMAD.MOV.U32 R0, RZ, RZ, R77 ;  /* 0x000000ffff007224 */ /* 0x004fca00078e004d */
[----:B------:R1:W-:Y:S04]  /*b9f0*/  STL [R1+0xce8], R0 ;  /* 0x000ce80001007387 */ /* 0x0003e80000100800 */
[----:B----4-:R2:W-:Y:S01]  /*ba00*/  STL [R1+0xcf4], R246 ;  /* 0x000cf4f601007387 */ /* 0x0105e20000100800 */
[----:B-1----:R-:W-:-:S03]  /*ba10*/  IMAD.MOV.U32 R0, RZ, RZ, R247 ;  /* 0x000000ffff007224 */ /* 0x002fc600078e00f7 */
[----:B--2---:R-:W2:Y:S04]  /*ba20*/  LDL.LU.64 R246, [R1+0x98] ;  /* 0x0000980001f67983 */ /* 0x004ea80000300a00 */
[----:B------:R1:W-:Y:S04]  /*ba30*/  STL [R1+0xcf0], R0 ;  /* 0x000cf00001007387 */ /* 0x0003e80000100800 */
[----:B------:R4:W-:Y:S01]  /*ba40*/  STL [R1+0xcfc], R68 ;  /* 0x000cfc4401007387 */ /* 0x0009e20000100800 */
[----:B-1----:R-:W-:-:S03]  /*ba50*/  MOV R0, R69 ;  /* 0x0000004500007202 */ /* 0x002fc60000000f00 */
[----:B------:R-:W-:Y:S04]  /*ba60*/  STL [R1+0xd04], R78 ;  /* 0x000d044e01007387 */ /* 0x000fe80000100800 */
[----:B------:R1:W-:Y:S04]  /*ba70*/  STL [R1+0xcf8], R0 ;  /* 0x000cf80001007387 */ /* 0x0003e80000100800 */
[----:B----4-:R-:W4:Y:S01]  /*ba80*/  LDL.LU.64 R68, [R1+0xa8] ;  /* 0x0000a80001447983 */ /* 0x010f220000300a00 */
[----:B-1----:R-:W-:-:S05]  /*ba90*/  IMAD.MOV.U32 R0, RZ, RZ, R79 ;  /* 0x000000ffff007224 */ /* 0x002fca00078e004f */
[----:B------:R1:W-:Y:S04]  /*baa0*/  STL [R1+0xd00], R0 ;  /* 0x000d000001007387 */ /* 0x0003e80000100800 */
[----:B------:R1:W-:Y:S02]  /*bab0*/  STL [R1+0xd0c], R216 ;  /* 0x000d0cd801007387 */ /* 0x0003e40000100800 */
[----:B-1----:R-:W-:Y:S02]  /*bac0*/  IMAD.MOV.U32 R0, RZ, RZ, R217 ;  /* 0x000000ffff007224 */ /* 0x002fe400078e00d9 */
[----:B------:R-:W4:Y:S04]  /*bad0*/  LDL.LU.64 R216, [R1+0xb8] ;  /* 0x0000b80001d87983 */ /* 0x000f280000300a00 */
[----:B------:R1:W-:Y:S04]  /*bae0*/  STL [R1+0xd08], R0 ;  /* 0x000d080001007387 */ /* 0x0003e80000100800 */
[----:B------:R-:W-:Y:S01]  /*baf0*/  STL [R1+0xd14], R248 ;  /* 0x000d14f801007387 */ /* 0x000fe20000100800 */
[----:B-1----:R-:W-:-:S05]  /*bb00*/  IMAD.MOV.U32 R0, RZ, RZ, R249 ;  /* 0x000000ffff007224 */ /* 0x002fca00078e00f9 */
[----:B------:R1:W-:Y:S04]  /*bb10*/  STL [R1+0xd10], R0 ;  /* 0x000d100001007387 */ /* 0x0003e80000100800 */
[----:B------:R1:W-:Y:S02]  /*bb20*/  STL [R1+0xd1c], R230 ;  /* 0x000d1ce601007387 */ /* 0x0003e40000100800 */
[----:B-1----:R-:W-:Y:S02]  /*bb30*/  IMAD.MOV.U32 R0, RZ, RZ, R231 ;  /* 0x000000ffff007224 */ /* 0x002fe400078e00e7 */
[----:B------:R-:W4:Y:S04]  /*bb40*/  LDL.LU.64 R230, [R1+0x258] ;  /* 0x0002580001e67983 */ /* 0x000f280000300a00 */
[----:B------:R1:W-:Y:S04]  /*bb50*/  STL [R1+0xd18], R0 ;  /* 0x000d180001007387 */ /* 0x0003e80000100800 */
[----:B------:R-:W-:Y:S01]  /*bb60*/  STL [R1+0xd24], R250 ;  /* 0x000d24fa01007387 */ /* 0x000fe20000100800 */
[----:B-1----:R-:W-:-:S05]  /*bb70*/  MOV R0, R251 ;  /* 0x000000fb00007202 */ /* 0x002fca0000000f00 */
[----:B------:R1:W-:Y:S04]  /*bb80*/  STL [R1+0xd20], R0 ;  /* 0x000d200001007387 */ /* 0x0003e80000100800 */
[----:B------:R1:W-:Y:S02]  /*bb90*/  STL [R1+0xd2c], R70 ;  /* 0x000d2c4601007387 */ /* 0x0003e40000100800 */
[----:B-1----:R-:W-:Y:S02]  /*bba0*/  IMAD.MOV.U32 R0, RZ, RZ, R71 ;  /* 0x000000ffff007224 */ /* 0x002fe400078e0047 */
[----:B------:R-:W4:Y:S04]  /*bbb0*/  LDL.LU.64 R70, [R1+0x268] ;  /* 0x0002680001467983 */ /* 0x000f280000300a00 */
[----:B------:R3:W-:Y:S02]  /*bbc0*/  STL [R1+0xd28], R0 ;  /* 0x000d280001007387 */ /* 0x0007e40000100800 */
[----:B---3--:R-:W-:-:S02]  /*bbd0*/  IMAD.MOV.U32 R0, RZ, RZ, R245 ;  /* 0x000000ffff007224 */ /* 0x008fc400078e00f5 */
[----:B------:R-:W-:Y:S04]  /*bbe0*/  STL [R1+0xd34], R244 ;  /* 0x000d34f401007387 */ /* 0x000fe80000100800 */
[----:B------:R1:W-:Y:S04]  /*bbf0*/  STL [R1+0xd30], R0 ;  /* 0x000d300001007387 */ /* 0x0003e80000100800 */
[----:B------:R3:W-:Y:S01]  /*bc00*/  STL [R1+0xd3c], R220 ;  /* 0x000d3cdc01007387 */ /* 0x0007e20000100800 */
[----:B-1----:R-:W-:-:S03]  /*bc10*/  IMAD.MOV.U32 R0, RZ, RZ, R221 ;  /* 0x000000ffff007224 */ /* 0x002fc600078e00dd */
[----:B---3--:R-:W3:Y:S04]  /*bc20*/  LDL.LU.64 R220, [R1+0x278] ;  /* 0x0002780001dc7983 */ /* 0x008ee80000300a00 */
[----:B------:R2:W-:Y:S02]  /*bc30*/  STL [R1+0xd38], R0 ;  /* 0x000d380001007387 */ /* 0x0005e40000100800 */
[----:B--2---:R-:W-:Y:S02]  /*bc40*/  IMAD.MOV.U32 R0, RZ, RZ, R247 ;  /* 0x000000ffff007224 */ /* 0x004fe400078e00f7 */
[----:B------:R-:W-:Y:S04]  /*bc50*/  STL [R1+0xd44], R246 ;  /* 0x000d44f601007387 */ /* 0x000fe80000100800 */
[----:B------:R1:W-:Y:S04]  /*bc60*/  STL [R1+0xd40], R0 ;  /* 0x000d400001007387 */ /* 0x0003e80000100800 */
[----:B------:R2:W-:Y:S01]  /*bc70*/  STL [R1+0xd4c], R232 ;  /* 0x000d4ce801007387 */ /* 0x0005e20000100800 */
[----:B-1----:R-:W-:-:S03]  /*bc80*/  MOV R0, R233 ;  /* 0x000000e900007202 */ /* 0x002fc60000000f00 */
[----:B--2---:R-:W2:Y:S04]  /*bc90*/  LDL.LU.64 R232, [R1+0x288] ;  /* 0x0002880001e87983 */ /* 0x004ea80000300a00 */
[----:B------:R1:W-:Y:S04]  /*bca0*/  STL [R1+0xd48], R0 ;  /* 0x000d480001007387 */ /* 0x0003e80000100800 */
[----:B----4-:R-:W-:Y:S01]  /*bcb0*/  STL [R1+0xd54], R68 ;  /* 0x000d544401007387 */ /* 0x010fe20000100800 */
[----:B-1----:R-:W-:-:S05]  /*bcc0*/  IMAD.MOV.U32 R0, RZ, RZ, R69 ;  /* 0x000000ffff007224 */ /* 0x002fca00078e0045 */
[----:B------:R1:W-:Y:S04]  /*bcd0*/  STL [R1+0xd50], R0 ;  /* 0x000d500001007387 */ /* 0x0003e80000100800 */
[----:B------:R4:W-:Y:S01]  /*bce0*/  STL [R1+0xd5c], R74 ;  /* 0x000d5c4a01007387 */ /* 0x0009e20000100800 */
[----:B-1----:R-:W-:-:S03]  /*bcf0*/  IMAD.MOV.U32 R0, RZ, RZ, R75 ;  /* 0x000000ffff007224 */ /* 0x002fc600078e004b */
[----:B----4-:R-:W4:Y:S04]  /*bd00*/  LDL.LU.64 R74, [R1+0x298] ;  /* 0x00029800014a7983 */ /* 0x010f280000300a00 */
[----:B------:R1:W-:Y:S04]  /*bd10*/  STL [R1+0xd58], R0 ;  /* 0x000d580001007387 */ /* 0x0003e80000100800 */
[----:B------:R1:W-:Y:S02]  /*bd20*/  STL [R1+0xd64], R216 ;  /* 0x000d64d801007387 */ /* 0x0003e40000100800 */
[----:B-1----:R-:W-:-:S02]  /*bd30*/  IMAD.MOV.U32 R0, RZ, RZ, R217 ;  /* 0x000000ffff007224 */ /* 0x002fc400078e00d9 */
[----:B------:R-:W4:Y:S04]  /*bd40*/  LDL.LU.64 R216, [R1+0x2a0] ;  /* 0x0002a00001d87983 */ /* 0x000f280000300a00 */
[----:B------:R1:W-:Y:S04]  /*bd50*/  STL [R1+0xd60], R0 ;  /* 0x000d600001007387 */ /* 0x0003e80000100800 */
[----:B------:R1:W-:Y:S02]  /*bd60*/  STL [R1+0xd6c], R228 ;  /* 0x000d6ce401007387 */ /* 0x0003e40000100800 */
[----:B-1----:R-:W-:-:S02]  /*bd70*/  IMAD.MOV.U32 R0, RZ, RZ, R229 ;  /* 0x000000ffff007224 */ /* 0x002fc400078e00e5 */
[----:B------:R-:W4:Y:S04]  /*bd80*/  LDL.LU.64 R228, [R1+0x2a8] ;  /* 0x0002a80001e47983 */ /* 0x000f280000300a00 */
[----:B------:R1:W-:Y:S04]  /*bd90*/  STL [R1+0xd68], R0 ;  /* 0x000d680001007387 */ /* 0x0003e80000100800 */
[----:B------:R1:W-:Y:S02]  /*bda0*/  STL [R1+0xd74], R230 ;  /* 0x000d74e601007387 */ /* 0x0003e40000100800 */
[----:B-1----:R-:W-:-:S02]  /*bdb0*/  MOV R0, R231 ;  /* 0x000000e700007202 */ /* 0x002fc40000000f00 */
[----:B------:R-:W4:Y:S04]  /*bdc0*/  LDL.LU.64 R230, [R1+0x2b0] ;  /* 0x0002b00001e67983 */ /* 0x000f280000300a00 */
        /* <DEDUP_REMOVED lines=13> */
[----:B---3--:R3:W-:Y:S01]  /*bea0*/  STL [R1+0xd94], R220 ;  /* 0x000d94dc01007387 */ /* 0x0087e20000100800 */
[----:B-1----:R-:W-:-:S03]  /*beb0*/  IMAD.MOV.U32 R0, RZ, RZ, R221 ;  /* 0x000000ffff007224 */ /* 0x002fc600078e00dd */
[----:B---3--:R-:W3:Y:S04]  /*bec0*/  LDL.LU.64 R220, [R1+0x2d0] ;  /* 0x0002d00001dc7983 */ /* 0x008ee80000300a00 */
[----:B------:R1:W-:Y:S04]  /*bed0*/  STL [R1+0xd90], R0 ;  /* 0x000d900001007387 */ /* 0x0003e80000100800 */
[----:B------:R1:W-:Y:S02]  /*bee0*/  STL [R1+0xd9c], R222 ;  /* 0x000d9cde01007387 */ /* 0x0003e40000100800 */
[----:B-1----:R-:W-:-:S02]  /*bef0*/  MOV R0, R223 ;  /* 0x000000df00007202 */ /* 0x002fc40000000f00 */
[----:B------:R-:W3:Y:S04]  /*bf00*/  LDL.LU.64 R222, [R1+0x2d8] ;  /* 0x0002d80001de7983 */ /* 0x000ee80000300a00 */
[----:B------:R1:W-:Y:S04]  /*bf10*/  STL [R1+0xd98], R0 ;  /* 0x000d980001007387 */ /* 0x0003e80000100800 */
[----:B--2---:R2:W-:Y:S01]  /*bf20*/  STL [R1+0xda4], R232 ;  /* 0x000da4e801007387 */ /* 0x0045e20000100800 */
[----:B-1----:R-:W-:-:S03]  /*bf30*/  IMAD.MOV.U32 R0, RZ, RZ, R233 ;  /* 0x000000ffff007224 */ /* 0x002fc600078e00e9 */
[----:B--2---:R-:W2:Y:S04]  /*bf40*/  LDL.LU.64 R232, [R1+0x2e0] ;  /* 0x0002e00001e87983 */ /* 0x004ea80000300a00 */
[----:B------:R1:W-:Y:S04]  /*bf50*/  STL [R1+0xda0], R0 ;  /* 0x000da00001007387 */ /* 0x0003e80000100800 */
[----:B------:R1:W-:Y:S02]  /*bf60*/  STL [R1+0xdac], R234 ;  /* 0x000dacea01007387 */ /* 0x0003e40000100800 */
[----:B-1----:R-:W-:-:S02]  /*bf70*/  IMAD.MOV.U32 R0, RZ, RZ, R235 ;  /* 0x000000ffff007224 */ /* 0x002fc400078e00eb */
[----:B------:R-:W2:Y:S04]  /*bf80*/  LDL.LU.64 R234, [R1+0x2e8] ;  /* 0x0002e80001ea7983 */ /* 0x000ea80000300a00 */
[----:B------:R1:W-:Y:S04]  /*bf90*/  STL [R1+0xda8], R0 ;  /* 0x000da80001007387 */ /* 0x0003e80000100800 */
[----:B----4-:R4:W-:Y:S01]  /*bfa0*/  STL [R1+0xdb4], R74 ;  /* 0x000db44a01007387 */ /* 0x0109e20000100800 */
        /* <DEDUP_REMOVED lines=28> */
[----:B-1----:R-:W-:-:S03]  /*c170*/  MOV R0, R221 ;  /* 0x000000dd00007202 */ /* 0x002fc60000000f00 */
[----:B---3--:R-:W3:Y:S04]  /*c180*/  LDL.LU.64 R220, [R1+0x638] ;  /* 0x0006380001dc7983 */ /* 0x008ee80000300a00 */
[----:B------:R1:W-:Y:S04]  /*c190*/  STL [R1+0xde8], R0 ;  /* 0x000de80001007387 */ /* 0x0003e80000100800 */
[----:B------:R1:W-:Y:S02]  /*c1a0*/  STL [R1+0xdf4], R222 ;  /* 0x000df4de01007387 */ /* 0x0003e40000100800 */
[----:B-1----:R-:W-:-:S02]  /*c1b0*/  IMAD.MOV.U32 R0, RZ, RZ, R223 ;  /* 0x000000ffff007224 */ /* 0x002fc400078e00df */
        /* <DEDUP_REMOVED lines=38> */
[----:B---3--:R3:W-:Y:S01]  /*c420*/  STL [R1+0xe44], R220 ;  /* 0x000e44dc01007387 */ /* 0x0087e20000100800 */
[----:B-1----:R-:W-:-:S03]  /*c430*/  IMAD.MOV.U32 R0, RZ, RZ, R221 ;  /* 0x000000ffff007224 */ /* 0x002fc600078e00dd */
        /* <DEDUP_REMOVED lines=15> */
[----:B-1----:R-:W-:-:S03]  /*c530*/  MOV R0, R75 ;  /* 0x0000004b00007202 */ /* 0x002fc60000000f00 */
        /* <DEDUP_REMOVED lines=39> */
[----:B-1----:R-:W-:-:S02]  /*c7b0*/  MOV R0, R235 ;  /* 0x000000eb00007202 */ /* 0x002fc40000000f00 */
        /* <DEDUP_REMOVED lines=39> */
[----:B-1----:R-:W-:-:S03]  /*ca30*/  MOV R0, R233 ;  /* 0x000000e900007202 */ /* 0x002fc60000000f00 */
        /* <DEDUP_REMOVED lines=290> */
[----:B------:R1:W-:Y:S04]  /*dc60*/  STL [R1+0x114c], R70 ;  /* 0x00114c4601007387 */ /* 0x0003e80000100800 */
[----:B------:R-:W4:Y:S01]  /*dc70*/  LDL.LU.64 R68, [R1+0x11a8] ;  /* 0x0011a80001447983 */ /* 0x000f220000300a00 */
[----:B-1----:R-:W-:-:S05]  /*dc80*/  IMAD.MOV.U32 R0, RZ, RZ, R71 ;  /* 0x000000ffff007224 */ /* 0x002fca00078e0047 */
[----:B------:R1:W-:Y:S04]  /*dc90*/  STL [R1+0x1148], R0 ;  /* 0x0011480001007387 */ /* 0x0003e80000100800 */
[----:B------:R-:W-:Y:S04]  /*dca0*/  STL [R1+0x1154], R72 ;  /* 0x0011544801007387 */ /* 0x000fe80000100800 */
[----:B------:R-:W4:Y:S01]  /*dcb0*/  LDL.LU.64 R70, [R1+0x11b0] ;  /* 0x0011b00001467983 */ /* 0x000f220000300a00 */
[----:B-1----:R-:W-:-:S05]  /*dcc0*/  IMAD.MOV.U32 R0, RZ, RZ, R73 ;  /* 0x000000ffff007224 */ /* 0x002fca00078e0049 */
        /* <DEDUP_REMOVED lines=17> */
[----:B----4-:R-:W-:Y:S04]  /*dde0*/  STL [R1+0x117c], R74 ;  /* 0x00117c4a01007387 */ /* 0x010fe80000100800 */
[----:B------:R-:W4:Y:S01]  /*ddf0*/  LDL.LU.64 R72, [R1+0xb48] ;  /* 0x000b480001487983 */ /* 0x000f220000300a00 */
[----:B-1----:R-:W-:-:S05]  /*de00*/  IMAD.MOV.U32 R0, RZ, RZ, R75 ;  /* 0x000000ffff007224 */ /* 0x002fca00078e004b */
[----:B------:R1:W-:Y:S02]  /*de10*/  STL [R1+0x1178], R0 ;  /* 0x0011780001007387 */ /* 0x0003e40000100800 */
[----:B-1----:R-:W-:Y:S02]  /*de20*/  MOV R0, R217 ;  /* 0x000000d900007202 */ /* 0x002fe40000000f00 */
[----:B------:R-:W-:Y:S04]  /*de30*/  STL [R1+0x1184], R216 ;  /* 0x001184d801007387 */ /* 0x000fe80000100800 */
[----:B------:R-:W4:Y:S04]  /*de40*/  LDL.LU.64 R74, [R1+0xb58] ;  /* 0x000b5800014a7983 */ /* 0x000f280000300a00 */
[----:B------:R1:W-:Y:S04]  /*de50*/  STL [R1+0x1180], R0 ;  /* 0x0011800001007387 */ /* 0x0003e80000100800 */
[----:B------:R1:W-:Y:S02]  /*de60*/  STL [R1+0x118c], R228 ;  /* 0x00118ce401007387 */ /* 0x0003e40000100800 */
[----:B-1----:R-:W-:-:S02]  /*de70*/  IMAD.MOV.U32 R0, RZ, RZ, R229 ;  /* 0x000000ffff007224 */ /* 0x002fc400078e00e5 */
[----:B------:R-:W4:Y:S04]  /*de80*/  LDL.LU.64 R216, [R1+0x11e8] ;  /* 0x0011e80001d87983 */ /* 0x000f280000300a00 */
[----:B------:R-:W-:Y:S04]  /*de90*/  STL [R1+0x1194], R230 ;  /* 0x001194e601007387 */ /* 0x000fe80000100800 */
[----:B------:R1:W-:Y:S04]  /*dea0*/  STL [R1+0x1188], R0 ;  /* 0x0011880001007387 */ /* 0x0003e80000100800 */
[----:B------:R-:W4:Y:S01]  /*deb0*/  LDL.LU.64 R228, [R1+0x11f0] ;  /* 0x0011f00001e47983 */ /* 0x000f220000300a00 */
[----:B-1----:R-:W-:-:S03]  /*dec0*/  IMAD.MOV.U32 R0, RZ, RZ, R231 ;  /* 0x000000ffff007224 */ /* 0x002fc600078e00e7 */
        /* <DEDUP_REMOVED lines=9> */
[----:B------:R1:W-:Y:S02]  /*df60*/  STL [R1+0x11a0], R0 ;  /* 0x0011a00001007387 */ /* 0x0003e40000100800 */
[----:B-1----:R-:W-:Y:S02]  /*df70*/  MOV R0, R71 ;  /* 0x0000004700007202 */ /* 0x002fe40000000f00 */
        /* <DEDUP_REMOVED lines=39> */
[----:B-1----:R-:W-:-:S03]  /*e1f0*/  MOV R0, R219 ;  /* 0x000000db00007202 */ /* 0x002fc60000000f00 */
[----:B------:R-:W4:Y:S04]  /*e200*/  LDL.LU.64 R218, [R1+0xbc0] ;  /* 0x000bc00001da7983 */ /* 0x000f280000300a00 */
[----:B------:R1:W-:Y:S04]  /*e210*/  STL [R1+0x11f8], R0 ;  /* 0x0011f80001007387 */ /* 0x0003e80000100800 */
[----:B------:R-:W-:Y:S04]  /*e220*/  STL [R1+0x1204], R70 ;  /* 0x0012044601007387 */ /* 0x000fe80000100800 */
[----:B------:R-:W4:Y:S01]  /*e230*/  LDL.LU.64 R68, [R1+0xbd0] ;  /* 0x000bd00001447983 */ /* 0x000f220000300a00 */
[----:B-1----:R-:W-:-:S05]  /*e240*/  IMAD.MOV.U32 R0, RZ, RZ, R71 ;  /* 0x000000ffff007224 */ /* 0x002fca00078e0047 */
        /* <DEDUP_REMOVED lines=9> */
[----:B--2---:R2:W-:Y:S04]  /*e2e0*/  STL [R1+0x121c], R232 ;  /* 0x00121ce801007387 */ /* 0x0045e80000100800 */
[----:B------:R-:W3:Y:S01]  /*e2f0*/  LDL.LU.64 R70, [R1+0x1278] ;  /* 0x0012780001467983 */ /* 0x000ee20000300a00 */
[----:B-1----:R-:W-:-:S03]  /*e300*/  IMAD.MOV.U32 R0, RZ, RZ, R233 ;  /* 0x000000ffff007224 */ /* 0x002fc600078e00e9 */
[----:B------:R-:W-:Y:S04]  /*e310*/  STL [R1+0x1224], R234 ;  /* 0x001224ea01007387 */ /* 0x000fe80000100800 */
[----:B------:R1:W-:Y:S04]  /*e320*/  STL [R1+0x1218], R0 ;  /* 0x0012180001007387 */ /* 0x0003e80000100800 */
[----:B--2---:R-:W2:Y:S01]  /*e330*/  LDL.LU.64 R232, [R1+0x1280] ;  /* 0x0012800001e87983 */ /* 0x004ea20000300a00 */
[----:B-1----:R-:W-:-:S03]  /*e340*/  MOV R0, R235 ;  /* 0x000000eb00007202 */ /* 0x002fc60000000f00 */
[----:B----4-:R-:W-:Y:S04]  /*e350*/  STL [R1+0x122c], R72 ;  /* 0x00122c4801007387 */ /* 0x010fe80000100800 */
[----:B------:R1:W-:Y:S04]  /*e360*/  STL [R1+0x1220], R0 ;  /* 0x0012200001007387 */ /* 0x0003e80000100800 */
[----:B------:R-:W4:Y:S01]  /*e370*/  LDL.LU.64 R234, [R1+0x1288] ;  /* 0x0012880001ea7983 */ /* 0x000f220000300a00 */
[----:B-1----:R-:W-:-:S03]  /*e380*/  IMAD.MOV.U32 R0, RZ, RZ, R73 ;  /* 0x000000ffff007224 */ /* 0x002fc600078e0049 */
        /* <DEDUP_REMOVED lines=24> */
[----:B---3--:R-:W-:Y:S04]  /*e510*/  STL [R1+0x1264], R220 ;  /* 0x001264dc01007387 */ /* 0x008fe80000100800 */
[----:B------:R1:W-:Y:S02]  /*e520*/  STL [R1+0x1258], R0 ;  /* 0x0012580001007387 */ /* 0x0003e40000100800 */
[----:B-1----:R-:W-:Y:S02]  /*e530*/  IMAD.MOV.U32 R0, RZ, RZ, R221 ;  /* 0x000000ffff007224 */ /* 0x002fe400078e00dd */
[----:B------:R-:W3:Y:S04]  /*e540*/  LDL.LU.64 R220, [R1+0x12c0] ;  /* 0x0012c00001dc7983 */ /* 0x000ee80000300a00 */
[----:B------:R1:W-:Y:S04]  /*e550*/  STL [R1+0x1260], R0 ;  /* 0x0012600001007387 */ /* 0x0003e80000100800 */
[----:B------:R1:W-:Y:S02]  /*e560*/  STL [R1+0x126c], R222 ;  /* 0x00126cde01007387 */ /* 0x0003e40000100800 */
[----:B-1----:R-:W-:-:S02]  /*e570*/  IMAD.MOV.U32 R0, RZ, RZ, R223 ;  /* 0x000000ffff007224 */ /* 0x002fc400078e00df */
[----:B------:R-:W-:Y:S04]  /*e580*/  STL [R1+0x1274], R70 ;  /* 0x0012744601007387 */ /* 0x000fe80000100800 */
[----:B------:R1:W-:Y:S04]  /*e590*/  STL [R1+0x1268], R0 ;  /* 0x0012680001007387 */ /* 0x0003e80000100800 */
[----:B------:R-:W3:Y:S01]  /*e5a0*/  LDL.LU.64 R222, [R1+0xc20] ;  /* 0x000c200001de7983 */ /* 0x000ee20000300a00 */
[----:B-1----:R-:W-:-:S03]  /*e5b0*/  MOV R0, R71 ;  /* 0x0000004700007202 */ /* 0x002fc60000000f00 */
[----:B--2---:R-:W-:Y:S04]  /*e5c0*/  STL [R1+0x127c], R232 ;  /* 0x00127ce801007387 */ /* 0x004fe80000100800 */
[----:B------:R1:W-:Y:S02]  /*e5d0*/  STL [R1+0x1270], R0 ;  /* 0x0012700001007387 */ /* 0x0003e40000100800 */
[----:B-1----:R-:W-:Y:S02]  /*e5e0*/  IMAD.MOV.U32 R0, RZ, RZ, R233 ;  /* 0x000000ffff007224 */ /* 0x002fe400078e00e9 */
[----:B------:R-:W2:Y:S04]  /*e5f0*/  LDL.LU.64 R232, [R1+0xc30] ;  /* 0x000c300001e87983 */ /* 0x000ea80000300a00 */
[----:B------:R1:W-:Y:S04]  /*e600*/  STL [R1+0x1278], R0 ;  /* 0x0012780001007387 */ /* 0x0003e80000100800 */
[----:B----4-:R4:W-:Y:S01]  /*e610*/  STL [R1+0x1284], R234 ;  /* 0x001284ea01007387 */ /* 0x0109e20000100800 */
[----:B-1----:R-:W-:-:S03]  /*e620*/  IMAD.MOV.U32 R0, RZ, RZ, R235 ;  /* 0x000000ffff007224 */ /* 0x002fc600078e00eb */
[----:B------:R-:W-:Y:S04]  /*e630*/  STL [R1+0x128c], R72 ;  /* 0x00128c4801007387 */ /* 0x000fe80000100800 */
[----:B------:R1:W-:Y:S04]  /*e640*/  STL [R1+0x1280], R0 ;  /* 0x0012800001007387 */ /* 0x0003e80000100800 */
[----:B----4-:R-:W4:Y:S01]  /*e650*/  LDL.LU.64 R234, [R1+0xc38] ;  /* 0x000c380001ea7983 */ /* 0x010f220000300a00 */
[----:B-1----:R-:W-:-:S03]  /*e660*/  IMAD.MOV.U32 R0, RZ, RZ, R73 ;  /* 0x000000ffff007224 */ /* 0x002fc600078e0049 */
[----:B------:R-:W-:Y:S04]  /*e670*/  STL [R1+0x1294], R74 ;  /* 0x0012944a01007387 */ /* 0x000fe80000100800 */
[----:B------:R1:W-:Y:S04]  /*e680*/  STL [R1+0x1288], R0 ;  /* 0x0012880001007387 */ /* 0x0003e80000100800 */
[----:B------:R-:W4:Y:S01]  /*e690*/  LDL.LU.64 R248, [R1+0xc40] ;  /* 0x000c400001f87983 */ /* 0x000f220000300a00 */
[----:B-1----:R-:W-:-:S05]  /*e6a0*/  IMAD.MOV.U32 R0, RZ, RZ, R75 ;  /* 0x000000ffff007224 */ /* 0x002fca00078e004b */
[----:B------:R1:W-:Y:S04]  /*e6b0*/  STL [R1+0x1290], R0 ;  /* 0x0012900001007387 */ /* 0x0003e80000100800 */
[----:B------:R1:W-:Y:S04]  /*e6c0*/  STL [R1+0x129c], R216 ;  /* 0x00129cd801007387 */ /* 0x0003e80000100800 */
[----:B------:R-:W4:Y:S01]  /*e6d0*/  LDL.LU.64 R250, [R1+0x12e8] ;  /* 0x0012e80001fa7983 */ /* 0x000f220000300a00 */
[----:B-1----:R-:W-:-:S05]  /*e6e0*/  MOV R0, R217 ;  /* 0x000000d900007202 */ /* 0x002fca0000000f00 */
[----:B------:R1:W-:Y:S04]  /*e6f0*/  STL [R1+0x1298], R0 ;  /* 0x0012980001007387 */ /* 0x0003e80000100800 */
[----:B------:R-:W-:Y:S04]  /*e700*/  STL [R1+0x12a4], R228 ;  /* 0x0012a4e401007387 */ /* 0x000fe80000100800 */
[----:B------:R-:W4:Y:S04]  /*e710*/  LDL.LU.64 R216, [R1+0x12f0] ;  /* 0x0012f00001d87983 */ /* 0x000f280000300a00 */
[----:B------:R-:W4:Y:S01]  /*e720*/  LDL.LU.64 R244, [R1+0x12f8] ;  /* 0x0012f80001f47983 */ /* 0x000f220000300a00 */
[----:B-1----:R-:W-:-:S05]  /*e730*/  IMAD.MOV.U32 R0, RZ, RZ, R229 ;  /* 0x000000ffff007224 */ /* 0x002fca00078e00e5 */
[----:B------:R1:W-:Y:S04]  /*e740*/  STL [R1+0x12a0], R0 ;  /* 0x0012a00001007387 */ /* 0x0003e80000100800 */
[----:B------:R-:W-:Y:S01]  /*e750*/  STL [R1+0x12ac], R230 ;  /* 0x0012ace601007387 */ /* 0x000fe20000100800 */
[----:B-1----:R-:W-:-:S03]  /*e760*/  IMAD.MOV.U32 R0, RZ, RZ, R231 ;  /* 0x000000ffff007224 */ /* 0x002fc600078e00e7 */
[----:B------:R-:W4:Y:S04]  /*e770*/  LDL.LU.64 R246, [R1+0x1300] ;  /* 0x0013000001f67983 */ /* 0x000f280000300a00 */
[----:B------:R1:W-:Y:S04]  /*e780*/  STL [R1+0x12a8], R0 ;  /* 0x0012a80001007387 */ /* 0x0003e80000100800 */
[----:B------:R-:W-:Y:S04]  /*e790*/  STL [R1+0x12b4], R218 ;  /* 0x0012b4da01007387 */ /* 0x000fe80000100800 */
[----:B------:R-:W4:Y:S01]  /*e7a0*/  LDL.LU.64 R68, [R1+0x1308] ;  /* 0x0013080001447983 */ /* 0x000f220000300a00 */
[----:B-1----:R-:W-:-:S03]  /*e7b0*/  IMAD.MOV.U32 R0, RZ, RZ, R219 ;  /* 0x000000ffff007224 */ /* 0x002fc600078e00db */
[----:B------:R-:W4:Y:S04]  /*e7c0*/  LDL.LU.64 R70, [R1+0x1310] ;  /* 0x0013100001467983 */ /* 0x000f280000300a00 */
[----:B------:R1:W-:Y:S04]  /*e7d0*/  STL [R1+0x12b0], R0 ;  /* 0x0012b00001007387 */ /* 0x0003e80000100800 */
[----:B---3--:R-:W-:Y:S04]  /*e7e0*/  STL [R1+0x12bc], R220 ;  /* 0x0012bcdc01007387 */ /* 0x008fe80000100800 */
[----:B------:R-:W3:Y:S01]  /*e7f0*/  LDL.LU.64 R72, [R1+0x1318] ;  /* 0x0013180001487983 */ /* 0x000ee20000300a00 */
[----:B-1----:R-:W-:-:S03]  /*e800*/  IMAD.MOV.U32 R0, RZ, RZ, R221 ;  /* 0x000000ffff007224 */ /* 0x002fc600078e00dd */
[----:B------:R-:W3:Y:S04]  /*e810*/  LDL.LU.64 R74, [R1+0x1320] ;  /* 0x00132000014a7983 */ /* 0x000ee80000300a00 */
[----:B------:R1:W-:Y:S04]  /*e820*/  STL [R1+0x12b8], R0 ;  /* 0x0012b80001007387 */ /* 0x0003e80000100800 */
[----:B------:R-:W-:Y:S04]  /*e830*/  STL [R1+0x12c4], R222 ;  /* 0x0012c4de01007387 */ /* 0x000fe80000100800 */
[----:B------:R-:W3:Y:S01]  /*e840*/  LDL.LU.64 R228, [R1+0x1328] ;  /* 0x0013280001e47983 */ /* 0x000ee20000300a00 */
[----:B-1----:R-:W-:-:S03]  /*e850*/  MOV R0, R223 ;  /* 0x000000df00007202 */ /* 0x002fc60000000f00 */
[----:B------:R-:W3:Y:S04]  /*e860*/  LDL.LU.64 R230, [R1+0x1330] ;  /* 0x0013300001e67983 */ /* 0x000ee80000300a00 */
[----:B------:R1:W-:Y:S04]  /*e870*/  STL [R1+0x12c0], R0 ;  /* 0x0012c00001007387 */ /* 0x0003e80000100800 */
[----:B--2---:R-:W-:Y:S04]  /*e880*/  STL [R1+0x12cc], R232 ;  /* 0x0012cce801007387 */ /* 0x004fe80000100800 */
[----:B------:R-:W2:Y:S01]  /*e890*/  LDL.LU.64 R218, [R1+0x1338] ;  /* 0x0013380001da7983 */ /* 0x000ea20000300a00 */
[----:B-1----:R-:W-:-:S03]  /*e8a0*/  IMAD.MOV.U32 R0, RZ, RZ, R233 ;  /* 0x000000ffff007224 */ /* 0x002fc600078e00e9 */
[----:B------:R-:W2:Y:S04]  /*e8b0*/  LDL.LU.64 R220, [R1+0x1340] ;  /* 0x0013400001dc7983 */ /* 0x000ea80000300a00 */
[----:B------:R1:W-:Y:S04]  /*e8c0*/  STL [R1+0x12c8], R0 ;  /* 0x0012c80001007387 */ /* 0x0003e80000100800 */
[----:B----4-:R-:W-:Y:S04]  /*e8d0*/  STL [R1+0x12d4], R234 ;  /* 0x0012d4ea01007387 */ /* 0x010fe80000100800 */
[----:B------:R-:W4:Y:S01]  /*e8e0*/  LDL.LU.64 R222, [R1+0x1348] ;  /* 0x0013480001de7983 */ /* 0x000f220000300a00 */
[----:B-1----:R-:W-:-:S03]  /*e8f0*/  IMAD.MOV.U32 R0, RZ, RZ, R235 ;  /* 0x000000ffff007224 */ /* 0x002fc600078e00eb */
[----:B------:R-:W4:Y:S04]  /*e900*/  LDL.LU.64 R232, [R1+0x1350] ;  /* 0x0013500001e87983 */ /* 0x000f280000300a00 */
[----:B------:R1:W-:Y:S04]  /*e910*/  STL [R1+0x12d0], R0 ;  /* 0x0012d00001007387 */ /* 0x0003e80000100800 */
[----:B------:R-:W-:Y:S01]  /*e920*/  STL [R1+0x12dc], R248 ;  /* 0x0012dcf801007387 */ /* 0x000fe20000100800 */
[----:B-1----:R-:W-:-:S03]  /*e930*/  IMAD.MOV.U32 R0, RZ, RZ, R249 ;  /* 0x000000ffff007224 */ /* 0x002fc600078e00f9 */
[----:B------:R-:W4:Y:S04]  /*e940*/  LDL.LU.64 R234, [R1+0x1358] ;  /* 0x0013580001ea7983 */ /* 0x000f280000300a00 */
[----:B------:R-:W-:Y:S04]  /*e950*/  STL [R1+0x12e4], R250 ;  /* 0x0012e4fa01007387 */ /* 0x000fe80000100800 */
[----:B------:R1:W-:Y:S02]  /*e960*/  STL [R1+0x12d8], R0 ;  /* 0x0012d80001007387 */ /* 0x0003e40000100800 */
[----:B-1----:R-:W-:-:S02]  /*e970*/  IMAD.MOV.U32 R0, RZ, RZ, R251 ;  /* 0x000000ffff007224 */ /* 0x002fc400078e00fb */
[----:B------:R-:W-:Y:S04]  /*e980*/  STL [R1+0x12ec], R216 ;  /* 0x0012ecd801007387 */ /* 0x000fe80000100800 */
[----:B------:R1:W-:Y:S04]  /*e990*/  STL [R1+0x12e0], R0 ;  /* 0x0012e00001007387 */ /* 0x0003e80000100800 */
[----:B------:R-:W-:Y:S01]  /*e9a0*/  STL [R1+0x12f4], R244 ;  /* 0x0012f4f401007387 */ /* 0x000fe20000100800 */
[----:B-1----:R-:W-:-:S05]  /*e9b0*/  MOV R0, R217 ;  /* 0x000000d900007202 */ /* 0x002fca0000000f00 */
[----:B------:R1:W-:Y:S04]  /*e9c0*/  STL [R1+0x12e8], R0 ;  /* 0x0012e80001007387 */ /* 0x0003e80000100800 */
[----:B------:R-:W4:Y:S01]  /*e9d0*/  LDL.64 R216, [R1+0x1468] ;  /* 0x0014680001d87983 */ /* 0x000f220000100a00 */
[----:B-1----:R-:W-:-:S03]  /*e9e0*/  IMAD.MOV.U32 R0, RZ, RZ, R245 ;  /* 0x000000ffff007224 */ /* 0x002fc600078e00f5 */
[----:B------:R-:W-:Y:S04]  /*e9f0*/  STL [R1+0x12fc], R246 ;  /* 0x0012fcf601007387 */ /* 0x000fe80000100800 */
[----:B------:R1:W-:Y:S04]  /*ea00*/  STL [R1+0x12f0], R0 ;  /* 0x0012f00001007387 */ /* 0x0003e80000100800 */
[----:B------:R-:W-:Y:S01]  /*ea10*/  STL [R1+0x1304], R68 ;  /* 0x0013044401007387 */ /* 0x000fe20000100800 */
[----:B-1----:R-:W-:-:S05]  /*ea20*/  IMAD.MOV.U32 R0, RZ, RZ, R247 ;  /* 0x000000ffff007224 */ /* 0x002fca00078e00f7 */
[----:B------:R1:W-:Y:S04]  /*ea30*/  STL [R1+0x12f8], R0 ;  /* 0x0012f80001007387 */ /* 0x0003e80000100800 */
[----:B------:R-:W-:Y:S01]  /*ea40*/  STL [R1+0x130c], R70 ;  /* 0x00130c4601007387 */ /* 0x000fe20000100800 */
[----:B-1----:R-:W-:-:S05]  /*ea50*/  IMAD.MOV.U32 R0, RZ, RZ, R69 ;  /* 0x000000ffff007224 */ /* 0x002fca00078e0045 */
[----:B------:R1:W-:Y:S02]  /*ea60*/  STL [R1+0x1300], R0 ;  /* 0x0013000001007387 */ /* 0x0003e40000100800 */
[----:B-1----:R-:W-:Y:S02]  /*ea70*/  IMAD.MOV.U32 R0, RZ, RZ, R71 ;  /* 0x000000ffff007224 */ /* 0x002fe400078e0047 */
[----:B---3--:R-:W-:Y:S04]  /*ea80*/  STL [R1+0x1314], R72 ;  /* 0x0013144801007387 */ /* 0x008fe80000100800 */
[----:B------:R1:W-:Y:S04]  /*ea90*/  STL [R1+0x1308], R0 ;  /* 0x0013080001007387 */ /* 0x0003e80000100800 */
[----:B------:R-:W-:Y:S01]  /*eaa0*/  STL [R1+0x131c], R74 ;  /* 0x00131c4a01007387 */ /* 0x000fe20000100800 */
[----:B-1----:R-:W-:-:S05]  /*eab0*/  MOV R0, R73 ;  /* 0x0000004900007202 */ /* 0x002fca0000000f00 */
        /* <DEDUP_REMOVED lines=8> */
[----:B--2---:R-:W-:Y:S04]  /*eb40*/  STL [R1+0x1334], R218 ;  /* 0x001334da01007387 */ /* 0x004fe80000100800 */
[----:B------:R1:W-:Y:S04]  /*eb50*/  STL [R1+0x1328], R0 ;  /* 0x0013280001007387 */ /* 0x0003e80000100800 */
[----:B------:R-:W-:Y:S01]  /*eb60*/  STL [R1+0x133c], R220 ;  /* 0x00133cdc01007387 */ /* 0x000fe20000100800 */
[----:B-1----:R-:W-:-:S05]  /*eb70*/  IMAD.MOV.U32 R0, RZ, RZ, R219 ;  /* 0x000000ffff007224 */ /* 0x002fca00078e00db */
[----:B------:R1:W-:Y:S04]  /*eb80*/  STL [R1+0x1330], R0 ;  /* 0x0013300001007387 */ /* 0x0003e80000100800 */
[----:B----4-:R-:W-:Y:S01]  /*eb90*/  STL [R1+0x1344], R222 ;  /* 0x001344de01007387 */ /* 0x010fe20000100800 */
[----:B-1----:R-:W-:-:S05]  /*eba0*/  MOV R0, R221 ;  /* 0x000000dd00007202 */ /* 0x002fca0000000f00 */
[----:B------:R1:W-:Y:S04]  /*ebb0*/  STL [R1+0x1338], R0 ;  /* 0x0013380001007387 */ /* 0x0003e80000100800 */
[----:B------:R-:W-:Y:S01]  /*ebc0*/  STL [R1+0x134c], R232 ;  /* 0x00134ce801007387 */ /* 0x000fe20000100800 */
[----:B-1----:R-:W-:-:S05]  /*ebd0*/  IMAD.MOV.U32 R0, RZ, RZ, R223 ;  /* 0x000000ffff007224 */ /* 0x002fca00078e00df */
[----:B------:R1:W-:Y:S04]  /*ebe0*/  STL [R1+0x1340], R0 ;  /* 0x0013400001007387 */ /* 0x0003e80000100800 */
[----:B------:R-:W-:Y:S01]  /*ebf0*/  STL [R1+0x1354], R234 ;  /* 0x001354ea01007387 */ /* 0x000fe20000100800 */
[----:B-1----:R-:W-:-:S03]  /*ec00*/  IMAD.MOV.U32 R0, RZ, RZ, R233 ;  /* 0x000000ffff007224 */ /* 0x002fc600078e00e9 */
[----:B------:R-:W1:Y:S04]  /*ec10*/  S2R R233, SR_TID.X ;  /* 0x0000000000e97919 */ /* 0x000e680000002100 */
[----:B------:R2:W-:Y:S04]  /*ec20*/  STL [R1+0x1348], R0 ;  /* 0x0013480001007387 */ /* 0x0005e80000100800 */
[----:B------:R-:W3:Y:S04]  /*ec30*/  LDL.LU.64 R220, [R1+0x300] ;  /* 0x0003000001dc7983 */ /* 0x000ee80000300a00 */
[----:B------:R-:W4:Y:S01]  /*ec40*/  LDL.LU.64 R222, [R1+0x308] ;  /* 0x0003080001de7983 */ /* 0x000f220000300a00 */
[----:B--2---:R-:W-:-:S05]  /*ec50*/  IMAD.MOV.U32 R0, RZ, RZ, R235 ;  /* 0x000000ffff007224 */ /* 0x004fca00078e00eb */
[----:B------:R2:W-:Y:S01]  /*ec60*/  STL [R1+0x1350], R0 ;  /* 0x0013500001007387 */ /* 0x0005e20000100800 */
[----:B-1----:R-:W-:-:S03]  /*ec70*/  IMAD.SHL.U32 R252, R233, 0x2, RZ ;  /* 0x00000002e9fc7824 */ /* 0x002fc600078e00ff */
[----:B------:R1:W-:Y:S04]  /*ec80*/  STL [R1+0x135c], R216 ;  /* 0x00135cd801007387 */ /* 0x0003e80000100800 */
[----:B------:R-:W4:Y:S04]  /*ec90*/  LDL.LU.64 R234, [R1+0x310] ;  /* 0x0003100001ea7983 */ /* 0x000f280000300a00 */
[----:B------:R-:W4:Y:S01]  /*eca0*/  LDL.LU.64 R74, [R1+0x318] ;  /* 0x00031800014a7983 */ /* 0x000f220000300a00 */
[----:B--2---:R-:W-:Y:S02]  /*ecb0*/  LOP3.LUT R0, R252, 0xc0, RZ, 0xc0, !PT ;  /* 0x000000c0fc007812 */ /* 0x004fe400078ec0ff */
[----:B------:R-:W-:-:S02]  /*ecc0*/  LOP3.LUT R11, R233, 0x7, RZ, 0xc0, !PT ;  /* 0x00000007e90b7812 */ /* 0x000fc400078ec0ff */
[----:B------:R-:W-:Y:S02]  /*ecd0*/  LOP3.LUT R12, R233, 0x3, RZ, 0xc0, !PT ;  /* 0x00000003e90c7812 */ /* 0x000fe400078ec0ff */
[----:B------:R-:W-:Y:S02]  /*ece0*/  LOP3.LUT R0, R0, 0x1c, R233, 0xf8, !PT ;  /* 0x0000001c00007812 */ /* 0x000fe400078ef8e9 */
[----:B------:R-:W2:Y:S01]  /*ecf0*/  LDL.LU.64 R232, [R1+0x320] ;  /* 0x0003200001e87983 */ /* 0x000ea20000300a00 */
[----:B------:R-:W-:-:S03]  /*ed00*/  IMAD.MOV.U32 R13, RZ, RZ, R217 ;  /* 0x000000ffff0d7224 */ /* 0x000fc600078e00d9 */
[----:B------:R-:W2:Y:S04]  /*ed10*/  LDL.LU.64 R228, [R1+0x328] ;  /* 0x0003280001e47983 */ /* 0x000ea80000300a00 */
[----:B------:R-:W-:Y:S04]  /*ed20*/  STL [R1+0x1358], R13 ;  /* 0x0013580d01007387 */ /* 0x000fe80000100800 */
[----:B------:R-:W2:Y:S04]  /*ed30*/  LDL.LU.64 R230, [R1+0x330] ;  /* 0x0003300001e67983 */ /* 0x000ea80000300a00 */
[----:B------:R-:W-:Y:S04]  /*ed40*/  STL [R1+0xc78], R8 ;  /* 0x000c780801007387 */ /* 0x000fe80000100800 */
[----:B------:R-:W-:Y:S04]  /*ed50*/  STL [R1+0xc70], R9 ;  /* 0x000c700901007387 */ /* 0x000fe80000100800 */
[----:B-1----:R-:W2:Y:S04]  /*ed60*/  LDL.LU.64 R216, [R1+0x338] ;  /* 0x0003380001d87983 */ /* 0x002ea80000300a00 */
[----:B------:R-:W-:Y:S04]  /*ed70*/  STL [R1+0xc74], R6 ;  /* 0x000c740601007387 */ /* 0x000fe80000100800 */
[----:B------:R-:W-:Y:S04]  /*ed80*/  STL [R1+0xc68], R7 ;  /* 0x000c680701007387 */ /* 0x000fe80000100800 */
[----:B------:R-:W2:Y:S04]  /*ed90*/  LDL.LU.64 R70, [R1+0x340] ;  /* 0x0003400001467983 */ /* 0x000ea80000300a00 */
[----:B------:R-:W-:Y:S01]  /*eda0*/  STL [R1+0xc6c], R4 ;  /* 0x000c6c0401007387 */ /* 0x000fe20000100800 */
[----:B------:R-:W-:-:S03]  /*edb0*/  MOV R219, 0x3f ;  /* 0x0000003f00db7802 */ /* 0x000fc60000000f00 */
[----:B------:R-:W-:Y:S04]  /*edc0*/  STL [R1+0xc60], R5 ;  /* 0x000c600501007387 */ /* 0x000fe80000100800 */
[----:B------:R-:W2:Y:S01]  /*edd0*/  LDL.LU.64 R68, [R1+0x348] ;  /* 0x0003480001447983 */ /* 0x000ea20000300a00 */
[----:B------:R-:W-:-:S04]  /*ede0*/  IADD3 R219, R219, c[0x0][0x180], RZ ;  /* 0x00006000dbdb7a10 */ /* 0x000fc80007ffe0ff */
[----:B------:R-:W-:Y:S01]  /*edf0*/  SHF.R.S32.HI R10, RZ, 0x1f, R219 ;  /* 0x0000001fff0a7819 */ /* 0x000fe200000114db */
[----:B------:R1:W-:Y:S03]  /*ee00*/  STL [R1+0xc64], R2 ;  /* 0x000c640201007387 */ /* 0x0003e60000100800 */
[----:B------:R-:W-:Y:S01]  /*ee10*/  LEA.HI R10, R10, R219, RZ, 0x6 ;  /* 0x000000db0a0a7211 */ /* 0x000fe200078f30ff */
[----:B------:R-:W-:Y:S04]  /*ee20*/  STL [R1+0xa5c], R3 ;  /* 0x000a5c0301007387 */ /* 0x000fe80000100800 */
[----:B------:R-:W2:Y:S04]  /*ee30*/  LDL.LU.64 R218, [R1+0x350] ;  /* 0x0003500001da7983 */ /* 0x000ea80000300a00 */
[----:B---3--:R3:W-:Y:S01]  /*ee40*/  STL [R1+0xa64], R220 ;  /* 0x000a64dc01007387 */ /* 0x0087e20000100800 */
[----:B-1----:R-:W-:-:S03]  /*ee50*/  IMAD.MOV.U32 R2, RZ, RZ, R221 ;  /* 0x000000ffff027224 */ /* 0x002fc600078e00dd */
[----:B---3--:R-:W3:Y:S04]  /*ee60*/  LDL.LU.64 R220, [R1+0x358] ;  /* 0x0003580001dc7983 */ /* 0x008ee80000300a00 */
        /* <DEDUP_REMOVED lines=9> */
[----:B------:R-:W-:Y:S04]  /*ef00*/  STL [R1+0xa7c], R74 ;  /* 0x000a7c4a01007387 */ /* 0x000fe80000100800 */
[----:B------:R-:W4:Y:S01]  /*ef10*/  LDL.LU.64 R72, [R1+0x370] ;  /* 0x0003700001487983 */ /* 0x000f220000300a00 */
[----:B-1----:R-:W-:-:S05]  /*ef20*/  MOV R2, R75 ;  /* 0x0000004b00027202 */ /* 0x002fca0000000f00 */
[----:B------:R1:W-:Y:S04]  /*ef30*/  STL [R1+0xa78], R2 ;  /* 0x000a780201007387 */ /* 0x0003e80000100800 */
[----:B--2---:R2:W-:Y:S01]  /*ef40*/  STL [R1+0xa84], R232 ;  /* 0x000a84e801007387 */ /* 0x0045e20000100800 */
[----:B-1----:R-:W-:-:S03]  /*ef50*/  IMAD.MOV.U32 R2, RZ, RZ, R233 ;  /* 0x000000ffff027224 */ /* 0x002fc600078e00e9 */
[----:B--2---:R-:W2:Y:S04]  /*ef60*/  LDL.LU.64 R232, [R1+0x378] ;  /* 0x0003780001e87983 */ /* 0x004ea80000300a00 */
[----:B------:R1:W-:Y:S04]  /*ef70*/  STL [R1+0xa80], R2 ;  /* 0x000a800201007387 */ /* 0x0003e80000100800 */
[----:B------:R1:W-:Y:S04]  /*ef80*/  STL [R1+0xa8c], R228 ;  /* 0x000a8ce401007387 */ /* 0x0003e80000100800 */
[----:B------:R-:W2:Y:S01]  /*ef90*/  LDL.LU.64 R74, [R1+0x380] ;  /* 0x00038000014a7983 */ /* 0x000ea20000300a00 */
[----:B-1----:R-:W-:-:S03]  /*efa0*/  IMAD.MOV.U32 R2, RZ, RZ, R229 ;  /* 0x000000ffff027224 */ /* 0x002fc600078e00e5 */
[----:B------:R-:W-:Y:S04]  /*efb0*/  STL [R1+0xa94], R230 ;  /* 0x000a94e601007387 */ /* 0x000fe80000100800 */
        /* <DEDUP_REMOVED lines=10> */
[----:B-1----:R-:W-:-:S03]  /*f060*/  MOV R2, R71 ;  /* 0x0000004700027202 */ /* 0x002fc60000000f00 */
[----:B------:R-:W-:Y:S04]  /*f070*/  STL [R1+0xaac], R68 ;  /* 0x000aac4401007387 */ /* 0x000fe80000100800 */
[----:B------:R1:W-:Y:S04]  /*f080*/  STL [R1+0xaa0], R2 ;  /* 0x000aa00201007387 */ /* 0x0003e80000100800 */
[----:B------:R-:W2:Y:S01]  /*f090*/  LDL.LU.64 R70, [R1+0x3a0] ;  /* 0x0003a00001467983 */ /* 0x000ea20000300a00 */
[----:B-1----:R-:W-:-:S03]  /*f0a0*/  IMAD.MOV.U32 R2, RZ, RZ, R69 ;  /* 0x000000ffff027224 */ /* 0x002fc600078e0045 */
[----:B------:R-:W-:Y:S04]  /*f0b0*/  STL [R1+0xab4], R218 ;  /* 0x000ab4da01007387 */ /* 0x000fe80000100800 */
[----:B------:R1:W-:Y:S02]  /*f0c0*/  STL [R1+0xaa8], R2 ;  /* 0x000aa80201007387 */ /* 0x0003e40000100800 */
[----:B-1----:R-:W-:Y:S02]  /*f0d0*/  IMAD.MOV.U32 R2, RZ, RZ, R219 ;  /* 0x000000ffff027224 */ /* 0x002fe400078e00db */
[----:B------:R-:W2:Y:S04]  /*f0e0*/  LDL.LU.64 R218, [R1+0x3a8] ;  /* 0x0003a80001da7983 */ /* 0x000ea80000300a00 */
[----:B------:R1:W-:Y:S04]  /*f0f0*/  STL [R1+0xab0], R2 ;  /* 0x000ab00201007387 */ /* 0x0003e80000100800 */
        /* <DEDUP_REMOVED lines=16> */
[----:B--2---:R2:W-:Y:S01]  /*f200*/  STL [R1+0xadc], R232 ;  /* 0x000adce801007387 */ /* 0x0045e20000100800 */
[----:B-1----:R-:W-:-:S03]  /*f210*/  IMAD.MOV.U32 R2, RZ, RZ, R233 ;  /* 0x000000ffff027224 */ /* 0x002fc600078e00e9 */
[----:B------:R-:W-:Y:S04]  /*f220*/  STL [R1+0xae4], R74 ;  /* 0x000ae44a01007387 */ /* 0x000fe80000100800 */
[----:B------:R1:W-:Y:S04]  /*f230*/  STL [R1+0xad8], R2 ;  /* 0x000ad80201007387 */ /* 0x0003e80000100800 */
[----:B--2---:R-:W2:Y:S01]  /*f240*/  LDL.LU.64 R232, [R1+0x410] ;  /* 0x0004100001e87983 */ /* 0x004ea20000300a00 */
        /* <DEDUP_REMOVED lines=14> */
[----:B------:R1:W-:Y:S04]  /*f330*/  STL [R1+0xaf8], R2 ;  /* 0x000af80201007387 */ /* 0x0003e80000100800 */
[----:B------:R-:W2:Y:S04]  /*f340*/  LDL.LU.64 R216, [R1+0x480] ;  /* 0x0004800001d87983 */ /* 0x000ea80000300a00 */
[----:B------:R-:W2:Y:S01]  /*f350*/  LDL.LU.64 R68, [R1+0x488] ;  /* 0x0004880001447983 */ /* 0x000ea20000300a00 */
[----:B-1----:R-:W-:-:S05]  /*f360*/  IMAD.MOV.U32 R2, RZ, RZ, R71 ;  /* 0x000000ffff027224 */ /* 0x002fca00078e0047 */
[----:B------:R1:W-:Y:S04]  /*f370*/  STL [R1+0xb00], R2 ;  /* 0x000b000201007387 */ /* 0x0003e80000100800 */
[----:B------:R1:W-:Y:S02]  /*f380*/  STL [R1+0xb0c], R218 ;  /* 0x000b0cda01007387 */ /* 0x0003e40000100800 */
[----:B-1----:R-:W-:Y:S02]  /*f390*/  IMAD.MOV.U32 R2, RZ, RZ, R219 ;  /* 0x000000ffff027224 */ /* 0x002fe400078e00db */
[----:B------:R-:W2:Y:S04]  /*f3a0*/  LDL.LU.64 R218, [R1+0x4b0] ;  /* 0x0004b00001da7983 */ /* 0x000ea80000300a00 */
[----:B------:R3:W-:Y:S02]  /*f3b0*/  STL [R1+0xb08], R2 ;  /* 0x000b080201007387 */ /* 0x0007e40000100800 */
[----:B---3--:R-:W-:-:S02]  /*f3c0*/  IMAD.MOV.U32 R2, RZ, RZ, R221 ;  /* 0x000000ffff027224 */ /* 0x008fc400078e00dd */
[----:B------:R1:W-:Y:S04]  /*f3d0*/  STL [R1+0xb14], R220 ;  /* 0x000b14dc01007387 */ /* 0x0003e80000100800 */
[----:B-1----:R-:W3:Y:S04]  /*f3e0*/  LDL.LU.64 R220, [R1+0x4b8] ;  /* 0x0004b80001dc7983 */ /* 0x002ee80000300a00 */
[----:B------:R1:W-:Y:S04]  /*f3f0*/  STL [R1+0xb10], R2 ;  /* 0x000b100201007387 */ /* 0x0003e80000100800 */
[----:B----4-:R4:W-:Y:S04]  /*f400*/  STL [R1+0xb1c], R222 ;  /* 0x000b1cde01007387 */ /* 0x0109e80000100800 */
[----:B------:R-:W3:Y:S01]  /*f410*/  LDL.LU.64 R70, [R1+0x4e0] ;  /* 0x0004e00001467983 */ /* 0x000ee20000300a00 */
[----:B-1----:R-:W-:-:S03]  /*f420*/  MOV R2, R223 ;  /* 0x000000df00027202 */ /* 0x002fc60000000f00 */
[----:B------:R-:W-:Y:S04]  /*f430*/  STL [R1+0xb24], R234 ;  /* 0x000b24ea01007387 */ /* 0x000fe80000100800 */
[----:B------:R1:W-:Y:S04]  /*f440*/  STL [R1+0xb18], R2 ;  /* 0x000b180201007387 */ /* 0x0003e80000100800 */
[----:B----4-:R-:W4:Y:S01]  /*f450*/  LDL.LU.64 R222, [R1+0x4e8] ;  /* 0x0004e80001de7983 */ /* 0x010f220000300a00 */
[----:B-1----:R-:W-:-:S03]  /*f460*/  IMAD.MOV.U32 R2, RZ, RZ, R235 ;  /* 0x000000ffff027224 */ /* 0x002fc600078e00eb */
[----:B------:R-:W-:Y:S04]  /*f470*/  STL [R1+0xb2c], R72 ;  /* 0x000b2c4801007387 */ /* 0x000fe80000100800 */
[----:B------:R1:W-:Y:S04]  /*f480*/  STL [R1+0xb20], R2 ;  /* 0x000b200201007387 */ /* 0x0003e80000100800 */
[----:B------:R-:W4:Y:S01]  /*f490*/  LDL.LU.64 R234, [R1+0x520] ;  /* 0x0005200001ea7983 */ /* 0x000f220000300a00 */
[----:B-1----:R-:W-:-:S03]  /*f4a0*/  IMAD.MOV.U32 R2, RZ, RZ, R73 ;  /* 0x000000ffff027224 */ /* 0x002fc600078e0049 */
[----:B------:R-:W4:Y:S04]  /*f4b0*/  LDL.LU.64 R72, [R1+0x528] ;  /* 0x0005280001487983 */ /* 0x000f280000300a00 */
[----:B------:R1:W-:Y:S04]  /*f4c0*/  STL [R1+0xb28], R2 ;  /* 0x000b280201007387 */ /* 0x0003e80000100800 */
[----:B--2---:R2:W-:Y:S01]  /*f4d0*/  STL [R1+0xb34], R232 ;  /* 0x000b34e801007387 */ /* 0x0045e20000100800 */
[----:B-1----:R-:W-:-:S03]  /*f4e0*/  IMAD.MOV.U32 R2, RZ, RZ, R233 ;  /* 0x000000ffff027224 */ /* 0x002fc600078e00e9 */
[----:B--2---:R-:W4:Y:S04]  /*f4f0*/  LDL.LU.64 R232, [R1+0x540] ;  /* 0x0005400001e87983 */ /* 0x004f280000300a00 */
        /* <DEDUP_REMOVED lines=20> */
[----:B------:R1:W-:Y:S02]  /*f640*/  STL [R1+0xb58], R2 ;  /* 0x000b580201007387 */ /* 0x0003e40000100800 */
[----:B-1----:R-:W-:Y:S02]  /*f650*/  IMAD.MOV.U32 R2, RZ, RZ, R219 ;  /* 0x000000ffff027224 */ /* 0x002fe400078e00db */
[----:B------:R-:W4:Y:S04]  /*f660*/  LDL.LU.64 R218, [R1+0x568] ;  /* 0x0005680001da7983 */ /* 0x000f280000300a00 */
[----:B------:R3:W-:Y:S02]  /*f670*/  STL [R1+0xb60], R2 ;  /* 0x000b600201007387 */ /* 0x0007e40000100800 */
[----:B---3--:R-:W-:-:S02]  /*f680*/  MOV R2, R221 ;  /* 0x000000dd00027202 */ /* 0x008fc40000000f00 */
[----:B------:R1:W-:Y:S04]  /*f690*/  STL [R1+0xb6c], R220 ;  /* 0x000b6cdc01007387 */ /* 0x0003e80000100800 */
[----:B------:R-:W-:Y:S04]  /*f6a0*/  STL [R1+0xb74], R70 ;  /* 0x000b744601007387 */ /* 0x000fe80000100800 */
[----:B------:R3:W-:Y:S04]  /*f6b0*/  STL [R1+0xb68], R2 ;  /* 0x000b680201007387 */ /* 0x0007e80000100800 */
[----:B-1----:R-:W2:Y:S01]  /*f6c0*/  LDL.LU.64 R220, [R1+0x570] ;  /* 0x0005700001dc7983 */ /* 0x002ea20000300a00 */
[----:B---3--:R-:W-:-:S03]  /*f6d0*/  IMAD.MOV.U32 R2, RZ, RZ, R71 ;  /* 0x000000ffff027224 */ /* 0x008fc600078e0047 */
[----:B----4-:R-:W-:Y:S04]  /*f6e0*/  STL [R1+0xb7c], R222 ;  /* 0x000b7cde01007387 */ /* 0x010fe80000100800 */
[----:B------:R1:W-:Y:S02]  /*f6f0*/  STL [R1+0xb70], R2 ;  /* 0x000b700201007387 */ /* 0x0003e40000100800 */
[----:B-1----:R-:W-:Y:S02]  /*f700*/  IMAD.MOV.U32 R2, RZ, RZ, R223 ;  /* 0x000000ffff027224 */ /* 0x002fe400078e00df */
[----:B------:R-:W3:Y:S04]  /*f710*/  LDL.LU.64 R222, [R1+0x578] ;  /* 0x0005780001de7983 */ /* 0x000ee80000300a00 */
[----:B------:R1:W-:Y:S04]  /*f720*/  STL [R1+0xb78], R2 ;  /* 0x000b780201007387 */ /* 0x0003e80000100800 */
[----:B------:R4:W-:Y:S01]  /*f730*/  STL [R1+0xb84], R234 ;  /* 0x000b84ea01007387 */ /* 0x0009e20000100800 */
[----:B-1----:R-:W-:-:S03]  /*f740*/  IMAD.MOV.U32 R2, RZ, RZ, R235 ;  /* 0x000000ffff027224 */ /* 0x002fc600078e00eb */
[----:B------:R-:W-:Y:S04]  /*f750*/  STL [R1+0xb8c], R72 ;  /* 0x000b8c4801007387 */ /* 0x000fe80000100800 */
[----:B------:R1:W-:Y:S04]  /*f760*/  STL [R1+0xb80], R2 ;  /* 0x000b800201007387 */ /* 0x0003e80000100800 */
[----:B----4-:R-:W4:Y:S01]  /*f770*/  LDL.LU.64 R234, [R1+0x580] ;  /* 0x0005800001ea7983 */ /* 0x010f220000300a00 */
[----:B-1----:R-:W-:-:S03]  /*f780*/  IMAD.MOV.U32 R2, RZ, RZ, R73 ;  /* 0x000000ffff027224 */ /* 0x002fc600078e0049 */
[----:B------:R-:W-:Y:S04]  /*f790*/  STL [R1+0xb94], R232 ;  /* 0x000b94e801007387 */ /* 0x000fe80000100800 */
[----:B------:R1:W-:Y:S02]  /*f7a0*/  STL [R1+0xb88], R2 ;  /* 0x000b880201007387 */ /* 0x0003e40000100800 */
[----:B-1----:R-:W-:Y:S02]  /*f7b0*/  MOV R2, R233 ;  /* 0x000000e900027202 */ /* 0x002fe40000000f00 */
[----:B------:R-:W4:Y:S04]  /*f7c0*/  LDL.LU.64 R232, [R1+0x588] ;  /* 0x0005880001e87983 */ /* 0x000f280000300a00 */
[----:B------:R1:W-:Y:S04]  /*f7d0*/  STL [R1+0xb90], R2 ;  /* 0x000b900201007387 */ /* 0x0003e80000100800 */
[----:B------:R-:W-:Y:S04]  /*f7e0*/  STL [R1+0xb9c], R74 ;  /* 0x000b9c4a01007387 */ /* 0x000fe80000100800 */
[----:B------:R-:W4:Y:S01]  /*f7f0*/  LDL.LU.64 R248, [R1+0x590] ;  /* 0x0005900001f87983 */ /* 0x000f220000300a00 */
[----:B-1----:R-:W-:-:S05]  /*f800*/  IMAD.MOV.U32 R2, RZ, RZ, R75 ;  /* 0x000000ffff027224 */ /* 0x002fca00078e004b */
[----:B------:R1:W-:Y:S04]  /*f810*/  STL [R1+0xb98], R2 ;  /* 0x000b980201007387 */ /* 0x0003e80000100800 */
[----:B------:R-:W-:Y:S04]  /*f820*/  STL [R1+0xba4], R228 ;  /* 0x000ba4e401007387 */ /* 0x000fe80000100800 */
[----:B------:R-:W4:Y:S01]  /*f830*/  LDL.LU.64 R250, [R1+0x598] ;  /* 0x0005980001fa7983 */ /* 0x000f220000300a00 */
[----:B-1----:R-:W-:-:S05]  /*f840*/  IMAD.MOV.U32 R2, RZ, RZ, R229 ;  /* 0x000000ffff027224 */ /* 0x002fca00078e00e5 */
[----:B------:R1:W-:Y:S04]  /*f850*/  STL [R1+0xba0], R2 ;  /* 0x000ba00201007387 */ /* 0x0003e80000100800 */
[----:B------:R-:W-:Y:S04]  /*f860*/  STL [R1+0xbac], R230 ;  /* 0x000bace601007387 */ /* 0x000fe80000100800 */
[----:B------:R-:W4:Y:S01]  /*f870*/  LDL.LU.64 R244, [R1+0x5a0] ;  /* 0x0005a00001f47983 */ /* 0x000f220000300a00 */
        /* <DEDUP_REMOVED lines=10> */
[----:B-1----:R-:W-:-:S03]  /*f920*/  MOV R2, R219 ;  /* 0x000000db00027202 */ /* 0x002fc60000000f00 */
[----:B------:R-:W4:Y:S04]  /*f930*/  LDL.LU.64 R74, [R1+0x5c8] ;  /* 0x0005c800014a7983 */ /* 0x000f280000300a00 */
[----:B------:R1:W-:Y:S04]  /*f940*/  STL [R1+0xbb8], R2 ;  /* 0x000bb80201007387 */ /* 0x0003e80000100800 */
[----:B--2---:R-:W-:Y:S04]  /*f950*/  STL [R1+0xbc4], R220 ;  /* 0x000bc4dc01007387 */ /* 0x004fe80000100800 */
[----:B------:R-:W2:Y:S01]  /*f960*/  LDL.LU.64 R228, [R1+0x5d0] ;  /* 0x0005d00001e47983 */ /* 0x000ea20000300a00 */
[----:B-1----:R-:W-:-:S03]  /*f970*/  IMAD.MOV.U32 R2, RZ, RZ, R221 ;  /* 0x000000ffff027224 */ /* 0x002fc600078e00dd */
[----:B------:R-:W2:Y:S04]  /*f980*/  LDL.LU.64 R230, [R1+0x5d8] ;  /* 0x0005d80001e67983 */ /* 0x000ea80000300a00 */
[----:B------:R1:W-:Y:S04]  /*f990*/  STL [R1+0xbc0], R2 ;  /* 0x000bc00201007387 */ /* 0x0003e80000100800 */
[----:B---3--:R-:W-:Y:S04]  /*f9a0*/  STL [R1+0xbcc], R222 ;  /* 0x000bccde01007387 */ /* 0x008fe80000100800 */
[----:B------:R-:W3:Y:S01]  /*f9b0*/  LDL.LU.64 R216, [R1+0x5e0] ;  /* 0x0005e00001d87983 */ /* 0x000ee20000300a00 */
[----:B-1----:R-:W-:-:S03]  /*f9c0*/  IMAD.MOV.U32 R2, RZ, RZ, R223 ;  /* 0x000000ffff027224 */ /* 0x002fc600078e00df */
[----:B------:R-:W3:Y:S04]  /*f9d0*/  LDL.LU.64 R218, [R1+0x5e8] ;  /* 0x0005e80001da7983 */ /* 0x000ee80000300a00 */
[----:B------:R1:W-:Y:S04]  /*f9e0*/  STL [R1+0xbc8], R2 ;  /* 0x000bc80201007387 */ /* 0x0003e80000100800 */
[----:B----4-:R-:W-:Y:S04]  /*f9f0*/  STL [R1+0xbd4], R234 ;  /* 0x000bd4ea01007387 */ /* 0x010fe80000100800 */
[----:B------:R-:W4:Y:S01]  /*fa00*/  LDL.LU.64 R220, [R1+0x5f0] ;  /* 0x0005f00001dc7983 */ /* 0x000f220000300a00 */
[----:B-1----:R-:W-:-:S03]  /*fa10*/  IMAD.MOV.U32 R2, RZ, RZ, R235 ;  /* 0x000000ffff027224 */ /* 0x002fc600078e00eb */
        /* <DEDUP_REMOVED lines=8> */
[----:B-1----:R-:W-:-:S03]  /*faa0*/  MOV R2, R249 ;  /* 0x000000f900027202 */ /* 0x002fc60000000f00 */
[----:B------:R-:W-:Y:S04]  /*fab0*/  STL [R1+0xbec], R250 ;  /* 0x000becfa01007387 */ /* 0x000fe80000100800 */
[----:B------:R1:W-:Y:S02]  /*fac0*/  STL [R1+0xbe0], R2 ;  /* 0x000be00201007387 */ /* 0x0003e40000100800 */
[----:B-1----:R-:W-:Y:S02]  /*fad0*/  IMAD.MOV.U32 R2, RZ, RZ, R251 ;  /* 0x000000ffff027224 */ /* 0x002fe400078e00fb */
[----:B------:R-:W-:Y:S04]  /*fae0*/  STL [R1+0xbf4], R244 ;  /* 0x000bf4f401007387 */ /* 0x000fe80000100800 */
[----:B------:R1:W-:Y:S04]  /*faf0*/  STL [R1+0xbe8], R2 ;  /* 0x000be80201007387 */ /* 0x0003e80000100800 */
[----:B------:R-:W-:Y:S01]  /*fb00*/  STL [R1+0xbfc], R246 ;  /* 0x000bfcf601007387 */ /* 0x000fe20000100800 */
[----:B-1----:R-:W-:-:S05]  /*fb10*/  IMAD.MOV.U32 R2, RZ, RZ, R245 ;  /* 0x000000ffff027224 */ /* 0x002fca00078e00f5 */
        /* <DEDUP_REMOVED lines=8> */
[----:B-1----:R-:W-:-:S05]  /*fba0*/  MOV R2, R71 ;  /* 0x0000004700027202 */ /* 0x002fca0000000f00 */
        /* <DEDUP_REMOVED lines=16> */
[----:B----4-:R-:W-:Y:S01]  /*fcb0*/  STL [R1+0xc44], R220 ;  /* 0x000c44dc01007387 */ /* 0x010fe20000100800 */
[----:B-1----:R-:W-:-:S05]  /*fcc0*/  IMAD.MOV.U32 R2, RZ, RZ, R219 ;  /* 0x000000ffff027224 */ /* 0x002fca00078e00db */
[----:B------:R1:W-:Y:S04]  /*fcd0*/  STL [R1+0xc38], R2 ;  /* 0x000c380201007387 */ /* 0x0003e80000100800 */
[----:B------:R-:W-:Y:S01]  /*fce0*/  STL [R1+0xc4c], R222 ;  /* 0x000c4cde01007387 */ /* 0x000fe20000100800 */
[----:B-1----:R-:W-:-:S05]  /*fcf0*/  IMAD.MOV.U32 R2, RZ, RZ, R221 ;  /* 0x000000ffff027224 */ /* 0x002fca00078e00dd */
[----:B------:R1:W-:Y:S04]  /*fd00*/  STL [R1+0xc40], R2 ;  /* 0x000c400201007387 */ /* 0x0003e80000100800 */
[----:B------:R-:W-:Y:S01]  /*fd10*/  STL [R1+0xc54], R234 ;  /* 0x000c54ea01007387 */ /* 0x000fe20000100800 */
[----:B-1----:R-:W-:-:S05]  /*fd20*/  IMAD.MOV.U32 R2, RZ, RZ, R223 ;  /* 0x000000ffff027224 */ /* 0x002fca00078e00df */
[----:B------:R1:W-:Y:S02]  /*fd30*/  STL [R1+0xc48], R2 ;  /* 0x000c480201007387 */ /* 0x0003e40000100800 */
[----:B-1----:R-:W-:-:S05]  /*fd40*/  IMAD.MOV.U32 R2, RZ, RZ, R235 ;  /* 0x000000ffff027224 */ /* 0x002fca00078e00eb */
[----:B------:R1:W-:Y:S04]  /*fd50*/  STL [R1+0xc50], R2 ;  /* 0x000c500201007387 */ /* 0x0003e80000100800 */
[----:B------:R-:W-:Y:S01]  /*fd60*/  STL [R1+0xc5c], R232 ;  /* 0x000c5ce801007387 */ /* 0x000fe20000100800 */
[----:B-1----:R-:W-:-:S05]  /*fd70*/  IMAD.MOV.U32 R2, RZ, RZ, R233 ;  /* 0x000000ffff027224 */ /* 0x002fca00078e00e9 */
[----:B------:R1:W-:Y:S04]  /*fd80*/  STL [R1+0xc58], R2 ;  /* 0x000c580201007387 */ /* 0x0003e80000100800 */
        /* <DEDUP_REMOVED lines=327> */
[----:B------:R2:W-:Y:S01]  /*11200*/  STL [R1+0x408], RZ ;  /* 0x000408ff01007387 */ /* 0x0005e20000100800 */
[----:B------:R-:W-:-:S03]  /*11210*/  IMAD R11, R11, 0x110, RZ ;  /* 0x000001100b0b7824 */ /* 0x000fc600078e02ff */
[----:B------:R2:W-:Y:S04]  /*11220*/  STL [R1+0x40c], RZ ;  /* 0x00040cff01007387 */ /* 0x0005e80000100800 */
[----:B------:R2:W-:Y:S04]  /*11230*/  STL [R1+0x3f0], RZ ;  /* 0x0003f0ff01007387 */ /* 0x0005e80000100800 */
[----:B------:R2:W-:Y:S04]  /*11240*/  STL [R1+0x3f4], RZ ;  /* 0x0003f4ff01007387 */ /* 0x0005e80000100800 */
[----:B------:R2:W-:Y:S01]  /*11250*/  STL [R1+0x3f8], RZ ;  /* 0x0003f8ff01007387 */ /* 0x0005e20000100800 */
[----:B------:R-:W-:-:S03]  /*11260*/  SHF.R.S32.HI R4, RZ, 0x6, R10 ;  /* 0x00000006ff047819 */ /* 0x000fc6000001140a */
[----:B------:R2:W-:Y:S01]  /*11270*/  STL [R1+0x3fc], RZ ;  /* 0x0003fcff01007387 */ /* 0x0005e20000100800 */
[----:B------:R-:W-:-:S03]  /*11280*/  LOP3.LUT R252, R11, 0x30, R252, 0x78, !PT ;  /* 0x000000300bfc7812 */ /* 0x000fc600078e78fc */
[----:B------:R2:W-:Y:S04]  /*11290*/  STL [R1+0x3c0], RZ ;  /* 0x0003c0ff01007387 */ /* 0x0005e80000100800 */
[----:B------:R2:W-:Y:S04]  /*112a0*/  STL [R1+0x3c4], RZ ;  /* 0x0003c4ff01007387 */ /* 0x0005e80000100800 */
[----:B------:R2:W-:Y:S01]  /*112b0*/  STL [R1+0x3c8], RZ ;  /* 0x0003c8ff01007387 */ /* 0x0005e20000100800 */
[----:B------:R-:W-:-:S03]  /*112c0*/  IADD3 R5, R4, -0x1, RZ ;  /* 0xffffffff04057810 */ /* 0x000fc60007ffe0ff */
[----:B------:R2:W-:Y:S01]  /*112d0*/  STL [R1+0x3cc], RZ ;  /* 0x0003ccff01007387 */ /* 0x0005e20000100800 */
[----:B------:R-:W-:-:S03]  /*112e0*/  LOP3.LUT R4, R252, 0x40, RZ, 0x3c, !PT ;  /* 0x00000040fc047812 */ /* 0x000fc600078e3cff */
        /* <DEDUP_REMOVED lines=8> */
[----:B------:R2:W-:Y:S01]  /*11370*/  STL [R1+0x146c], R4 ;  /* 0x00146c0401007387 */ /* 0x0005e20000100800 */
[----:B------:R-:W-:Y:S01]  /*11380*/  MOV R235, c[0x0][0x188] ;  /* 0x0000620000eb7a02 */ /* 0x000fe20000000f00 */
[----:B------:R-:W-:Y:S01]  /*11390*/  IMAD R12, R12, 0x820, RZ ;  /* 0x000008200c0c7824 */ /* 0x000fe200078e02ff */
[----:B------:R-:W-:-:S03]  /*113a0*/  ULDC UR4, c[0x0][0x18c] ;  /* 0x0000630000047ab9 */ /* 0x000fc60000000800 */
[----:B------:R-:W-:Y:S01]  /*113b0*/  IMAD.SHL.U32 R3, R235, 0x40, RZ ;  /* 0x00000040eb037824 */ /* 0x000fe200078e00ff */
[----:B------:R-:W-:Y:S01]  /*113c0*/  USHF.L.U32 UR4, UR4, 0x6, URZ ;  /* 0x0000000604047899 */ /* 0x000fe2000800063f */
[----:B------:R-:W-:-:S03]  /*113d0*/  LOP3.LUT R0, R12, R0, RZ, 0x3c, !PT ;  /* 0x000000000c007212 */ /* 0x000fc600078e3cff */
[----:B-1----:R-:W-:Y:S01]  /*113e0*/  SHF.R.S32.HI R2, RZ, 0x1f, R3 ;  /* 0x0000001fff027819 */ /* 0x002fe20000011403 */
[----:B------:R-:W-:Y:S01]  /*113f0*/  USHF.R.S32.HI UR5, URZ, 0x1f, UR4 ;  /* 0x0000001f3f057899 */ /* 0x000fe20008011404 */
[----:B------:R-:W-:Y:S01]  /*11400*/  CS2R R208, SRZ ;  /* 0x0000000000d07805 */ /* 0x000fe2000001ff00 */
[----:B------:R-:W-:Y:S01]  /*11410*/  CS2R R210, SRZ ;  /* 0x0000000000d27805 */ /* 0x000fe2000001ff00 */
[----:B------:R-:W-:Y:S01]  /*11420*/  SHF.L.U64.HI R2, R3, 0x2, R2 ;  /* 0x0000000203027819 */ /* 0x000fe20000010202 */
[----:B------:R-:W-:Y:S01]  /*11430*/  CS2R R204, SRZ ;  /* 0x0000000000cc7805 */ /* 0x000fe2000001ff00 */
        /* <DEDUP_REMOVED lines=81> */
[----:B------:R-:W-:Y:S01]  /*11950*/  LOP3.LUT R3, R0, 0x20, RZ, 0x3c, !PT ;  /* 0x0000002000037812 */ /* 0x000fe200078e3cff */
[----:B------:R-:W-:-:S02]  /*11960*/  USHF.L.U32 UR8, UR4, 0x2, URZ ;  /* 0x0000000204087899 */ /* 0x000fc4000800063f */
[----:B--2---:R-:W-:Y:S02]  /*11970*/  USHF.L.U64.HI UR5, UR4, 0x2, UR5 ;  /* 0x0000000204057899 */ /* 0x004fe40008010205 */
.L_x_1:
[----:B------:R-:W2:Y:S01]  /*11980*/  LDL.LU.64 R240, [R1+0x640] ;  /* 0x0006400001f07983 */ /* 0x000ea20000300a00 */
[----:B------:R-:W-:-:S04]  /*11990*/  DEPBAR.LE SB0, 0x0 ;  /* 0x000080000000791a */ /* 0x000fc80000000000 */
[----:B------:R-:W2:Y:S04]  /*119a0*/  LDL.LU.64 R242, [R1+0x648] ;  /* 0x0006480001f27983 */ /* 0x000ea80000300a00 */
[----:B------:R-:W3:Y:S04]  /*119b0*/  LDL.LU.64 R236, [R1+0x8f0] ;  /* 0x0008f00001ec7983 */ /* 0x000ee80000300a00 */
[----:B------:R-:W3:Y:S04]  /*119c0*/  LDL.LU.64 R238, [R1+0x8f8] ;  /* 0x0008f80001ee7983 */ /* 0x000ee80000300a00 */
[----:B------:R-:W-:Y:S04]  /*119d0*/  STL.64 [R1+0x20b0], R222 ;  /* 0x0020b0de01007387 */ /* 0x000fe80000100a00 */
[----:B------:R1:W-:Y:S04]  /*119e0*/  STL.64 [R1+0x20a8], R220 ;  /* 0x0020a8dc01007387 */ /* 0x0003e80000100a00 */
[----:B------:R-:W-:Y:S06]  /*119f0*/  BAR.SYNC.DEFER_BLOCKING 0x0 ;  /* 0x0000000000007b1d */ /* 0x000fec0000010000 */
[----:B-1----:R-:W4:Y:S04]  /*11a00*/  LDL.LU.64 R220, [R1+0x650] ;  /* 0x0006500001dc7983 */ /* 0x002f280000300a00 */
[----:B------:R-:W4:Y:S01]  /*11a10*/  LDL.LU.64 R222, [R1+0x658] ;  /* 0x0006580001de7983 */ /* 0x000f220000300a00 */
[----:B------:R-:W-:-:S03]  /*11a20*/  LOP3.LUT R3, R0, 0x20, RZ, 0x3c, !PT ;  /* 0x0000002000037812 */ /* 0x000fc600078e3cff */
[----:B------:R-:W-:Y:S04]  /*11a30*/  STL [R1+0x1fd4], R232 ;  /* 0x001fd4e801007387 */ /* 0x000fe80000100800 */
[----:B------:R-:W-:Y:S04]  /*11a40*/  STL [R1+0x1fd0], R233 ;  /* 0x001fd0e901007387 */ /* 0x000fe80000100800 */
[----:B------:R-:W-:Y:S04]  /*11a50*/  LDS R224, [R0] ;  /* 0x0000000000e07984 */ /* 0x000fe80000000800 */
[----:B------:R-:W-:Y:S04]  /*11a60*/  LDS R226, [R0+0x2000] ;  /* 0x0020000000e27984 */ /* 0x000fe80000000800 */
[----:B------:R-:W-:Y:S04]  /*11a70*/  LDS R225, [R3] ;  /* 0x0000000003e17984 */ /* 0x000fe80000000800 */
[----:B------:R-:W-:Y:S04]  /*11a80*/  LDS R227, [R3+0x2000] ;  /* 0x0020000003e37984 */ /* 0x000fe80000000800 */
[----:B-----5:R-:W1:Y:S04]  /*11a90*/  LDSM.16.M88.4 R64, [R252+0x20000] ;  /* 0x02000000fc40783b */ /* 0x020e680000000200 */
[----:B------:R-:W1:Y:S04]  /*11aa0*/  LDSM.16.M88.4 R60, [R252+0x20800] ;  /* 0x02080000fc3c783b */ /* 0x000e680000000200 */
        /* <DEDUP_REMOVED lines=13> */
[----:B------:R-:W-:Y:S04]  /*11b80*/  STL [R1+0x1fcc], R234 ;  /* 0x001fccea01007387 */ /* 0x000fe80000100800 */
[----:B------:R-:W1:Y:S04]  /*11b90*/  LDSM.16.M88.4 R12, [R252+0x27800] ;  /* 0x02780000fc0c783b */ /* 0x000e680000000200 */
[----:B------:R4:W-:Y:S04]  /*11ba0*/  STL [R1+0x1fc8], R235 ;  /* 0x001fc8eb01007387 */ /* 0x0009e80000100800 */
[----:B------:R-:W-:Y:S04]  /*11bb0*/  STL [R1+0x14b0], R2 ;  /* 0x0014b00201007387 */ /* 0x000fe80000100800 */
[----:B-1----:R-:W-:Y:S04]  /*11bc0*/  STL [R1+0x1fc4], R66 ;  /* 0x001fc44201007387 */ /* 0x002fe80000100800 */
        /* <DEDUP_REMOVED lines=17> */
[----:B------:R1:W-:Y:S04]  /*11ce0*/  STL [R1+0x2010], R38 ;  /* 0x0020102601007387 */ /* 0x0003e80000100800 */
[----:B------:R1:W-:Y:S04]  /*11cf0*/  STL [R1+0x200c], R39 ;  /* 0x00200c2701007387 */ /* 0x0003e80000100800 */
        /* <DEDUP_REMOVED lines=13> */
[----:B------:R-:W-:Y:S04]  /*11dd0*/  LDS R212, [R0+0x100] ;  /* 0x0001000000d47984 */ /* 0x000fe80000000800 */
[----:B------:R-:W-:Y:S04]  /*11de0*/  LDS R214, [R0+0x2100] ;  /* 0x0021000000d67984 */ /* 0x000fe80000000800 */
[----:B------:R-:W-:Y:S04]  /*11df0*/  LDS R213, [R3+0x100] ;  /* 0x0001000003d57984 */ /* 0x000fe80000000800 */
[----:B------:R-:W1:Y:S01]  /*11e00*/  LDS R215, [R3+0x2100] ;  /* 0x0021000003d77984 */ /* 0x000e620000000800 */
[C---:B----4-:R-:W-:Y:S08]  /*11e10*/  HMMA.1688.F32.TF32 R232, R224.reuse, R64, R220 ;  /* 0x00000040e0e8723c */ /* 0x050ff000000810dc */
[----:B--2---:R-:W-:Y:S11]  /*11e20*/  HMMA.1688.F32.TF32 R220, R224, R60, R240 ;  /* 0x0000003ce0dc723c */ /* 0x004ff600000810f0 */
[----:B------:R-:W-:Y:S04]  /*11e30*/  @!UPT UIADD3 URZ, URZ, URZ, URZ ;  /* 0x0000003f3f3ff290 */ /* 0x000fe8000fffe03f */
[----:B------:R2:W-:Y:S04]  /*11e40*/  STL.64 [R1+0x650], R232 ;  /* 0x000650e801007387 */ /* 0x0005e80000100a00 */
[----:B------:R4:W-:Y:S05]  /*11e50*/  STL.64 [R1+0x658], R234 ;  /* 0x000658ea01007387 */ /* 0x0009ea0000100a00 */
[----:B-1----:R-:W-:Y:S01]  /*11e60*/  IMAD.MOV.U32 R38, RZ, RZ, R220 ;  /* 0x000000ffff267224 */ /* 0x002fe200078e00dc */
[----:B------:R-:W-:Y:S01]  /*11e70*/  MOV R42, R222 ;  /* 0x000000de002a7202 */ /* 0x000fe20000000f00 */
[----:B------:R-:W-:Y:S01]  /*11e80*/  IMAD.MOV.U32 R39, RZ, RZ, R221 ;  /* 0x000000ffff277224 */ /* 0x000fe200078e00dd */
[----:B--2---:R-:W2:Y:S01]  /*11e90*/  LDL.LU.64 R232, [R1+0x8e0] ;  /* 0x0008e00001e87983 */ /* 0x004ea20000300a00 */
[----:B------:R-:W-:-:S02]  /*11ea0*/  IMAD.MOV.U32 R43, RZ, RZ, R223 ;  /* 0x000000ffff2b7224 */ /* 0x000fc400078e00df */
[----:B---3--:R-:W-:Y:S01]  /*11eb0*/  HMMA.1688.F32.TF32 R220, R224, R8, R236 ;  /* 0x00000008e0dc723c */ /* 0x008fe200000810ec */
[----:B----4-:R-:W2:Y:S04]  /*11ec0*/  LDL.LU.64 R234, [R1+0x8e8] ;  /* 0x0008e80001ea7983 */ /* 0x010ea80000300a00 */
[----:B------:R-:W-:Y:S04]  /*11ed0*/  STL [R1+0x2050], R43 ;  /* 0x0020502b01007387 */ /* 0x000fe80000100800 */
[----:B------:R-:W-:Y:S04]  /*11ee0*/  STL [R1+0x204c], R42 ;  /* 0x00204c2a01007387 */ /* 0x000fe80000100800 */
[----:B------:R-:W-:Y:S04]  /*11ef0*/  STL [R1+0x2048], R39 ;  /* 0x0020482701007387 */ /* 0x000fe80000100800 */
[----:B------:R-:W-:Y:S07]  /*11f00*/  STL [R1+0x2044], R38 ;  /* 0x0020442601007387 */ /* 0x000fee0000100800 */
[----:B------:R-:W-:Y:S01]  /*11f10*/  IMAD.MOV.U32 R46, RZ, RZ, R220 ;  /* 0x000000ffff2e7224 */ /* 0x000fe200078e00dc */
[----:B------:R-:W-:Y:S01]  /*11f20*/  MOV R51, R223 ;  /* 0x000000df00337202 */ /* 0x000fe20000000f00 */
[----:B------:R-:W-:-:S02]  /*11f30*/  IMAD.MOV.U32 R47, RZ, RZ, R221 ;  /* 0x000000ffff2f7224 */ /* 0x000fc400078e00dd */
[----:B------:R-:W-:Y:S01]  /*11f40*/  IMAD.MOV.U32 R50, RZ, RZ, R222 ;  /* 0x000000ffff327224 */ /* 0x000fe200078e00de */
[----:B------:R-:W3:Y:S04]  /*11f50*/  LDL.LU.64 R220, [R1+0x8d0] ;  /* 0x0008d00001dc7983 */ /* 0x000ee80000300a00 */
[----:B------:R-:W3:Y:S04]  /*11f60*/  LDL.LU.64 R222, [R1+0x8d8] ;  /* 0x0008d80001de7983 */ /* 0x000ee80000300a00 */
[----:B------:R-:W-:Y:S04]  /*11f70*/  STL [R1+0x2060], R51 ;  /* 0x0020603301007387 */ /* 0x000fe80000100800 */
[----:B------:R-:W-:Y:S04]  /*11f80*/  STL [R1+0x205c], R50 ;  /* 0x00205c3201007387 */ /* 0x000fe80000100800 */
[----:B------:R-:W-:Y:S04]  /*11f90*/  STL [R1+0x2058], R47 ;  /* 0x0020582f01007387 */ /* 0x000fe80000100800 */
[----:B------:R-:W-:Y:S04]  /*11fa0*/  STL [R1+0x2054], R46 ;  /* 0x0020542e01007387 */ /* 0x000fe80000100800 */
[----:B------:R-:W4:Y:S04]  /*11fb0*/  LDL.LU.64 R236, [R1+0x8c0] ;  /* 0x0008c00001ec7983 */ /* 0x000f280000300a00 */
[----:B------:R-:W4:Y:S01]  /*11fc0*/  LDL.LU.64 R238, [R1+0x8c8] ;  /* 0x0008c80001ee7983 */ /* 0x000f220000300a00 */
[C---:B--2---:R-:W-:Y:S08]  /*11fd0*/  HMMA.1688.F32.TF32 R232, R224.reuse, R4, R232 ;  /* 0x00000004e0e8723c */ /* 0x044ff000000810e8 */
[----:B---3--:R-:W-:Y:S11]  /*11fe0*/  HMMA.1688.F32.TF32 R220, R224, R56, R220 ;  /* 0x00000038e0dc723c */ /* 0x008ff600000810dc */
[----:B------:R-:W-:Y:S05]  /*11ff0*/  @!UPT UIADD3 URZ, URZ, URZ, URZ ;  /* 0x0000003f3f3ff290 */ /* 0x000fea000fffe03f */
[----:B------:R-:W-:Y:S02]  /*12000*/  IMAD.MOV.U32 R59, RZ, RZ, R235 ;  /* 0x000000ffff3b7224 */ /* 0x000fe400078e00eb */
[----:B------:R-:W-:Y:S02]  /*12010*/  IMAD.MOV.U32 R58, RZ, RZ, R234 ;  /* 0x000000ffff3a7224 */ /* 0x000fe400078e00ea */
[----:B------:R-:W-:Y:S02]  /*12020*/  IMAD.MOV.U32 R55, RZ, RZ, R233 ;  /* 0x000000ffff377224 */ /* 0x000fe400078e00e9 */
[----:B------:R-:W-:Y:S01]  /*12030*/  IMAD.MOV.U32 R54, RZ, RZ, R232 ;  /* 0x000000ffff367224 */ /* 0x000fe200078e00e8 */
[----:B------:R-:W-:Y:S04]  /*12040*/  STL [R1+0x2070], R59 ;  /* 0x0020703b01007387 */ /* 0x000fe80000100800 */
[----:B------:R-:W-:Y:S04]  /*12050*/  STL [R1+0x206c], R58 ;  /* 0x00206c3a01007387 */ /* 0x000fe80000100800 */
[----:B------:R-:W-:Y:S04]  /*12060*/  STL [R1+0x2068], R55 ;  /* 0x0020683701007387 */ /* 0x000fe80000100800 */
[----:B------:R-:W-:Y:S01]  /*12070*/  STL [R1+0x2064], R54 ;  /* 0x0020643601007387 */ /* 0x000fe20000100800 */
[----:B------:R-:W-:Y:S01]  /*12080*/  MOV R6, R220 ;  /* 0x000000dc00067202 */ /* 0x000fe20000000f00 */
[----:B------:R-:W-:-:S02]  /*12090*/  IMAD.MOV.U32 R7, RZ, RZ, R221 ;  /* 0x000000ffff077224 */ /* 0x000fc400078e00dd */
[----:B------:R-:W-:Y:S01]  /*120a0*/  IMAD.MOV.U32 R10, RZ, RZ, R222 ;  /* 0x000000ffff0a7224 */ /* 0x000fe200078e00de */
[----:B------:R-:W2:Y:S01]  /*120b0*/  LDL.LU.64 R220, [R1+0x8b0] ;  /* 0x0008b00001dc7983 */ /* 0x000ea20000300a00 */
[----:B------:R-:W-:-:S03]  /*120c0*/  IMAD.MOV.U32 R232, RZ, RZ, R223 ;  /* 0x000000ffffe87224 */ /* 0x000fc600078e00df */
[----:B------:R-:W2:Y:S01]  /*120d0*/  LDL.LU.64 R222, [R1+0x8b8] ;  /* 0x0008b80001de7983 */ /* 0x000ea20000300a00 */
[----:B----4-:R-:W-:Y:S03]  /*120e0*/  HMMA.1688.F32.TF32 R236, R224, R52, R236 ;  /* 0x00000034e0ec723c */ /* 0x010fe600000810ec */
[----:B------:R-:W-:Y:S04]  /*120f0*/  STL [R1+0x2080], R232 ;  /* 0x002080e801007387 */ /* 0x000fe80000100800 */
[----:B------:R-:W-:Y:S04]  /*12100*/  STL [R1+0x207c], R10 ;  /* 0x00207c0a01007387 */ /* 0x000fe80000100800 */
[----:B------:R-:W-:Y:S04]  /*12110*/  STL [R1+0x2078], R7 ;  /* 0x0020780701007387 */ /* 0x000fe80000100800 */
[----:B------:R-:W-:Y:S04]  /*12120*/  STL [R1+0x2074], R6 ;  /* 0x0020740601007387 */ /* 0x000fe80000100800 */
[----:B------:R-:W3:Y:S04]  /*12130*/  LDL.LU.64 R240, [R1+0x8a0] ;  /* 0x0008a00001f07983 */ /* 0x000ee80000300a00 */
[----:B------:R-:W3:Y:S01]  /*12140*/  LDL.LU.64 R242, [R1+0x8a8] ;  /* 0x0008a80001f27983 */ /* 0x000ee20000300a00 */
[----:B------:R-:W-:Y:S01]  /*12150*/  IMAD.MOV.U32 R66, RZ, RZ, R239 ;  /* 0x000000ffff427224 */ /* 0x000fe200078e00ef */
[----:B------:R-:W-:Y:S01]  /*12160*/  MOV R234, R237 ;  /* 0x000000ed00ea7202 */ /* 0x000fe20000000f00 */
[----:B------:R-:W-:-:S02]  /*12170*/  IMAD.MOV.U32 R235, RZ, RZ, R238 ;  /* 0x000000ffffeb7224 */ /* 0x000fc400078e00ee */
[----:B------:R-:W-:Y:S01]  /*12180*/  IMAD.MOV.U32 R233, RZ, RZ, R236 ;  /* 0x000000ffffe97224 */ /* 0x000fe200078e00ec */
[----:B------:R-:W-:Y:S04]  /*12190*/  STL [R1+0x2090], R66 ;  /* 0x0020904201007387 */ /* 0x000fe80000100800 */
[----:B------:R-:W-:Y:S04]  /*121a0*/  STL [R1+0x208c], R235 ;  /* 0x00208ceb01007387 */ /* 0x000fe80000100800 */
[----:B------:R-:W-:Y:S04]  /*121b0*/  STL [R1+0x2088], R234 ;  /* 0x002088ea01007387 */ /* 0x000fe80000100800 */
[----:B------:R3:W-:Y:S01]  /*121c0*/  STL [R1+0x2084], R233 ;  /* 0x002084e901007387 */ /* 0x0007e20000100800 */
[C---:B--2---:R-:W-:Y:S11]  /*121d0*/  HMMA.1688.F32.TF32 R220, R224.reuse, R48, R220 ;  /* 0x00000030e0dc723c */ /* 0x044ff600000810dc */
[----:B------:R-:W-:Y:S11]  /*121e0*/  @!UPT UIADD3 URZ, URZ, URZ, URZ ;  /* 0x0000003f3f3ff290 */ /* 0x000ff6000fffe03f */
[----:B------:R-:W-:Y:S02]  /*121f0*/  @!UPT UIADD3 URZ, URZ, URZ, URZ ;  /* 0x0000003f3f3ff290 */ /* 0x000fe4000fffe03f */
[----:B------:R-:W-:Y:S01]  /*12200*/  IMAD.MOV.U32 R30, RZ, RZ, R220 ;  /* 0x000000ffff1e7224 */ /* 0x000fe200078e00dc */
[----:B------:R-:W-:Y:S01]  /*12210*/  MOV R34, R222 ;  /* 0x000000de00227202 */ /* 0x000fe20000000f00 */
[----:B------:R-:W-:Y:S02]  /*12220*/  IMAD.MOV.U32 R31, RZ, RZ, R221 ;  /* 0x000000ffff1f7224 */ /* 0x000fe400078e00dd */
[----:B------:R-:W-:Y:S01]  /*12230*/  IMAD.MOV.U32 R35, RZ, RZ, R223 ;  /* 0x000000ffff237224 */ /* 0x000fe200078e00df */
[----:B------:R-:W2:Y:S04]  /*12240*/  LDL.LU.64 R220, [R1+0x890] ;  /* 0x0008900001dc7983 */ /* 0x000ea80000300a00 */
[----:B------:R-:W2:Y:S01]  /*12250*/  LDL.LU.64 R222, [R1+0x898] ;  /* 0x0008980001de7983 */ /* 0x000ea20000300a00 */
[----:B---3--:R-:W-:Y:S03]  /*12260*/  HMMA.1688.F32.TF32 R232, R224, R44, R240 ;  /* 0x0000002ce0e8723c */ /* 0x008fe600000810f0 */
[----:B------:R-:W3:Y:S04]  /*12270*/  LDL.LU.64 R236, [R1+0x880] ;  /* 0x0008800001ec7983 */ /* 0x000ee80000300a00 */
[----:B------:R-:W3:Y:S04]  /*12280*/  LDL.LU.64 R238, [R1+0x888] ;  /* 0x0008880001ee7983 */ /* 0x000ee80000300a00 */
[----:B------:R-:W-:Y:S04]  /*12290*/  STL [R1+0x20a0], R35 ;  /* 0x0020a02301007387 */ /* 0x000fe80000100800 */
[----:B------:R-:W-:Y:S04]  /*122a0*/  STL [R1+0x209c], R34 ;  /* 0x00209c2201007387 */ /* 0x000fe80000100800 */
[----:B------:R-:W-:Y:S04]  /*122b0*/  STL [R1+0x2098], R31 ;  /* 0x0020981f01007387 */ /* 0x000fe80000100800 */
[----:B------:R-:W-:Y:S01]  /*122c0*/  STL [R1+0x2094], R30 ;  /* 0x0020941e01007387 */ /* 0x000fe20000100800 */
[----:B------:R-:W-:Y:S01]  /*122d0*/  IMAD.MOV.U32 R22, RZ, RZ, R232 ;  /* 0x000000ffff167224 */ /* 0x000fe200078e00e8 */
[----:B------:R-:W-:Y:S01]  /*122e0*/  MOV R27, R235 ;  /* 0x000000eb001b7202 */ /* 0x000fe20000000f00 */
[----:B------:R-:W-:-:S02]  /*122f0*/  IMAD.MOV.U32 R23, RZ, RZ, R233 ;  /* 0x000000ffff177224 */ /* 0x000fc400078e00e9 */
[----:B------:R-:W-:Y:S01]  /*12300*/  IMAD.MOV.U32 R26, RZ, RZ, R234 ;  /* 0x000000ffff1a7224 */ /* 0x000fe200078e00ea */
[----:B------:R-:W4:Y:S04]  /*12310*/  LDL.LU.64 R232, [R1+0x870] ;  /* 0x0008700001e87983 */ /* 0x000f280000300a00 */
[----:B------:R-:W4:Y:S01]  /*12320*/  LDL.LU.64 R234, [R1+0x878] ;  /* 0x0008780001ea7983 */ /* 0x000f220000300a00 */
[----:B--2---:R-:W-:Y:S11]  /*12330*/  HMMA.1688.F32.TF32 R220, R224, R40, R220 ;  /* 0x00000028e0dc723c */ /* 0x004ff600000810dc */
[----:B------:R-:W-:Y:S11]  /*12340*/  @!UPT UIADD3 URZ, URZ, URZ, URZ ;  /* 0x0000003f3f3ff290 */ /* 0x000ff6000fffe03f */
[----:B------:R-:W-:Y:S02]  /*12350*/  @!UPT UIADD3 URZ, URZ, URZ, URZ ;  /* 0x0000003f3f3ff290 */ /* 0x000fe4000fffe03f */
[----:B------:R-:W-:Y:S02]  /*12360*/  IMAD.MOV.U32 R14, RZ, RZ, R220 ;  /* 0x000000ffff0e7224 */ /* 0x000fe400078e00dc */
[----:B------:R-:W-:Y:S02]  /*12370*/  IMAD.MOV.U32 R15, RZ, RZ, R221 ;  /* 0x000000ffff0f7224 */ /* 0x000fe400078e00dd */
[----:B------:R-:W-:Y:S01]  /*12380*/  IMAD.MOV.U32 R18, RZ, RZ, R222 ;  /* 0x000000ffff127224 */ /* 0x000fe200078e00de */
[----:B------:R-:W2:Y:S01]  /*12390*/  LDL.LU.64 R220, [R1+0x860] ;  /* 0x0008600001dc7983 */ /* 0x000ea20000300a00 */
[----:B------:R-:W-:-:S03]  /*123a0*/  IMAD.MOV.U32 R19, RZ, RZ, R223 ;  /* 0x000000ffff137224 */ /* 0x000fc600078e00df */
[----:B------:R-:W2:Y:S01]  /*123b0*/  LDL.LU.64 R222, [R1+0x868] ;  /* 0x0008680001de7983 */ /* 0x000ea20000300a00 */
[C---:B----4-:R-:W-:Y:S03]  /*123c0*/  HMMA.1688.F32.TF32 R232, R224.reuse, R32, R232 ;  /* 0x00000020e0e8723c */ /* 0x050fe600000810e8 */
[----:B------:R-:W4:Y:S04]  /*123d0*/  LDL.LU.64 R240, [R1+0x850] ;  /* 0x0008500001f07983 */ /* 0x000f280000300a00 */
[----:B------:R-:W4:Y:S01]  /*123e0*/  LDL.LU.64 R242, [R1+0x858] ;  /* 0x0008580001f27983 */ /* 0x000f220000300a00 */
[----:B---3--:R-:W-:Y:S08]  /*123f0*/  HMMA.1688.F32.TF32 R236, R224, R36, R236 ;  /* 0x00000024e0ec723c */ /* 0x008ff000000810ec */
[C---:B------:R-:W-:Y:S08]  /*12400*/  HMMA.1688.F32.TF32 R204, R212.reuse, R64, R204 ;  /* 0x00000040d4cc723c */ /* 0x040ff000000810cc */
[C---:B------:R-:W-:Y:S08]  /*12410*/  HMMA.1688.F32.TF32 R200, R212.reuse, R60, R200 ;  /* 0x0000003cd4c8723c */ /* 0x040ff000000810c8 */
[----:B------:R-:W-:Y:S01]  /*12420*/  HMMA.1688.F32.TF32 R196, R212, R8, R196 ;  /* 0x00000008d4c4723c */ /* 0x000fe200000810c4 */
[----:B------:R-:W-:Y:S01]  /*12430*/  IMAD.MOV.U32 R43, RZ, RZ, R232 ;  /* 0x000000ffff2b7224 */ /* 0x000fe200078e00e8 */
[----:B------:R-:W-:Y:S01]  /*12440*/  MOV R42, R233 ;  /* 0x000000e9002a7202 */ /* 0x000fe20000000f00 */
[----:B------:R-:W-:Y:S01]  /*12450*/  IMAD.MOV.U32 R39, RZ, RZ, R234 ;  /* 0x000000ffff277224 */ /* 0x000fe200078e00ea */
[----:B------:R-:W3:Y:S01]  /*12460*/  LDL.LU.64 R232, [R1+0x840] ;  /* 0x0008400001e87983 */ /* 0x000ee20000300a00 */
[----:B------:R-:W-:Y:S01]  /*12470*/  IMAD.MOV.U32 R38, RZ, RZ, R235 ;  /* 0x000000ffff267224 */ /* 0x000fe200078e00eb */
[----:B------:R-:W-:Y:S01]  /*12480*/  MOV R67, R236 ;  /* 0x000000ec00437202 */ /* 0x000fe20000000f00 */
[----:B------:R-:W-:Y:S01]  /*12490*/  IMAD.MOV.U32 R11, RZ, RZ, R237 ;  /* 0x000000ffff0b7224 */ /* 0x000fe200078e00ed */
[----:B------:R-:W3:Y:S01]  /*124a0*/  LDL.LU.64 R234, [R1+0x848] ;  /* 0x0008480001ea7983 */ /* 0x000ee20000300a00 */
[----:B------:R-:W-:-:S02]  /*124b0*/  IMAD.MOV.U32 R62, RZ, RZ, R238 ;  /* 0x000000ffff3e7224 */ /* 0x000fc400078e00ee */
[----:B------:R-:W-:Y:S01]  /*124c0*/  IMAD.MOV.U32 R63, RZ, RZ, R239 ;  /* 0x000000ffff3f7224 */ /* 0x000fe200078e00ef */
[----:B------:R-:W3:Y:S04]  /*124d0*/  LDL.LU.64 R236, [R1+0x830] ;  /* 0x0008300001ec7983 */ /* 0x000ee80000300a00 */
[----:B------:R-:W3:Y:S01]  /*124e0*/  LDL.LU.64 R238, [R1+0x838] ;  /* 0x0008380001ee7983 */ /* 0x000ee20000300a00 */
[----:B------:R-:W-:Y:S08]  /*124f0*/  HMMA.1688.F32.TF32 R192, R212, R4, R192 ;  /* 0x00000004d4c0723c */ /* 0x000ff000000810c0 */
[----:B--2---:R-:W-:Y:S11]  /*12500*/  HMMA.1688.F32.TF32 R220, R224, R28, R220 ;  /* 0x0000001ce0dc723c */ /* 0x004ff600000810dc */
[----:B------:R-:W-:Y:S11]  /*12510*/  @!UPT UIADD3 URZ, URZ, URZ, URZ ;  /* 0x0000003f3f3ff290 */ /* 0x000ff6000fffe03f */
[----:B------:R-:W-:Y:S02]  /*12520*/  @!UPT UIADD3 URZ, URZ, URZ, URZ ;  /* 0x0000003f3f3ff290 */ /* 0x000fe4000fffe03f */
[----:B------:R-:W-:Y:S01]  /*12530*/  MOV R47, R222 ;  /* 0x000000de002f7202 */ /* 0x000fe20000000f00 */
[----:B------:R-:W-:Y:S02]  /*12540*/  IMAD.MOV.U32 R46, RZ, RZ, R223 ;  /* 0x000000ffff2e7224 */ /* 0x000fe400078e00df */
[----:B------:R-:W-:Y:S01]  /*12550*/  IMAD.MOV.U32 R51, RZ, RZ, R220 ;  /* 0x000000ffff337224 */ /* 0x000fe200078e00dc */
[----:B------:R-:W2:Y:S01]  /*12560*/  LDL.LU.64 R222, [R1+0x20b0] ;  /* 0x0020b00001de7983 */ /* 0x000ea20000300a00 */
[----:B------:R-:W-:-:S03]  /*12570*/  IMAD.MOV.U32 R50, RZ, RZ, R221 ;  /* 0x000000ffff327224 */ /* 0x000fc600078e00dd */
[----:B------:R-:W2:Y:S04]  /*12580*/  LDL.LU.64 R220, [R1+0x20a8] ;  /* 0x0020a80001dc7983 */ /* 0x000ea80000300a00 */
[----:B------:R1:W-:Y:S04]  /*12590*/  STL.64 [R1+0x550], R204 ;  /* 0x000550cc01007387 */ /* 0x0003e80000100a00 */
[----:B------:R1:W-:Y:S04]  /*125a0*/  STL.64 [R1+0x558], R206 ;  /* 0x000558ce01007387 */ /* 0x0003e80000100a00 */
[----:B------:R3:W-:Y:S04]  /*125b0*/  STL.64 [R1+0x540], R200 ;  /* 0x000540c801007387 */ /* 0x0007e80000100a00 */
[----:B------:R3:W-:Y:S04]  /*125c0*/  STL.64 [R1+0x548], R202 ;  /* 0x000548ca01007387 */ /* 0x0007e80000100a00 */
[----:B-1----:R-:W2:Y:S04]  /*125d0*/  LDL.LU.64 R204, [R1+0x820] ;  /* 0x0008200001cc7983 */ /* 0x002ea80000300a00 */
[----:B------:R-:W-:Y:S04]  /*125e0*/  STL.64 [R1+0x520], R196 ;  /* 0x000520c401007387 */ /* 0x000fe80000100a00 */
[----:B------:R-:W-:Y:S04]  /*125f0*/  STL.64 [R1+0x528], R198 ;  /* 0x000528c601007387 */ /* 0x000fe80000100a00 */
[----:B------:R-:W2:Y:S04]  /*12600*/  LDL.LU.64 R206, [R1+0x828] ;  /* 0x0008280001ce7983 */ /* 0x000ea80000300a00 */
[----:B------:R-:W-:Y:S04]  /*12610*/  STL.64 [R1+0x4e0], R192 ;  /* 0x0004e0c001007387 */ /* 0x000fe80000100a00 */
[----:B------:R1:W-:Y:S04]  /*12620*/  STL.64 [R1+0x4e8], R194 ;  /* 0x0004e8c201007387 */ /* 0x0003e80000100a00 */
[----:B---3--:R-:W3:Y:S04]  /*12630*/  LDL.LU.64 R200, [R1+0x810] ;  /* 0x0008100001c87983 */ /* 0x008ee80000300a00 */
[----:B------:R-:W3:Y:S01]  /*12640*/  LDL.LU.64 R202, [R1+0x818] ;  /* 0x0008180001ca7983 */ /* 0x000ee20000300a00 */
[C---:B-1----:R-:W-:Y:S03]  /*12650*/  HMMA.1688.F32.TF32 R192, R212.reuse, R56, R188 ;  /* 0x00000038d4c0723c */ /* 0x042fe600000810bc */
[----:B------:R-:W3:Y:S04]  /*12660*/  LDL.LU.64 R196, [R1+0x800] ;  /* 0x0008000001c47983 */ /* 0x000ee80000300a00 */
[----:B------:R-:W3:Y:S01]  /*12670*/  LDL.LU.64 R198, [R1+0x808] ;  /* 0x0008080001c67983 */ /* 0x000ee20000300a00 */
[C---:B------:R-:W-:Y:S08]  /*12680*/  HMMA.1688.F32.TF32 R188, R212.reuse, R52, R184 ;  /* 0x00000034d4bc723c */ /* 0x040ff000000810b8 */
[C---:B------:R-:W-:Y:S07]  /*12690*/  HMMA.1688.F32.TF32 R184, R212.reuse, R48, R180 ;  /* 0x00000030d4b8723c */ /* 0x040fee00000810b4 */
[----:B------:R-:W-:Y:S04]  /*126a0*/  STL.64 [R1+0x4b0], R192 ;  /* 0x0004b0c001007387 */ /* 0x000fe80000100a00 */
[----:B------:R-:W-:Y:S04]  /*126b0*/  STL.64 [R1+0x4b8], R194 ;  /* 0x0004b8c201007387 */ /* 0x000fe80000100a00 */
[----:B------:R-:W-:Y:S04]  /*126c0*/  STL.64 [R1+0x480], R188 ;  /* 0x000480bc01007387 */ /* 0x000fe80000100a00 */
[----:B------:R-:W-:Y:S04]  /*126d0*/  STL.64 [R1+0x488], R190 ;  /* 0x000488be01007387 */ /* 0x000fe80000100a00 */
[----:B------:R-:W3:Y:S04]  /*126e0*/  LDL.LU.64 R180, [R1+0x7f0] ;  /* 0x0007f00001b47983 */ /* 0x000ee80000300a00 */
[----:B------:R-:W-:Y:S04]  /*126f0*/  STL.64 [R1+0x450], R184 ;  /* 0x000450b801007387 */ /* 0x000fe80000100a00 */
[----:B------:R-:W-:Y:S04]  /*12700*/  STL.64 [R1+0x458], R186 ;  /* 0x000458ba01007387 */ /* 0x000fe80000100a00 */
[----:B------:R-:W3:Y:S01]  /*12710*/  LDL.LU.64 R182, [R1+0x7f8] ;  /* 0x0007f80001b67983 */ /* 0x000ee20000300a00 */
[C---:B------:R-:W-:Y:S11]  /*12720*/  HMMA.1688.F32.TF32 R176, R212.reuse, R44, R176 ;  /* 0x0000002cd4b0723c */ /* 0x040ff600000810b0 */
[----:B------:R-:W-:Y:S11]  /*12730*/  @!UPT UIADD3 URZ, URZ, URZ, URZ ;  /* 0x0000003f3f3ff290 */ /* 0x000ff6000fffe03f */
[----:B------:R-:W-:Y:S01]  /*12740*/  @!UPT UIADD3 URZ, URZ, URZ, URZ ;  /* 0x0000003f3f3ff290 */ /* 0x000fe2000fffe03f */
[----:B------:R-:W-:Y:S04]  /*12750*/  STL.64 [R1+0x410], R176 ;  /* 0x000410b001007387 */ /* 0x000fe80000100a00 */
[----:B------:R1:W-:Y:S02]  /*12760*/  STL.64 [R1+0x418], R178 ;  /* 0x000418b201007387 */ /* 0x0003e40000100a00 */
[C---:B-1----:R-:W-:Y:S08]  /*12770*/  HMMA.1688.F32.TF32 R176, R212.reuse, R40, R172 ;  /* 0x00000028d4b0723c */ /* 0x042ff000000810ac */
[C---:B------:R-:W-:Y:S08]  /*12780*/  HMMA.1688.F32.TF32 R172, R212.reuse, R36, R168 ;  /* 0x00000024d4ac723c */ /* 0x040ff000000810a8 */
[C---:B------:R-:W-:Y:S08]  /*12790*/  HMMA.1688.F32.TF32 R168, R212.reuse, R32, R164 ;  /* 0x00000020d4a8723c */ /* 0x040ff000000810a4 */
[----:B------:R-:W-:Y:S01]  /*127a0*/  HMMA.1688.F32.TF32 R164, R212, R28, R160 ;  /* 0x0000001cd4a4723c */ /* 0x000fe200000810a0 */
[----:B------:R-:W-:Y:S04]  /*127b0*/  STL.64 [R1+0x3e0], R176 ;  /* 0x0003e0b001007387 */ /* 0x000fe80000100a00 */
[----:B------:R-:W-:Y:S04]  /*127c0*/  STL.64 [R1+0x3e8], R178 ;  /* 0x0003e8b201007387 */ /* 0x000fe80000100a00 */
[----:B------:R-:W-:Y:S04]  /*127d0*/  STL.64 [R1+0x3d0], R172 ;  /* 0x0003d0ac01007387 */ /* 0x000fe80000100a00 */
[----:B------:R-:W-:Y:S04]  /*127e0*/  STL.64 [R1+0x3d8], R174 ;  /* 0x0003d8ae01007387 */ /* 0x000fe80000100a00 */
[----:B------:R-:W-:Y:S04]  /*127f0*/  STL.64 [R1+0x3a0], R168 ;  /* 0x0003a0a801007387 */ /* 0x000fe80000100a00 */
[----:B------:R-:W-:Y:S04]  /*12800*/  STL.64 [R1+0x3a8], R170 ;  /* 0x0003a8aa01007387 */ /* 0x000fe80000100a00 */
[----:B------:R-:W-:Y:S04]  /*12810*/  STL.64 [R1+0x390], R164 ;  /* 0x000390a401007387 */ /* 0x000fe80000100a00 */
[----:B------:R2:W-:Y:S04]  /*12820*/  STL.64 [R1+0x398], R166 ;  /* 0x000398a601007387 */ /* 0x0005e80000100a00 */
[----:B------:R-:W-:Y:S04]  /*12830*/  LDS R160, [R0+0x200] ;  /* 0x0002000000a07984 */ /* 0x000fe80000000800 */
[----:B------:R-:W-:Y:S04]  /*12840*/  LDS R162, [R0+0x2200] ;  /* 0x0022000000a27984 */ /* 0x000fe80000000800 */
[----:B------:R-:W-:Y:S04]  /*12850*/  LDS R161, [R3+0x200] ;  /* 0x0002000003a17984 */ /* 0x000fe80000000800 */
[----:B------:R-:W1:Y:S01]  /*12860*/  LDS R163, [R3+0x2200] ;  /* 0x0022000003a37984 */ /* 0x000e620000000800 */
[C---:B----4-:R-:W-:Y:S08]  /*12870*/  HMMA.1688.F32.TF32 R240, R224.reuse, R24, R240 ;  /* 0x00000018e0f0723c */ /* 0x050ff000000810f0 */
[C---:B------:R-:W-:Y:S08]  /*12880*/  HMMA.1688.F32.TF32 R208, R224.reuse, R12, R208 ;  /* 0x0000000ce0d0723c */ /* 0x040ff000000810d0 */
[----:B------:R-:W-:Y:S08]  /*12890*/  HMMA.1688.F32.TF32 R236, R224, R16, R236 ;  /* 0x00000010e0ec723c */ /* 0x000ff000000810ec */
[----:B------:R-:W-:Y:S01]  /*128a0*/  IMAD.MOV.U32 R59, RZ, RZ, R240 ;  /* 0x000000ffff3b7224 */ /* 0x000fe200078e00f0 */
[----:B------:R-:W-:Y:S01]  /*128b0*/  MOV R54, R243 ;  /* 0x000000f300367202 */ /* 0x000fe20000000f00 */
[----:B------:R-:W-:-:S02]  /*128c0*/  IMAD.MOV.U32 R58, RZ, RZ, R241 ;  /* 0x000000ffff3a7224 */ /* 0x000fc400078e00f1 */
[----:B------:R-:W-:Y:S02]  /*128d0*/  IMAD.MOV.U32 R55, RZ, RZ, R242 ;  /* 0x000000ffff377224 */ /* 0x000fe400078e00f2 */
[----:B------:R-:W-:Y:S02]  /*128e0*/  HMMA.1688.F32.TF32 R240, R224, R20, R232 ;  /* 0x00000014e0f0723c */ /* 0x000fe400000810e8 */
[----:B------:R-:W-:Y:S01]  /*128f0*/  IMAD.MOV.U32 R35, RZ, RZ, R208 ;  /* 0x000000ffff237224 */ /* 0x000fe200078e00d0 */
[----:B------:R-:W-:Y:S01]  /*12900*/  MOV R34, R209 ;  /* 0x000000d100227202 */ /* 0x000fe20000000f00 */
[----:B------:R-:W-:Y:S02]  /*12910*/  IMAD.MOV.U32 R31, RZ, RZ, R210 ;  /* 0x000000ffff1f7224 */ /* 0x000fe400078e00d2 */
[----:B------:R-:W-:Y:S02]  /*12920*/  IMAD.MOV.U32 R30, RZ, RZ, R211 ;  /* 0x000000ffff1e7224 */ /* 0x000fe400078e00d3 */
[C---:B--2---:R-:W-:Y:S08]  /*12930*/  HMMA.1688.F32.TF32 R164, R212.reuse, R24, R204 ;  /* 0x00000018d4a4723c */ /* 0x044ff000000810cc */
[C---:B---3--:R-:W-:Y:S11]  /*12940*/  HMMA.1688.F32.TF32 R172, R212.reuse, R20, R200 ;  /* 0x00000014d4ac723c */ /* 0x048ff600000810c8 */
[----:B------:R-:W-:Y:S04]  /*12950*/  @!UPT UIADD3 URZ, URZ, URZ, URZ ;  /* 0x0000003f3f3ff290 */ /* 0x000fe8000fffe03f */
[----:B------:R-:W-:Y:S01]  /*12960*/  STL.64 [R1+0x380], R164 ;  /* 0x000380a401007387 */ /* 0x000fe20000100a00 */
[C---:B------:R-:W-:Y:S03]  /*12970*/  HMMA.1688.F32.TF32 R168, R212.reuse, R16, R196 ;  /* 0x00000010d4a8723c */ /* 0x040fe600000810c4 */
[----:B------:R2:W-:Y:S05]  /*12980*/  STL.64 [R1+0x388], R166 ;  /* 0x000388a601007387 */ /* 0x0005ea0000100a00 */
[-C--:B--2---:R-:W-:Y:S01]  /*12990*/  HMMA.1688.F32.TF32 R164, R212, R12.reuse, R156 ;  /* 0x0000000cd4a4723c */ /* 0x084fe2000008109c */
[----:B------:R-:W-:Y:S04]  /*129a0*/  STL.64 [R1+0x370], R172 ;  /* 0x000370ac01007387 */ /* 0x000fe80000100a00 */
[----:B------:R-:W-:Y:S10]  /*129b0*/  STL.64 [R1+0x378], R174 ;  /* 0x000378ae01007387 */ /* 0x000ff40000100a00 */
[----:B------:R-:W-:Y:S04]  /*129c0*/  STL.64 [R1+0x360], R168 ;  /* 0x000360a801007387 */ /* 0x000fe80000100a00 */
[----:B------:R-:W-:Y:S01]  /*129d0*/  STL.64 [R1+0x368], R170 ;  /* 0x000368aa01007387 */ /* 0x000fe20000100a00 */
[C---:B-1----:R-:W-:Y:S03]  /*129e0*/  HMMA.1688.F32.TF32 R152, R160.reuse, R12, R152 ;  /* 0x0000000ca098723c */ /* 0x042fe60000081098 */
[----:B------:R-:W-:Y:S04]  /*129f0*/  LDS R156, [R0+0x300] ;  /* 0x00030000009c7984 */ /* 0x000fe80000000800 */
[----:B------:R-:W-:Y:S04]  /*12a00*/  LDS R158, [R0+0x2300] ;  /* 0x00230000009e7984 */ /* 0x000fe80000000800 */
[----:B------:R-:W-:Y:S04]  /*12a10*/  STL.64 [R1+0x260], R164 ;  /* 0x000260a401007387 */ /* 0x000fe80000100a00 */
[----:B------:R1:W-:Y:S04]  /*12a20*/  STL.64 [R1+0x268], R166 ;  /* 0x000268a601007387 */ /* 0x0003e80000100a00 */
[----:B------:R-:W2:Y:S04]  /*12a30*/  LDL.LU.64 R224, [R1+0x7e0] ;  /* 0x0007e00001e07983 */ /* 0x000ea80000300a00 */
[----:B------:R-:W2:Y:S01]  /*12a40*/  LDL.LU.64 R226, [R1+0x7e8] ;  /* 0x0007e80001e27983 */ /* 0x000ea20000300a00 */
[C---:B-1----:R-:W-:Y:S03]  /*12a50*/  HMMA.1688.F32.TF32 R164, R160.reuse, R64, R180 ;  /* 0x00000040a0a4723c */ /* 0x042fe600000810b4 */
[----:B------:R-:W-:Y:S04]  /*12a60*/  LDS R157, [R3+0x300] ;  /* 0x00030000039d7984 */ /* 0x000fe80000000800 */
[----:B------:R-:W1:Y:S11]  /*12a70*/  LDS R159, [R3+0x2300] ;  /* 0x00230000039f7984 */ /* 0x000e760000000800 */
[----:B------:R-:W-:Y:S05]  /*12a80*/  @!UPT UIADD3 URZ, URZ, URZ, URZ ;  /* 0x0000003f3f3ff290 */ /* 0x000fea000fffe03f */
[----:B------:R3:W-:Y:S04]  /*12a90*/  STL.64 [R1+0x350], R164 ;  /* 0x000350a401007387 */ /* 0x0007e80000100a00 */
[----:B------:R4:W-:Y:S04]  /*12aa0*/  STL.64 [R1+0x358], R166 ;  /* 0x000358a601007387 */ /* 0x0009e80000100a00 */
[----:B------:R-:W2:Y:S04]  /*12ab0*/  LDL.LU.64 R212, [R1+0x7d0] ;  /* 0x0007d00001d47983 */ /* 0x000ea80000300a00 */
        /* <DEDUP_REMOVED lines=23> */
[----:B---3--:R-:W3:Y:S04]  /*12c30*/  LDL.LU.64 R164, [R1+0x180] ;  /* 0x0001800001a47983 */ /* 0x008ee80000300a00 */
[----:B----4-:R-:W3:Y:S01]  /*12c40*/  LDL.LU.64 R166, [R1+0x188] ;  /* 0x0001880001a67983 */ /* 0x010ee20000300a00 */
[C---:B--2---:R-:W-:Y:S08]  /*12c50*/  HMMA.1688.F32.TF32 R224, R160.reuse, R60, R224 ;  /* 0x0000003ca0e0723c */ /* 0x044ff000000810e0 */
[C---:B------:R-:W-:Y:S08]  /*12c60*/  HMMA.1688.F32.TF32 R212, R160.reuse, R8, R212 ;  /* 0x00000008a0d4723c */ /* 0x040ff000000810d4 */
[C---:B------:R-:W-:Y:S08]  /*12c70*/  HMMA.1688.F32.TF32 R208, R160.reuse, R4, R208 ;  /* 0x00000004a0d0723c */ /* 0x040ff000000810d0 */
[C---:B------:R-:W-:Y:S08]  /*12c80*/  HMMA.1688.F32.TF32 R204, R160.reuse, R56, R204 ;  /* 0x00000038a0cc723c */ /* 0x040ff000000810cc */
[C---:B------:R-:W-:Y:S08]  /*12c90*/  HMMA.1688.F32.TF32 R200, R160.reuse, R52, R200 ;  /* 0x00000034a0c8723c */ /* 0x040ff000000810c8 */
[----:B------:R-:W-:Y:S01]  /*12ca0*/  HMMA.1688.F32.TF32 R196, R160, R48, R196 ;  /* 0x00000030a0c4723c */ /* 0x000fe200000810c4 */
[----:B------:R-:W-:-:S07]  /*12cb0*/  IMAD.MOV.U32 R252, RZ, RZ, R227 ;  /* 0x000000fffffc7224 */ /* 0x000fce00078e00e3 */
[C---:B------:R-:W-:Y:S08]  /*12cc0*/  HMMA.1688.F32.TF32 R192, R160.reuse, R44, R192 ;  /* 0x0000002ca0c0723c */ /* 0x040ff000000810c0 */
[C---:B------:R-:W-:Y:S01]  /*12cd0*/  HMMA.1688.F32.TF32 R188, R160.reuse, R40, R188 ;  /* 0x00000028a0bc723c */ /* 0x040fe200000810bc */
[----:B------:R-:W-:Y:S07]  /*12ce0*/  STL.64 [R1+0x340], R224 ;  /* 0x000340e001007387 */ /* 0x000fee0000100a00 */
[C---:B------:R-:W-:Y:S01]  /*12cf0*/  HMMA.1688.F32.TF32 R184, R160.reuse, R36, R184 ;  /* 0x00000024a0b8723c */ /* 0x040fe200000810b8 */
[----:B------:R-:W-:Y:S07]  /*12d00*/  STL [R1+0x348], R226 ;  /* 0x000348e201007387 */ /* 0x000fee0000100800 */
[C---:B------:R-:W-:Y:S01]  /*12d10*/  HMMA.1688.F32.TF32 R180, R160.reuse, R32, R180 ;  /* 0x00000020a0b4723c */ /* 0x040fe200000810b4 */
[----:B------:R-:W-:Y:S07]  /*12d20*/  STL [R1+0x1fb0], R252 ;  /* 0x001fb0fc01007387 */ /* 0x000fee0000100800 */
[C---:B------:R-:W-:Y:S01]  /*12d30*/  HMMA.1688.F32.TF32 R176, R160.reuse, R28, R176 ;  /* 0x0000001ca0b0723c */ /* 0x040fe200000810b0 */
[----:B------:R-:W-:Y:S07]  /*12d40*/  STL.64 [R1+0x320], R208 ;  /* 0x000320d001007387 */ /* 0x000fee0000100a00 */
[C---:B------:R-:W-:Y:S01]  /*12d50*/  HMMA.1688.F32.TF32 R172, R160.reuse, R24, R172 ;  /* 0x00000018a0ac723c */ /* 0x040fe200000810ac */
[----:B------:R-:W-:Y:S04]  /*12d60*/  STL.64 [R1+0x330], R212 ;  /* 0x000330d401007387 */ /* 0x000fe80000100a00 */
[----:B------:R-:W-:Y:S03]  /*12d70*/  STL.64 [R1+0x338], R214 ;  /* 0x000338d601007387 */ /* 0x000fe60000100a00 */
[C---:B------:R-:W-:Y:S01]  /*12d80*/  HMMA.1688.F32.TF32 R168, R160.reuse, R20, R168 ;  /* 0x00000014a0a8723c */ /* 0x040fe200000810a8 */
[----:B------:R-:W-:Y:S04]  /*12d90*/  STL [R1+0x328], R210 ;  /* 0x000328d201007387 */ /* 0x000fe80000100800 */
[----:B------:R-:W-:Y:S03]  /*12da0*/  STL.64 [R1+0x310], R204 ;  /* 0x000310cc01007387 */ /* 0x000fe60000100a00 */
[----:B---3--:R-:W-:Y:S01]  /*12db0*/  HMMA.1688.F32.TF32 R164, R160, R16, R164 ;  /* 0x00000010a0a4723c */ /* 0x008fe200000810a4 */
[----:B------:R-:W-:Y:S04]  /*12dc0*/  STL.64 [R1+0x318], R206 ;  /* 0x000318ce01007387 */ /* 0x000fe80000100a00 */
        /* <DEDUP_REMOVED lines=15> */
[----:B------:R3:W-:Y:S04]  /*12ec0*/  STL.64 [R1+0x298], R174 ;  /* 0x000298ae01007387 */ /* 0x0007e80000100a00 */
[----:B--2---:R-:W2:Y:S04]  /*12ed0*/  LDL.LU.64 R172, [R1+0x170] ;  /* 0x0001700001ac7983 */ /* 0x004ea80000300a00 */
[----:B------:R4:W-:Y:S04]  /*12ee0*/  STL.64 [R1+0x280], R168 ;  /* 0x000280a801007387 */ /* 0x0009e80000100a00 */
[----:B------:R1:W-:Y:S04]  /*12ef0*/  STL.64 [R1+0x288], R170 ;  /* 0x000288aa01007387 */ /* 0x0003e80000100a00 */
[----:B---3--:R-:W2:Y:S04]  /*12f00*/  LDL.LU.64 R174, [R1+0x178] ;  /* 0x0001780001ae7983 */ /* 0x008ea80000300a00 */
[----:B------:R3:W-:Y:S04]  /*12f10*/  STL.64 [R1+0x270], R164 ;  /* 0x000270a401007387 */ /* 0x0007e80000100a00 */
[----:B------:R3:W-:Y:S04]  /*12f20*/  STL.64 [R1+0x278], R166 ;  /* 0x000278a601007387 */ /* 0x0007e80000100a00 */
[----:B----4-:R-:W4:Y:S04]  /*12f30*/  LDL.LU.64 R168, [R1+0x160] ;  /* 0x0001600001a87983 */ /* 0x010f280000300a00 */
[----:B-1----:R-:W4:Y:S04]  /*12f40*/  LDL.LU.64 R170, [R1+0x168] ;  /* 0x0001680001aa7983 */ /* 0x002f280000300a00 */
[----:B------:R-:W-:Y:S04]  /*12f50*/  STL.64 [R1+0x250], R152 ;  /* 0x0002509801007387 */ /* 0x000fe80000100a00 */
[----:B------:R1:W-:Y:S04]  /*12f60*/  STL.64 [R1+0x258], R154 ;  /* 0x0002589a01007387 */ /* 0x0003e80000100a00 */
[----:B---3--:R-:W3:Y:S04]  /*12f70*/  LDL.LU.64 R164, [R1+0x150] ;  /* 0x0001500001a47983 */ /* 0x008ee80000300a00 */
[----:B------:R-:W3:Y:S01]  /*12f80*/  LDL.LU.64 R166, [R1+0x158] ;  /* 0x0001580001a67983 */ /* 0x000ee20000300a00 */
[C---:B-1----:R-:W-:Y:S08]  /*12f90*/  HMMA.1688.F32.TF32 R152, R156.reuse, R64, R148 ;  /* 0x000000409c98723c */ /* 0x042ff00000081094 */
[C---:B------:R-:W-:Y:S08]  /*12fa0*/  HMMA.1688.F32.TF32 R148, R156.reuse, R60, R144 ;  /* 0x0000003c9c94723c */ /* 0x040ff00000081090 */
[C---:B------:R-:W-:Y:S08]  /*12fb0*/  HMMA.1688.F32.TF32 R144, R156.reuse, R8, R140 ;  /* 0x000000089c90723c */ /* 0x040ff0000008108c */
[C---:B------:R-:W-:Y:S08]  /*12fc0*/  HMMA.1688.F32.TF32 R140, R156.reuse, R4, R136 ;  /* 0x000000049c8c723c */ /* 0x040ff00000081088 */
[C---:B------:R-:W-:Y:S08]  /*12fd0*/  HMMA.1688.F32.TF32 R136, R156.reuse, R56, R132 ;  /* 0x000000389c88723c */ /* 0x040ff00000081084 */
[C---:B------:R-:W-:Y:S08]  /*12fe0*/  HMMA.1688.F32.TF32 R132, R156.reuse, R52, R128 ;  /* 0x000000349c84723c */ /* 0x040ff00000081080 */
[C---:B------:R-:W-:Y:S08]  /*12ff0*/  HMMA.1688.F32.TF32 R128, R156.reuse, R48, R124 ;  /* 0x000000309c80723c */ /* 0x040ff0000008107c */
[C---:B------:R-:W-:Y:S01]  /*13000*/  HMMA.1688.F32.TF32 R124, R156.reuse, R44, R120 ;  /* 0x0000002c9c7c723c */ /* 0x040fe20000081078 */
[----:B------:R-:W-:Y:S07]  /*13010*/  STL.64 [R1+0x230], R152 ;  /* 0x0002309801007387 */ /* 0x000fee0000100a00 */
[C---:B------:R-:W-:Y:S01]  /*13020*/  HMMA.1688.F32.TF32 R120, R156.reuse, R40, R116 ;  /* 0x000000289c78723c */ /* 0x040fe20000081074 */
[----:B------:R-:W-:Y:S07]  /*13030*/  STL.64 [R1+0x238], R154 ;  /* 0x0002389a01007387 */ /* 0x000fee0000100a00 */
[C---:B------:R-:W-:Y:S01]  /*13040*/  HMMA.1688.F32.TF32 R116, R156.reuse, R36, R112 ;  /* 0x000000249c74723c */ /* 0x040fe20000081070 */
[----:B------:R-:W-:Y:S07]  /*13050*/  STL.64 [R1+0x220], R148 ;  /* 0x0002209401007387 */ /* 0x000fee0000100a00 */
[C---:B------:R-:W-:Y:S01]  /*13060*/  HMMA.1688.F32.TF32 R112, R156.reuse, R32, R108 ;  /* 0x000000209c70723c */ /* 0x040fe2000008106c */
[----:B------:R-:W-:Y:S04]  /*13070*/  STL.64 [R1+0x228], R150 ;  /* 0x0002289601007387 */ /* 0x000fe80000100a00 */
[----:B------:R-:W-:Y:S03]  /*13080*/  STL.64 [R1+0x210], R144 ;  /* 0x0002109001007387 */ /* 0x000fe60000100a00 */
[C---:B------:R-:W-:Y:S01]  /*13090*/  HMMA.1688.F32.TF32 R108, R156.reuse, R28, R104 ;  /* 0x0000001c9c6c723c */ /* 0x040fe20000081068 */
        /* <DEDUP_REMOVED lines=15> */
[----:B------:R-:W-:Y:S04]  /*13190*/  STL.64 [R1+0x190], R112 ;  /* 0x0001907001007387 */ /* 0x000fe80000100a00 */
[----:B------:R4:W-:Y:S04]  /*131a0*/  STL.64 [R1+0x198], R114 ;  /* 0x0001987201007387 */ /* 0x0009e80000100a00 */
[----:B------:R-:W-:Y:S04]  /*131b0*/  STL.64 [R1+0x180], R108 ;  /* 0x0001806c01007387 */ /* 0x000fe80000100a00 */
[----:B------:R3:W-:Y:S04]  /*131c0*/  STL.64 [R1+0x188], R110 ;  /* 0x0001886e01007387 */ /* 0x0007e80000100a00 */
[----:B------:R-:W-:Y:S04]  /*131d0*/  LDS R104, [R0+0x400] ;  /* 0x0004000000687984 */ /* 0x000fe80000000800 */
[----:B------:R-:W-:Y:S04]  /*131e0*/  LDS R106, [R0+0x2400] ;  /* 0x00240000006a7984 */ /* 0x000fe80000000800 */
[----:B------:R-:W-:Y:S04]  /*131f0*/  LDS R105, [R3+0x400] ;  /* 0x0004000003697984 */ /* 0x000fe80000000800 */
[----:B------:R-:W1:Y:S01]  /*13200*/  LDS R107, [R3+0x2400] ;  /* 0x00240000036b7984 */ /* 0x000e620000000800 */
[C---:B--2---:R-:W-:Y:S08]  /*13210*/  HMMA.1688.F32.TF32 R116, R156.reuse, R24, R172 ;  /* 0x000000189c74723c */ /* 0x044ff000000810ac */
[C---:B----4-:R-:W-:Y:S08]  /*13220*/  HMMA.1688.F32.TF32 R112, R156.reuse, R20, R168 ;  /* 0x000000149c70723c */ /* 0x050ff000000810a8 */
[C---:B---3--:R-:W-:Y:S07]  /*13230*/  HMMA.1688.F32.TF32 R108, R156.reuse, R16, R164 ;  /* 0x000000109c6c723c */ /* 0x048fee00000810a4 */
[----:B------:R2:W-:Y:S04]  /*13240*/  STL.64 [R1+0x170], R116 ;  /* 0x0001707401007387 */ /* 0x0005e80000100a00 */
[----:B------:R3:W-:Y:S04]  /*13250*/  STL.64 [R1+0x178], R118 ;  /* 0x0001787601007387 */ /* 0x0007e80000100a00 */
[----:B------:R-:W4:Y:S04]  /*13260*/  LDL.LU.64 R168, [R1+0x140] ;  /* 0x0001400001a87983 */ /* 0x000f280000300a00 */
[----:B------:R1:W-:Y:S04]  /*13270*/  STL.64 [R1+0x160], R112 ;  /* 0x0001607001007387 */ /* 0x0003e80000100a00 */
[----:B------:R1:W-:Y:S04]  /*13280*/  STL.64 [R1+0x168], R114 ;  /* 0x0001687201007387 */ /* 0x0003e80000100a00 */
[----:B------:R-:W4:Y:S04]  /*13290*/  LDL.LU.64 R170, [R1+0x148] ;  /* 0x0001480001aa7983 */ /* 0x000f280000300a00 */
[----:B------:R1:W-:Y:S04]  /*132a0*/  STL.64 [R1+0x150], R108 ;  /* 0x0001506c01007387 */ /* 0x0003e80000100a00 */
[----:B------:R1:W-:Y:S04]  /*132b0*/  STL.64 [R1+0x158], R110 ;  /* 0x0001586e01007387 */ /* 0x0003e80000100a00 */
[----:B------:R-:W4:Y:S04]  /*132c0*/  LDL.LU.64 R164, [R1+0x130] ;  /* 0x0001300001a47983 */ /* 0x000f280000300a00 */
        /* <DEDUP_REMOVED lines=21> */
[----:B--2---:R-:W2:Y:S04]  /*13420*/  LDL.LU.64 R116, [R1+0x790] ;  /* 0x0007900001747983 */ /* 0x004ea80000300a00 */
[----:B---3--:R-:W2:Y:S04]  /*13430*/  LDL.LU.64 R118, [R1+0x798] ;  /* 0x0007980001767983 */ /* 0x008ea80000300a00 */
[----:B-1----:R-:W3:Y:S04]  /*13440*/  LDL.LU.64 R112, [R1+0x780] ;  /* 0x0007800001707983 */ /* 0x002ee80000300a00 */
[----:B------:R-:W3:Y:S04]  /*13450*/  LDL.LU.64 R114, [R1+0x788] ;  /* 0x0007880001727983 */ /* 0x000ee80000300a00 */
[----:B------:R-:W3:Y:S04]  /*13460*/  LDL.LU.64 R108, [R1+0x770] ;  /* 0x00077000016c7983 */ /* 0x000ee80000300a00 */
[----:B------:R-:W3:Y:S01]  /*13470*/  LDL.LU.64 R110, [R1+0x778] ;  /* 0x00077800016e7983 */ /* 0x000ee20000300a00 */
[----:B------:R-:W-:Y:S11]  /*13480*/  HMMA.1688.F32.TF32 R100, R156, R12, R100 ;  /* 0x0000000c9c64723c */ /* 0x000ff60000081064 */
[----:B------:R-:W-:Y:S11]  /*13490*/  @!UPT UIADD3 URZ, URZ, URZ, URZ ;  /* 0x0000003f3f3ff290 */ /* 0x000ff6000fffe03f */
[----:B------:R-:W-:Y:S01]  /*134a0*/  @!UPT UIADD3 URZ, URZ, URZ, URZ ;  /* 0x0000003f3f3ff290 */ /* 0x000fe2000fffe03f */
[----:B------:R-:W-:Y:S04]  /*134b0*/  STL.64 [R1+0x50], R100 ;  /* 0x0000506401007387 */ /* 0x000fe80000100a00 */
[----:B------:R-:W-:Y:S04]  /*134c0*/  STL.64 [R1+0x58], R102 ;  /* 0x0000586601007387 */ /* 0x000fe80000100a00 */
[----:B------:R-:W-:Y:S04]  /*134d0*/  LDS R100, [R0+0x500] ;  /* 0x0005000000647984 */ /* 0x000fe80000000800 */
[----:B------:R-:W-:Y:S04]  /*134e0*/  LDS R102, [R0+0x2500] ;  /* 0x0025000000667984 */ /* 0x000fe80000000800 */
[----:B------:R-:W-:Y:S04]  /*134f0*/  LDS R101, [R3+0x500] ;  /* 0x0005000003657984 */ /* 0x000fe80000000800 */
[----:B------:R-:W1:Y:S01]  /*13500*/  LDS R103, [R3+0x2500] ;  /* 0x0025000003677984 */ /* 0x000e620000000800 */
[----:B------:R-:W-:-:S02]  /*13510*/  IMAD.MOV.U32 R232, RZ, RZ, R240 ;  /* 0x000000ffffe87224 */ /* 0x000fc400078e00f0 */
[----:B------:R-:W-:Y:S02]  /*13520*/  IMAD.MOV.U32 R10, RZ, RZ, R241 ;  /* 0x000000ffff0a7224 */ /* 0x000fe400078e00f1 */
[----:B------:R-:W-:Y:S02]  /*13530*/  IMAD.MOV.U32 R7, RZ, RZ, R242 ;  /* 0x000000ffff077224 */ /* 0x000fe400078e00f2 */
[----:B------:R-:W-:Y:S01]  /*13540*/  IMAD.MOV.U32 R6, RZ, RZ, R243 ;  /* 0x000000ffff067224 */ /* 0x000fe200078e00f3 */
[----:B------:R-:W-:Y:S08]  /*13550*/  HMMA.1688.F32.TF32 R96, R104, R12, R96 ;  /* 0x0000000c6860723c */ /* 0x000ff00000081060 */
[C---:B-1----:R-:W-:Y:S08]  /*13560*/  HMMA.1688.F32.TF32 R240, R100.reuse, R64, R92 ;  /* 0x0000004064f0723c */ /* 0x042ff0000008105c */
[C---:B------:R-:W-:Y:S08]  /*13570*/  HMMA.1688.F32.TF32 R84, R100.reuse, R8, R84 ;  /* 0x000000086454723c */ /* 0x040ff00000081054 */
[C---:B------:R-:W-:Y:S08]  /*13580*/  HMMA.1688.F32.TF32 R88, R100.reuse, R60, R88 ;  /* 0x0000003c6458723c */ /* 0x040ff00000081058 */
[----:B------:R-:W-:Y:S08]  /*13590*/  HMMA.1688.F32.TF32 R80, R100, R4, R80 ;  /* 0x000000046450723c */ /* 0x000ff00000081050 */
[C---:B----4-:R-:W-:Y:S08]  /*135a0*/  HMMA.1688.F32.TF32 R168, R104.reuse, R64, R168 ;  /* 0x0000004068a8723c */ /* 0x050ff000000810a8 */
        /* <DEDUP_REMOVED lines=16> */
[C---:B--2---:R-:W-:Y:S01]  /*136b0*/  HMMA.1688.F32.TF32 R116, R104.reuse, R24, R116 ;  /* 0x000000186874723c */ /* 0x044fe20000081074 */
[----:B------:R-:W-:Y:S04]  /*136c0*/  STL.64 [R1+0x128], R158 ;  /* 0x0001289e01007387 */ /* 0x000fe80000100a00 */
[----:B------:R-:W-:Y:S03]  /*136d0*/  STL.64 [R1+0x110], R152 ;  /* 0x0001109801007387 */ /* 0x000fe60000100a00 */
[C---:B---3--:R-:W-:Y:S01]  /*136e0*/  HMMA.1688.F32.TF32 R112, R104.reuse, R20, R112 ;  /* 0x000000146870723c */ /* 0x048fe20000081070 */
[----:B------:R-:W-:Y:S04]  /*136f0*/  STL.64 [R1+0x118], R154 ;  /* 0x0001189a01007387 */ /* 0x000fe80000100a00 */
[----:B------:R-:W-:Y:S03]  /*13700*/  STL.64 [R1+0x100], R148 ;  /* 0x0001009401007387 */ /* 0x000fe60000100a00 */
        /* <DEDUP_REMOVED lines=28> */
[----:B------:R-:W-:Y:S04]  /*138d0*/  STL.64 [R1+0x38], R90 ;  /* 0x0000385a01007387 */ /* 0x000fe80000100a00 */
[----:B------:R2:W-:Y:S04]  /*138e0*/  STL [R1+0x28], R86 ;  /* 0x0000285601007387 */ /* 0x0005e80000100800 */
[----:B------:R-:W3:Y:S01]  /*138f0*/  LDL.LU.64 R104, [R1+0x470] ;  /* 0x0004700001687983 */ /* 0x000ee20000300a00 */
[----:B------:R-:W-:-:S03]  /*13900*/  MOV R2, R87 ;  /* 0x0000005700027202 */ /* 0x000fc60000000f00 */
[----:B------:R-:W3:Y:S04]  /*13910*/  LDL.LU.64 R106, [R1+0x478] ;  /* 0x00047800016a7983 */ /* 0x000ee80000300a00 */
[----:B------:R-:W-:Y:S04]  /*13920*/  STL.64 [R1+0x10], R80 ;  /* 0x0000105001007387 */ /* 0x000fe80000100a00 */
[----:B------:R3:W-:Y:S04]  /*13930*/  STL.64 [R1+0x18], R82 ;  /* 0x0000185201007387 */ /* 0x0007e80000100a00 */
[----:B-1----:R-:W4:Y:S04]  /*13940*/  LDL.LU.64 R84, [R1+0x4a0] ;  /* 0x0004a00001547983 */ /* 0x002f280000300a00 */
[----:B--2---:R-:W4:Y:S04]  /*13950*/  LDL.LU.64 R86, [R1+0x4a8] ;  /* 0x0004a80001567983 */ /* 0x004f280000300a00 */
[----:B------:R-:W2:Y:S04]  /*13960*/  LDL.LU.64 R88, [R1+0x760] ;  /* 0x0007600001587983 */ /* 0x000ea80000300a00 */
[----:B------:R-:W2:Y:S04]  /*13970*/  LDL.LU.64 R90, [R1+0x768] ;  /* 0x00076800015a7983 */ /* 0x000ea80000300a00 */
[----:B------:R-:W2:Y:S04]  /*13980*/  LDL.LU.64 R92, [R1+0x750] ;  /* 0x00075000015c7983 */ /* 0x000ea80000300a00 */
[----:B------:R-:W2:Y:S04]  /*13990*/  LDL.LU.64 R94, [R1+0x758] ;  /* 0x00075800015e7983 */ /* 0x000ea80000300a00 */
[----:B------:R-:W2:Y:S04]  /*139a0*/  LDL.LU.64 R96, [R1+0x740] ;  /* 0x0007400001607983 */ /* 0x000ea80000300a00 */
[----:B------:R-:W2:Y:S01]  /*139b0*/  LDL.LU.64 R98, [R1+0x748] ;  /* 0x0007480001627983 */ /* 0x000ea20000300a00 */
[C---:B------:R-:W-:Y:S03]  /*139c0*/  HMMA.1688.F32.TF32 R76, R100.reuse, R56, R76 ;  /* 0x00000038644c723c */ /* 0x040fe6000008104c */
[----:B------:R-:W2:Y:S04]  /*139d0*/  LDL.LU.64 R120, [R1+0x510] ;  /* 0x0005100001787983 */ /* 0x000ea80000300a00 */
[----:B------:R-:W2:Y:S01]  /*139e0*/  LDL.LU.64 R122, [R1+0x518] ;  /* 0x00051800017a7983 */ /* 0x000ea20000300a00 */
[C---:B------:R-:W-:Y:S03]  /*139f0*/  HMMA.1688.F32.TF32 R248, R100.reuse, R52, R248 ;  /* 0x0000003464f8723c */ /* 0x040fe600000810f8 */
[----:B------:R-:W-:Y:S04]  /*13a00*/  LDS R164, [R0+0x600] ;  /* 0x0006000000a47984 */ /* 0x000fe80000000800 */
[----:B------:R-:W-:Y:S01]  /*13a10*/  LDS R166, [R0+0x2600] ;  /* 0x0026000000a67984 */ /* 0x000fe20000000800 */
[C---:B------:R-:W-:Y:S03]  /*13a20*/  HMMA.1688.F32.TF32 R244, R100.reuse, R48, R244 ;  /* 0x0000003064f4723c */ /* 0x040fe600000810f4 */
[----:B------:R-:W-:Y:S04]  /*13a30*/  LDS R165, [R3+0x600] ;  /* 0x0006000003a57984 */ /* 0x000fe80000000800 */
[----:B------:R-:W1:Y:S01]  /*13a40*/  LDS R167, [R3+0x2600] ;  /* 0x0026000003a77984 */ /* 0x000e620000000800 */
[----:B------:R-:W-:Y:S01]  /*13a50*/  HMMA.1688.F32.TF32 R68, R100, R44, R68 ;  /* 0x0000002c6444723c */ /* 0x000fe20000081044 */
[----:B------:R-:W-:-:S02]  /*13a60*/  IMAD.MOV.U32 R243, RZ, RZ, R76 ;  /* 0x000000fffff37224 */ /* 0x000fc400078e004c */
[----:B------:R-:W-:Y:S02]  /*13a70*/  IMAD.MOV.U32 R242, RZ, RZ, R77 ;  /* 0x000000fffff27224 */ /* 0x000fe400078e004d */
[----:B------:R-:W-:Y:S02]  /*13a80*/  IMAD.MOV.U32 R241, RZ, RZ, R78 ;  /* 0x000000fffff17224 */ /* 0x000fe400078e004e */
[----:B------:R-:W-:Y:S01]  /*13a90*/  IMAD.MOV.U32 R240, RZ, RZ, R79 ;  /* 0x000000fffff07224 */ /* 0x000fe200078e004f */
[C---:B------:R-:W-:Y:S08]  /*13aa0*/  HMMA.1688.F32.TF32 R72, R100.reuse, R40, R72 ;  /* 0x000000286448723c */ /* 0x040ff00000081048 */
        /* <DEDUP_REMOVED lines=13> */
[----:B------:R-:W-:Y:S04]  /*13b80*/  LDS R228, [R0+0x700] ;  /* 0x0007000000e47984 */ /* 0x000fe80000000800 */
[----:B------:R-:W-:Y:S04]  /*13b90*/  LDS R230, [R0+0x2700] ;  /* 0x0027000000e67984 */ /* 0x000fe80000000800 */
[----:B------:R-:W-:Y:S04]  /*13ba0*/  LDS R229, [R3+0x700] ;  /* 0x0007000003e57984 */ /* 0x000fe80000000800 */
[----:B------:R-:W1:Y:S01]  /*13bb0*/  LDS R231, [R3+0x2700] ;  /* 0x0027000003e77984 */ /* 0x000e620000000800 */
[C---:B---3--:R-:W-:Y:S08]  /*13bc0*/  HMMA.1688.F32.TF32 R80, R100.reuse, R32, R104 ;  /* 0x000000206450723c */ /* 0x048ff00000081068 */
[C---:B----4-:R-:W-:Y:S08]  /*13bd0*/  HMMA.1688.F32.TF32 R84, R100.reuse, R28, R84 ;  /* 0x0000001c6454723c */ /* 0x050ff00000081054 */
[C---:B--2---:R-:W-:Y:S08]  /*13be0*/  HMMA.1688.F32.TF32 R88, R100.reuse, R24, R88 ;  /* 0x000000186458723c */ /* 0x044ff00000081058 */
[C---:B------:R-:W-:Y:S01]  /*13bf0*/  HMMA.1688.F32.TF32 R92, R100.reuse, R20, R92 ;  /* 0x00000014645c723c */ /* 0x040fe2000008105c */
[----:B------:R-:W-:Y:S07]  /*13c00*/  STL.64 [R1+0x1e58], R82 ;  /* 0x001e585201007387 */ /* 0x000fee0000100a00 */
[C---:B------:R-:W-:Y:S01]  /*13c10*/  HMMA.1688.F32.TF32 R96, R100.reuse, R16, R96 ;  /* 0x000000106460723c */ /* 0x040fe20000081060 */
[----:B------:R-:W-:Y:S04]  /*13c20*/  STL.64 [R1+0x1e50], R80 ;  /* 0x001e505001007387 */ /* 0x000fe80000100a00 */
[----:B------:R-:W-:Y:S04]  /*13c30*/  STL.64 [R1+0x1e68], R86 ;  /* 0x001e685601007387 */ /* 0x000fe80000100a00 */
[----:B------:R-:W-:Y:S04]  /*13c40*/  STL.64 [R1+0x1e60], R84 ;  /* 0x001e605401007387 */ /* 0x000fe80000100a00 */
[----:B------:R-:W-:Y:S04]  /*13c50*/  STL.64 [R1+0x1e78], R90 ;  /* 0x001e785a01007387 */ /* 0x000fe80000100a00 */
[----:B------:R-:W-:Y:S04]  /*13c60*/  STL.64 [R1+0x1e70], R88 ;  /* 0x001e705801007387 */ /* 0x000fe80000100a00 */
[----:B------:R-:W1:Y:S04]  /*13c70*/  LDL.LU.64 R104, [R1+0x730] ;  /* 0x0007300001687983 */ /* 0x000e680000300a00 */
[----:B------:R-:W1:Y:S04]  /*13c80*/  LDL.LU.64 R106, [R1+0x738] ;  /* 0x00073800016a7983 */ /* 0x000e680000300a00 */
[----:B------:R-:W-:Y:S04]  /*13c90*/  STL.64 [R1+0x1e88], R94 ;  /* 0x001e885e01007387 */ /* 0x000fe80000100a00 */
[----:B------:R2:W-:Y:S04]  /*13ca0*/  STL.64 [R1+0x1e80], R92 ;  /* 0x001e805c01007387 */ /* 0x0005e80000100a00 */
[----:B------:R-:W3:Y:S04]  /*13cb0*/  LDL.LU.64 R108, [R1+0x720] ;  /* 0x00072000016c7983 */ /* 0x000ee80000300a00 */
[----:B------:R-:W3:Y:S04]  /*13cc0*/  LDL.LU.64 R110, [R1+0x728] ;  /* 0x00072800016e7983 */ /* 0x000ee80000300a00 */
[----:B------:R-:W4:Y:S04]  /*13cd0*/  LDL.LU.64 R112, [R1+0x710] ;  /* 0x0007100001707983 */ /* 0x000f280000300a00 */
[----:B------:R-:W4:Y:S04]  /*13ce0*/  LDL.LU.64 R114, [R1+0x718] ;  /* 0x0007180001727983 */ /* 0x000f280000300a00 */
[----:B------:R-:W4:Y:S04]  /*13cf0*/  LDL.LU.64 R116, [R1+0x700] ;  /* 0x0007000001747983 */ /* 0x000f280000300a00 */
[----:B------:R-:W4:Y:S04]  /*13d00*/  LDL.LU.64 R118, [R1+0x708] ;  /* 0x0007080001767983 */ /* 0x000f280000300a00 */
[----:B------:R-:W-:Y:S04]  /*13d10*/  STL.64 [R1+0x1e98], R98 ;  /* 0x001e986201007387 */ /* 0x000fe80000100a00 */
[----:B------:R-:W-:Y:S04]  /*13d20*/  STL.64 [R1+0x1e90], R96 ;  /* 0x001e906001007387 */ /* 0x000fe80000100a00 */
[----:B--2---:R-:W2:Y:S04]  /*13d30*/  LDL.LU.64 R92, [R1+0x6f0] ;  /* 0x0006f000015c7983 */ /* 0x004ea80000300a00 */
        /* <DEDUP_REMOVED lines=12> */
[----:B------:R-:W2:Y:S01]  /*13e00*/  LDL.LU.64 R70, [R1+0x698] ;  /* 0x0006980001467983 */ /* 0x000ea20000300a00 */
[----:B------:R-:W-:Y:S11]  /*13e10*/  HMMA.1688.F32.TF32 R100, R100, R12, R120 ;  /* 0x0000000c6464723c */ /* 0x000ff60000081078 */
[----:B------:R-:W-:Y:S11]  /*13e20*/  @!UPT UIADD3 URZ, URZ, URZ, URZ ;  /* 0x0000003f3f3ff290 */ /* 0x000ff6000fffe03f */
[----:B------:R-:W-:Y:S01]  /*13e30*/  @!UPT UIADD3 URZ, URZ, URZ, URZ ;  /* 0x0000003f3f3ff290 */ /* 0x000fe2000fffe03f */
[----:B------:R-:W-:Y:S04]  /*13e40*/  STL.64 [R1+0x1ea8], R102 ;  /* 0x001ea86601007387 */ /* 0x000fe80000100a00 */
[----:B------:R-:W-:Y:S01]  /*13e50*/  STL.64 [R1+0x1ea0], R100 ;  /* 0x001ea06401007387 */ /* 0x000fe20000100a00 */
[C---:B-1----:R-:W-:Y:S08]  /*13e60*/  HMMA.1688.F32.TF32 R104, R164.reuse, R64, R104 ;  /* 0x00000040a468723c */ /* 0x042ff00000081068 */
[C---:B---3--:R-:W-:Y:S08]  /*13e70*/  HMMA.1688.F32.TF32 R108, R164.reuse, R60, R108 ;  /* 0x0000003ca46c723c */ /* 0x048ff0000008106c */
[C---:B----4-:R-:W-:Y:S08]  /*13e80*/  HMMA.1688.F32.TF32 R112, R164.reuse, R8, R112 ;  /* 0x00000008a470723c */ /* 0x050ff00000081070 */
[C---:B------:R-:W-:Y:S01]  /*13e90*/  HMMA.1688.F32.TF32 R116, R164.reuse, R4, R116 ;  /* 0x00000004a474723c */ /* 0x040fe20000081074 */
[----:B------:R-:W-:Y:S07]  /*13ea0*/  STL.64 [R1+0x1eb8], R106 ;  /* 0x001eb86a01007387 */ /* 0x000fee0000100a00 */
[C---:B--2---:R-:W-:Y:S08]  /*13eb0*/  HMMA.1688.F32.TF32 R120, R164.reuse, R56, R92 ;  /* 0x00000038a478723c */ /* 0x044ff0000008105c */
[C---:B------:R-:W-:Y:S08]  /*13ec0*/  HMMA.1688.F32.TF32 R124, R164.reuse, R52, R88 ;  /* 0x00000034a47c723c */ /* 0x040ff00000081058 */
[C---:B------:R-:W-:Y:S08]  /*13ed0*/  HMMA.1688.F32.TF32 R128, R164.reuse, R48, R84 ;  /* 0x00000030a480723c */ /* 0x040ff00000081054 */
[C---:B------:R-:W-:Y:S08]  /*13ee0*/  HMMA.1688.F32.TF32 R132, R164.reuse, R44, R80 ;  /* 0x0000002ca484723c */ /* 0x040ff00000081050 */
        /* <DEDUP_REMOVED lines=16> */
[----:B------:R1:W-:Y:S01]  /*13ff0*/  STL.64 [R1+0x1f20], R132 ;  /* 0x001f208401007387 */ /* 0x0003e20000100a00 */
[C---:B------:R-:W-:Y:S03]  /*14000*/  HMMA.1688.F32.TF32 R144, R164.reuse, R32, R68 ;  /* 0x00000020a490723c */ /* 0x040fe60000081044 */
[----:B------:R-:W-:Y:S04]  /*14010*/  STL.64 [R1+0x1f48], R138 ;  /* 0x001f488a01007387 */ /* 0x000fe80000100a00 */
[----:B------:R-:W-:Y:S04]  /*14020*/  STL.64 [R1+0x1f40], R136 ;  /* 0x001f408801007387 */ /* 0x000fe80000100a00 */
[----:B------:R-:W-:Y:S04]  /*14030*/  STL.64 [R1+0x1f58], R142 ;  /* 0x001f588e01007387 */ /* 0x000fe80000100a00 */
[----:B------:R-:W-:Y:S04]  /*14040*/  STL.64 [R1+0x1f50], R140 ;  /* 0x001f508c01007387 */ /* 0x000fe80000100a00 */
[----:B------:R-:W2:Y:S04]  /*14050*/  LDL.LU.64 R68, [R1+0x680] ;  /* 0x0006800001447983 */ /* 0x000ea80000300a00 */
[----:B------:R-:W2:Y:S04]  /*14060*/  LDL.LU.64 R70, [R1+0x688] ;  /* 0x0006880001467983 */ /* 0x000ea80000300a00 */
[----:B-1----:R-:W3:Y:S04]  /*14070*/  LDL.LU.64 R132, [R1+0x670] ;  /* 0x0006700001847983 */ /* 0x002ee80000300a00 */
[----:B------:R-:W3:Y:S04]  /*14080*/  LDL.LU.64 R134, [R1+0x678] ;  /* 0x0006780001867983 */ /* 0x000ee80000300a00 */
        /* <DEDUP_REMOVED lines=30> */
[----:B------:R-:W-:Y:S04]  /*14270*/  STL.64 [R1+0x1f68], R146 ;  /* 0x001f689201007387 */ /* 0x000fe80000100a00 */
[----:B------:R-:W-:Y:S01]  /*14280*/  STL.64 [R1+0x1f60], R144 ;  /* 0x001f609001007387 */ /* 0x000fe20000100a00 */
[C---:B--2---:R-:W-:Y:S03]  /*14290*/  HMMA.1688.F32.TF32 R148, R164.reuse, R28, R68 ;  /* 0x0000001ca494723c */ /* 0x044fe60000081044 */
[----:B------:R-:W2:Y:S04]  /*142a0*/  LDL.LU.64 R68, [R1+0x240] ;  /* 0x0002400001447983 */ /* 0x000ea80000300a00 */
[----:B------:R-:W2:Y:S01]  /*142b0*/  LDL.LU.64 R70, [R1+0x248] ;  /* 0x0002480001467983 */ /* 0x000ea20000300a00 */
[C---:B---3--:R-:W-:Y:S08]  /*142c0*/  HMMA.1688.F32.TF32 R152, R164.reuse, R24, R132 ;  /* 0x00000018a498723c */ /* 0x048ff00000081084 */
[C---:B----4-:R-:W-:Y:S08]  /*142d0*/  HMMA.1688.F32.TF32 R156, R164.reuse, R20, R128 ;  /* 0x00000014a49c723c */ /* 0x050ff00000081080 */
[----:B------:R-:W-:Y:S01]  /*142e0*/  HMMA.1688.F32.TF32 R160, R164, R16, R124 ;  /* 0x00000010a4a0723c */ /* 0x000fe2000008107c */
[----:B------:R-:W-:Y:S04]  /*142f0*/  STL.64 [R1+0x1f78], R150 ;  /* 0x001f789601007387 */ /* 0x000fe80000100a00 */
[----:B------:R-:W-:Y:S04]  /*14300*/  STL.64 [R1+0x1f70], R148 ;  /* 0x001f709401007387 */ /* 0x000fe80000100a00 */
[----:B------:R-:W-:Y:S01]  /*14310*/  STL.64 [R1+0x1f88], R154 ;  /* 0x001f889a01007387 */ /* 0x000fe20000100a00 */
[----:B------:R-:W-:-:S03]  /*14320*/  MOV R66, R236 ;  /* 0x000000ec00427202 */ /* 0x000fc60000000f00 */
[----:B------:R-:W-:Y:S01]  /*14330*/  STL.64 [R1+0x1f80], R152 ;  /* 0x001f809801007387 */ /* 0x000fe20000100a00 */
[----:B------:R-:W-:-:S03]  /*14340*/  IMAD.MOV.U32 R235, RZ, RZ, R237 ;  /* 0x000000ffffeb7224 */ /* 0x000fc600078e00ed */
[----:B------:R-:W-:Y:S01]  /*14350*/  STL.64 [R1+0x1f98], R158 ;  /* 0x001f989e01007387 */ /* 0x000fe20000100a00 */
[----:B------:R-:W-:-:S03]  /*14360*/  MOV R240, R35 ;  /* 0x0000002300f07202 */ /* 0x000fc60000000f00 */
[----:B------:R-:W-:Y:S01]  /*14370*/  STL.64 [R1+0x1f90], R156 ;  /* 0x001f909c01007387 */ /* 0x000fe20000100a00 */
[----:B------:R-:W-:-:S03]  /*14380*/  IMAD.MOV.U32 R234, RZ, RZ, R238 ;  /* 0x000000ffffea7224 */ /* 0x000fc600078e00ee */
[----:B------:R-:W-:Y:S01]  /*14390*/  STL.64 [R1+0x1fa8], R162 ;  /* 0x001fa8a201007387 */ /* 0x000fe20000100a00 */
[----:B------:R-:W-:-:S03]  /*143a0*/  IMAD.MOV.U32 R241, RZ, RZ, R34 ;  /* 0x000000fffff17224 */ /* 0x000fc600078e0022 */
[----:B------:R-:W-:Y:S01]  /*143b0*/  STL.64 [R1+0x1fa0], R160 ;  /* 0x001fa0a001007387 */ /* 0x000fe20000100a00 */
[----:B------:R-:W-:Y:S02]  /*143c0*/  IMAD.MOV.U32 R233, RZ, RZ, R239 ;  /* 0x000000ffffe97224 */ /* 0x000fe400078e00ef */
[----:B------:R-:W-:Y:S01]  /*143d0*/  IMAD.MOV.U32 R242, RZ, RZ, R31 ;  /* 0x000000fffff27224 */ /* 0x000fe200078e001f */
[----:B------:R-:W3:Y:S01]  /*143e0*/  LDL.LU R35, [R1+0x20a0] ;  /* 0x0020a00001237983 */ /* 0x000ee20000300800 */
[----:B------:R-:W-:-:S03]  /*143f0*/  IMAD.MOV.U32 R243, RZ, RZ, R30 ;  /* 0x000000fffff37224 */ /* 0x000fc600078e001e */
[----:B------:R-:W4:Y:S01]  /*14400*/  LDL.LU R34, [R1+0x209c] ;  /* 0x00209c0001227983 */ /* 0x000f220000300800 */
[----:B------:R-:W-:Y:S01]  /*14410*/  IMAD.MOV.U32 R248, RZ, RZ, R66 ;  /* 0x000000fffff87224 */ /* 0x000fe200078e0042 */
[----:B------:R-:W-:Y:S02]  /*14420*/  MOV R249, R235 ;  /* 0x000000eb00f97202 */ /* 0x000fe40000000f00 */
[----:B------:R-:W3:Y:S01]  /*14430*/  LDL.LU R31, [R1+0x2098] ;  /* 0x00209800011f7983 */ /* 0x000ee20000300800 */
[----:B------:R-:W-:-:S03]  /*14440*/  IMAD.MOV.U32 R250, RZ, RZ, R234 ;  /* 0x000000fffffa7224 */ /* 0x000fc600078e00ea */
[----:B------:R-:W3:Y:S01]  /*14450*/  LDL.LU R30, [R1+0x2094] ;  /* 0x00209400011e7983 */ /* 0x000ee20000300800 */
[----:B------:R-:W-:-:S03]  /*14460*/  IMAD.MOV.U32 R251, RZ, RZ, R233 ;  /* 0x000000fffffb7224 */ /* 0x000fc600078e00e9 */
[----:B------:R-:W3:Y:S01]  /*14470*/  LDL.LU R66, [R1+0x2090] ;  /* 0x0020900001427983 */ /* 0x000ee20000300800 */
[----:B------:R-:W-:-:S03]  /*14480*/  IMAD.MOV.U32 R244, RZ, RZ, R232 ;  /* 0x000000fffff47224 */ /* 0x000fc600078e00e8 */
[----:B------:R-:W3:Y:S01]  /*14490*/  LDL.LU R235, [R1+0x208c] ;  /* 0x00208c0001eb7983 */ /* 0x000ee20000300800 */
[----:B------:R-:W-:-:S03]  /*144a0*/  IMAD.MOV.U32 R245, RZ, RZ, R10 ;  /* 0x000000fffff57224 */ /* 0x000fc600078e000a */
[----:B------:R-:W3:Y:S01]  /*144b0*/  LDL.LU R234, [R1+0x2088] ;  /* 0x0020880001ea7983 */ /* 0x000ee20000300800 */
[----:B------:R-:W-:-:S03]  /*144c0*/  MOV R246, R7 ;  /* 0x0000000700f67202 */ /* 0x000fc60000000f00 */
[----:B------:R-:W3:Y:S01]  /*144d0*/  LDL.LU R233, [R1+0x2084] ;  /* 0x0020840001e97983 */ /* 0x000ee20000300800 */
[----:B------:R-:W-:-:S03]  /*144e0*/  IMAD.MOV.U32 R247, RZ, RZ, R6 ;  /* 0x000000fffff77224 */ /* 0x000fc600078e0006 */
[----:B------:R-:W3:Y:S04]  /*144f0*/  LDL.LU R232, [R1+0x2080] ;  /* 0x0020800001e87983 */ /* 0x000ee80000300800 */
[----:B------:R-:W3:Y:S04]  /*14500*/  LDL.LU R10, [R1+0x207c] ;  /* 0x00207c00010a7983 */ /* 0x000ee80000300800 */
[----:B------:R-:W4:Y:S04]  /*14510*/  LDL.LU R7, [R1+0x2078] ;  /* 0x0020780001077983 */ /* 0x000f280000300800 */
[----:B------:R-:W4:Y:S01]  /*14520*/  LDL.LU R6, [R1+0x2074] ;  /* 0x0020740001067983 */ /* 0x000f220000300800 */
[----:B------:R-:W-:Y:S01]  /*14530*/  IMAD.MOV.U32 R252, RZ, RZ, R211 ;  /* 0x000000fffffc7224 */ /* 0x000fe200078e00d3 */
[C---:B------:R-:W-:Y:S02]  /*14540*/  HMMA.1688.F32.TF32 R200, R228.reuse, R40, R84 ;  /* 0x00000028e4c8723c */ /* 0x040fe40000081054 */
[----:B------:R-:W-:Y:S04]  /*14550*/  LDS R236, [R0+0x4000] ;  /* 0x0040000000ec7984 */ /* 0x000fe80000000800 */
[----:B------:R-:W-:Y:S02]  /*14560*/  LDS R238, [R0+0x6000] ;  /* 0x0060000000ee7984 */ /* 0x000fe40000000800 */
[C---:B------:R-:W-:Y:S02]  /*14570*/  HMMA.1688.F32.TF32 R196, R228.reuse, R44, R88 ;  /* 0x0000002ce4c4723c */ /* 0x040fe40000081058 */
[----:B------:R-:W-:Y:S04]  /*14580*/  LDS R237, [R3+0x4000] ;  /* 0x0040000003ed7984 */ /* 0x000fe80000000800 */
[----:B------:R-:W1:Y:S02]  /*14590*/  LDS R239, [R3+0x6000] ;  /* 0x0060000003ef7984 */ /* 0x000e640000000800 */
[C---:B------:R-:W-:Y:S08]  /*145a0*/  HMMA.1688.F32.TF32 R208, R228.reuse, R32, R76 ;  /* 0x00000020e4d0723c */ /* 0x040ff0000008104c */
[----:B------:R-:W-:Y:S01]  /*145b0*/  HMMA.1688.F32.TF32 R212, R228, R28, R72 ;  /* 0x0000001ce4d4723c */ /* 0x000fe20000081048 */
[----:B------:R-:W-:Y:S01]  /*145c0*/  MOV R76, R43 ;  /* 0x0000002b004c7202 */ /* 0x000fe20000000f00 */
[----:B------:R-:W-:-:S05]  /*145d0*/  IMAD.MOV.U32 R77, RZ, RZ, R42 ;  /* 0x000000ffff4d7224 */ /* 0x000fca00078e002a */
[----:B------:R-:W-:Y:S02]  /*145e0*/  IMAD.MOV.U32 R72, RZ, RZ, R51 ;  /* 0x000000ffff487224 */ /* 0x000fe400078e0033 */
[----:B------:R-:W-:Y:S02]  /*145f0*/  IMAD.MOV.U32 R73, RZ, RZ, R50 ;  /* 0x000000ffff497224 */ /* 0x000fe400078e0032 */
[----:B------:R-:W-:Y:S02]  /*14600*/  IMAD.MOV.U32 R74, RZ, RZ, R47 ;  /* 0x000000ffff4a7224 */ /* 0x000fe400078e002f */
[----:B------:R-:W-:Y:S02]  /*14610*/  IMAD.MOV.U32 R75, RZ, RZ, R46 ;  /* 0x000000ffff4b7224 */ /* 0x000fe400078e002e */
[----:B------:R-:W-:Y:S02]  /*14620*/  IMAD.MOV.U32 R78, RZ, RZ, R39 ;  /* 0x000000ffff4e7224 */ /* 0x000fe400078e0027 */
[----:B------:R-:W-:Y:S01]  /*14630*/  IMAD.MOV.U32 R79, RZ, RZ, R38 ;  /* 0x000000ffff4f7224 */ /* 0x000fe200078e0026 */
[----:B--2---:R-:W-:Y:S07]  /*14640*/  HMMA.1688.F32.TF32 R224, R228, R16, R68 ;  /* 0x00000010e4e0723c */ /* 0x004fee0000081044 */
[----:B------:R-:W-:-:S02]  /*14650*/  IMAD.MOV.U32 R68, RZ, RZ, R59 ;  /* 0x000000ffff447224 */ /* 0x000fc400078e003b */
[----:B------:R-:W2:Y:S01]  /*14660*/  LDL.LU R59, [R1+0x2070] ;  /* 0x00207000013b7983 */ /* 0x000ea20000300800 */
[----:B------:R-:W-:Y:S01]  /*14670*/  IMAD.MOV.U32 R69, RZ, RZ, R58 ;  /* 0x000000ffff457224 */ /* 0x000fe200078e003a */
[----:B------:R-:W-:Y:S01]  /*14680*/  MOV R71, R54 ;  /* 0x0000003600477202 */ /* 0x000fe20000000f00 */
[----:B------:R-:W-:Y:S01]  /*14690*/  IMAD.MOV.U32 R70, RZ, RZ, R55 ;  /* 0x000000ffff467224 */ /* 0x000fe200078e0037 */
[----:B------:R-:W2:Y:S04]  /*146a0*/  LDL.LU R58, [R1+0x206c] ;  /* 0x00206c00013a7983 */ /* 0x000ea80000300800 */
        /* <DEDUP_REMOVED lines=9> */
[----:B------:R-:W2:Y:S01]  /*14740*/  LDL.LU R38, [R1+0x2044] ;  /* 0x0020440001267983 */ /* 0x000ea20000300800 */
[----:B------:R-:W-:Y:S01]  /*14750*/  IMAD.MOV.U32 R84, RZ, RZ, R14 ;  /* 0x000000ffff547224 */ /* 0x000fe200078e000e */
[----:B------:R-:W-:Y:S01]  /*14760*/  MOV R85, R15 ;  /* 0x0000000f00557202 */ /* 0x000fe20000000f00 */
[----:B------:R-:W-:Y:S01]  /*14770*/  IMAD.MOV.U32 R86, RZ, RZ, R18 ;  /* 0x000000ffff567224 */ /* 0x000fe200078e0012 */
[----:B------:R-:W2:Y:S01]  /*14780*/  LDL.LU R14, [R1+0x2040] ;  /* 0x00204000010e7983 */ /* 0x000ea20000300800 */
[----:B------:R-:W-:-:S03]  /*14790*/  IMAD.MOV.U32 R87, RZ, RZ, R19 ;  /* 0x000000ffff577224 */ /* 0x000fc600078e0013 */
[----:B------:R-:W2:Y:S01]  /*147a0*/  LDL.LU R15, [R1+0x203c] ;  /* 0x00203c00010f7983 */ /* 0x000ea20000300800 */
[----:B------:R-:W-:-:S03]  /*147b0*/  IMAD.MOV.U32 R88, RZ, RZ, R22 ;  /* 0x000000ffff587224 */ /* 0x000fc600078e0016 */
[----:B------:R-:W2:Y:S01]  /*147c0*/  LDL.LU R18, [R1+0x2038] ;  /* 0x0020380001127983 */ /* 0x000ea20000300800 */
[----:B------:R-:W-:Y:S01]  /*147d0*/  IMAD.MOV.U32 R89, RZ, RZ, R23 ;  /* 0x000000ffff597224 */ /* 0x000fe200078e0017 */
[----:B------:R-:W-:Y:S02]  /*147e0*/  MOV R90, R26 ;  /* 0x0000001a005a7202 */ /* 0x000fe40000000f00 */
[----:B------:R-:W2:Y:S01]  /*147f0*/  LDL.LU R19, [R1+0x2034] ;  /* 0x0020340001137983 */ /* 0x000ea20000300800 */
[----:B------:R-:W-:-:S03]  /*14800*/  IMAD.MOV.U32 R91, RZ, RZ, R27 ;  /* 0x000000ffff5b7224 */ /* 0x000fc600078e001b */
[----:B------:R-:W2:Y:S01]  /*14810*/  LDL.LU R22, [R1+0x2030] ;  /* 0x0020300001167983 */ /* 0x000ea20000300800 */
[C---:B------:R-:W-:Y:S03]  /*14820*/  HMMA.1688.F32.TF32 R168, R228.reuse, R64, R116 ;  /* 0x00000040e4a8723c */ /* 0x040fe60000081074 */
[----:B------:R-:W2:Y:S04]  /*14830*/  LDL.LU R23, [R1+0x202c] ;  /* 0x00202c0001177983 */ /* 0x000ea80000300800 */
[----:B------:R-:W2:Y:S01]  /*14840*/  LDL.LU R26, [R1+0x2028] ;  /* 0x00202800011a7983 */ /* 0x000ea20000300800 */
[----:B------:R-:W-:Y:S03]  /*14850*/  HMMA.1688.F32.TF32 R192, R228, R48, R92 ;  /* 0x00000030e4c0723c */ /* 0x000fe6000008105c */
[----:B------:R-:W2:Y:S04]  /*14860*/  LDL.LU R27, [R1+0x2024] ;  /* 0x00202400011b7983 */ /* 0x000ea80000300800 */
[----:B------:R-:W2:Y:S01]  /*14870*/  LDL.LU R116, [R1+0x650] ;  /* 0x0006500001747983 */ /* 0x000ea20000300800 */
[----:B---3--:R-:W-:-:S03]  /*14880*/  IMAD.MOV.U32 R92, RZ, RZ, R30 ;  /* 0x000000ffff5c7224 */ /* 0x008fc600078e001e */
[----:B------:R-:W3:Y:S01]  /*14890*/  LDL.LU R117, [R1+0x654] ;  /* 0x0006540001757983 */ /* 0x000ee20000300800 */
[----:B------:R-:W-:-:S03]  /*148a0*/  IMAD.MOV.U32 R93, RZ, RZ, R31 ;  /* 0x000000ffff5d7224 */ /* 0x000fc600078e001f */
[----:B------:R-:W3:Y:S01]  /*148b0*/  LDL.LU R118, [R1+0x658] ;  /* 0x0006580001767983 */ /* 0x000ee20000300800 */
[----:B----4-:R-:W-:-:S03]  /*148c0*/  IMAD.MOV.U32 R94, RZ, RZ, R34 ;  /* 0x000000ffff5e7224 */ /* 0x010fc600078e0022 */
[----:B------:R-:W3:Y:S01]  /*148d0*/  LDL.LU R119, [R1+0x65c] ;  /* 0x00065c0001777983 */ /* 0x000ee20000300800 */
[C---:B------:R-:W-:Y:S01]  /*148e0*/  HMMA.1688.F32.TF32 R172, R228.reuse, R60, R112 ;  /* 0x0000003ce4ac723c */ /* 0x040fe20000081070 */
[----:B------:R-:W-:Y:S02]  /*148f0*/  MOV R95, R35 ;  /* 0x00000023005f7202 */ /* 0x000fe40000000f00 */
[----:B------:R-:W4:Y:S04]  /*14900*/  LDL.LU R30, [R1+0x2020] ;  /* 0x00202000011e7983 */ /* 0x000f280000300800 */
[----:B------:R-:W4:Y:S04]  /*14910*/  LDL.LU R31, [R1+0x201c] ;  /* 0x00201c00011f7983 */ /* 0x000f280000300800 */
[----:B------:R-:W1:Y:S01]  /*14920*/  LDL.LU R34, [R1+0x2018] ;  /* 0x0020180001227983 */ /* 0x000e620000300800 */
[C---:B------:R-:W-:Y:S03]  /*14930*/  HMMA.1688.F32.TF32 R176, R228.reuse, R8, R108 ;  /* 0x00000008e4b0723c */ /* 0x040fe6000008106c */
[----:B------:R-:W1:Y:S05]  /*14940*/  LDL.LU R35, [R1+0x2014] ;  /* 0x0020140001237983 */ /* 0x000e6a0000300800 */
[C---:B------:R-:W-:Y:S08]  /*14950*/  HMMA.1688.F32.TF32 R180, R228.reuse, R4, R104 ;  /* 0x00000004e4b4723c */ /* 0x040ff00000081068 */
[C---:B------:R-:W-:Y:S07]  /*14960*/  HMMA.1688.F32.TF32 R184, R228.reuse, R56, R100 ;  /* 0x00000038e4b8723c */ /* 0x040fee0000081064 */
[----:B------:R-:W-:Y:S01]  /*14970*/  IMAD.MOV.U32 R100, RZ, RZ, R6 ;  /* 0x000000ffff647224 */ /* 0x000fe200078e0006 */
[----:B------:R-:W-:Y:S01]  /*14980*/  MOV R102, R10 ;  /* 0x0000000a00667202 */ /* 0x000fe20000000f00 */
[----:B------:R-:W-:Y:S01]  /*14990*/  IMAD.MOV.U32 R101, RZ, RZ, R7 ;  /* 0x000000ffff657224 */ /* 0x000fe200078e0007 */
[----:B------:R-:W-:Y:S01]  /*149a0*/  HMMA.1688.F32.TF32 R188, R228, R52, R96 ;  /* 0x00000034e4bc723c */ /* 0x000fe20000081060 */
[----:B------:R-:W-:-:S06]  /*149b0*/  IMAD.MOV.U32 R103, RZ, RZ, R232 ;  /* 0x000000ffff677224 */ /* 0x000fcc00078e00e8 */
[----:B------:R-:W-:Y:S02]  /*149c0*/  IMAD.MOV.U32 R96, RZ, RZ, R233 ;  /* 0x000000ffff607224 */ /* 0x000fe400078e00e9 */
[----:B------:R-:W-:Y:S01]  /*149d0*/  IMAD.MOV.U32 R97, RZ, RZ, R234 ;  /* 0x000000ffff617224 */ /* 0x000fe200078e00ea */
[----:B------:R-:W-:Y:S01]  /*149e0*/  HMMA.1688.F32.TF32 R204, R228, R36, R80 ;  /* 0x00000024e4cc723c */ /* 0x000fe20000081050 */
[----:B------:R-:W-:Y:S01]  /*149f0*/  IMAD.MOV.U32 R98, RZ, RZ, R235 ;  /* 0x000000ffff627224 */ /* 0x000fe200078e00eb */
[----:B------:R-:W-:-:S05]  /*14a00*/  MOV R99, R66 ;  /* 0x0000004200637202 */ /* 0x000fca0000000f00 */
[----:B------:R-:W-:Y:S02]  /*14a10*/  IMAD.MOV.U32 R80, RZ, RZ, R67 ;  /* 0x000000ffff507224 */ /* 0x000fe400078e0043 */
[----:B------:R-:W-:Y:S02]  /*14a20*/  IMAD.MOV.U32 R81, RZ, RZ, R11 ;  /* 0x000000ffff517224 */ /* 0x000fe400078e000b */
[----:B------:R-:W-:Y:S02]  /*14a30*/  IMAD.MOV.U32 R82, RZ, RZ, R62 ;  /* 0x000000ffff527224 */ /* 0x000fe400078e003e */
[----:B------:R-:W-:Y:S02]  /*14a40*/  IMAD.MOV.U32 R83, RZ, RZ, R63 ;  /* 0x000000ffff537224 */ /* 0x000fe400078e003f */
[----:B--2---:R-:W-:Y:S02]  /*14a50*/  IMAD.MOV.U32 R107, RZ, RZ, R59 ;  /* 0x000000ffff6b7224 */ /* 0x004fe400078e003b */
[----:B------:R-:W-:Y:S01]  /*14a60*/  IMAD.MOV.U32 R106, RZ, RZ, R58 ;  /* 0x000000ffff6a7224 */ /* 0x000fe200078e003a */
[----:B------:R-:W-:Y:S01]  /*14a70*/  MOV R105, R55 ;  /* 0x0000003700697202 */ /* 0x000fe20000000f00 */
[----:B------:R-:W-:-:S02]  /*14a80*/  IMAD.MOV.U32 R104, RZ, RZ, R54 ;  /* 0x000000ffff687224 */ /* 0x000fc400078e0036 */
[----:B------:R-:W-:Y:S02]  /*14a90*/  IMAD.MOV.U32 R111, RZ, RZ, R51 ;  /* 0x000000ffff6f7224 */ /* 0x000fe400078e0033 */
[----:B------:R-:W-:Y:S02]  /*14aa0*/  IMAD.MOV.U32 R110, RZ, RZ, R50 ;  /* 0x000000ffff6e7224 */ /* 0x000fe400078e0032 */
[----:B------:R-:W-:Y:S01]  /*14ab0*/  IMAD.MOV.U32 R109, RZ, RZ, R47 ;  /* 0x000000ffff6d7224 */ /* 0x000fe200078e002f */
[----:B------:R-:W-:Y:S01]  /*14ac0*/  MOV R108, R46 ;  /* 0x0000002e006c7202 */ /* 0x000fe20000000f00 */
[----:B------:R-:W-:Y:S02]  /*14ad0*/  IMAD.MOV.U32 R115, RZ, RZ, R43 ;  /* 0x000000ffff737224 */ /* 0x000fe400078e002b */
[----:B------:R-:W-:Y:S02]  /*14ae0*/  IMAD.MOV.U32 R114, RZ, RZ, R42 ;  /* 0x000000ffff727224 */ /* 0x000fe400078e002a */
[----:B------:R-:W-:-:S02]  /*14af0*/  IMAD.MOV.U32 R113, RZ, RZ, R39 ;  /* 0x000000ffff717224 */ /* 0x000fc400078e0027 */
[----:B------:R-:W-:Y:S02]  /*14b00*/  IMAD.MOV.U32 R112, RZ, RZ, R38 ;  /* 0x000000ffff707224 */ /* 0x000fe400078e0026 */
[----:B------:R-:W2:Y:S04]  /*14b10*/  LDL.LU R38, [R1+0x2010] ;  /* 0x0020100001267983 */ /* 0x000ea80000300800 */
[----:B------:R-:W2:Y:S04]  /*14b20*/  LDL.LU R39, [R1+0x200c] ;  /* 0x00200c0001277983 */ /* 0x000ea80000300800 */
[----:B------:R-:W3:Y:S04]  /*14b30*/  LDL.LU R42, [R1+0x2008] ;  /* 0x00200800012a7983 */ /* 0x000ee80000300800 */
        /* <DEDUP_REMOVED lines=20> */
[----:B------:R-:W3:Y:S01]  /*14c80*/  LDL.LU R63, [R1+0x1fb4] ;  /* 0x001fb400013f7983 */ /* 0x000ee20000300800 */
[C---:B-1----:R-:W-:Y:S08]  /*14c90*/  HMMA.1688.F32.TF32 R76, R236.reuse, R34, R76 ;  /* 0x00000022ec4c723c */ /* 0x042ff0000008104c */
[C---:B----4-:R-:W-:Y:S08]  /*14ca0*/  HMMA.1688.F32.TF32 R72, R236.reuse, R30, R72 ;  /* 0x0000001eec48723c */ /* 0x050ff00000081048 */
[----:B------:R-:W-:Y:S08]  /*14cb0*/  HMMA.1688.F32.TF32 R68, R236, R26, R68 ;  /* 0x0000001aec44723c */ /* 0x000ff00000081044 */
[C---:B------:R-:W-:Y:S08]  /*14cc0*/  HMMA.1688.F32.TF32 R216, R228.reuse, R24, R216 ;  /* 0x00000018e4d8723c */ /* 0x040ff000000810d8 */
[----:B------:R-:W-:Y:S08]  /*14cd0*/  HMMA.1688.F32.TF32 R220, R228, R20, R220 ;  /* 0x00000014e4dc723c */ /* 0x000ff000000810dc */
[----:B------:R-:W-:Y:S08]  /*14ce0*/  HMMA.1688.F32.TF32 R164, R164, R12, R120 ;  /* 0x0000000ca4a4723c */ /* 0x000ff00000081078 */
[C---:B--2---:R-:W-:Y:S08]  /*14cf0*/  HMMA.1688.F32.TF32 R80, R236.reuse, R38, R80 ;  /* 0x00000026ec50723c */ /* 0x044ff00000081050 */
[C---:B---3--:R-:W-:Y:S08]  /*14d00*/  HMMA.1688.F32.TF32 R84, R236.reuse, R42, R84 ;  /* 0x0000002aec54723c */ /* 0x048ff00000081054 */
[C---:B------:R-:W-:Y:S08]  /*14d10*/  HMMA.1688.F32.TF32 R88, R236.reuse, R46, R88 ;  /* 0x0000002eec58723c */ /* 0x040ff00000081058 */
[C---:B------:R-:W-:Y:S08]  /*14d20*/  HMMA.1688.F32.TF32 R92, R236.reuse, R50, R92 ;  /* 0x00000032ec5c723c */ /* 0x040ff0000008105c */
[C---:B------:R-:W-:Y:S08]  /*14d30*/  HMMA.1688.F32.TF32 R96, R236.reuse, R54, R96 ;  /* 0x00000036ec60723c */ /* 0x040ff00000081060 */
[C---:B------:R-:W-:Y:S11]  /*14d40*/  HMMA.1688.F32.TF32 R100, R236.reuse, R58, R100 ;  /* 0x0000003aec64723c */ /* 0x040ff60000081064 */
[----:B------:R-:W-:Y:S11]  /*14d50*/  @!UPT UIADD3 URZ, URZ, URZ, URZ ;  /* 0x0000003f3f3ff290 */ /* 0x000ff6000fffe03f */
[----:B------:R-:W-:Y:S01]  /*14d60*/  @!UPT UIADD3 URZ, URZ, URZ, URZ ;  /* 0x0000003f3f3ff290 */ /* 0x000fe2000fffe03f */
        /* <DEDUP_REMOVED lines=15> */
[----:B------:R2:W-:Y:S01]  /*14e60*/  STL.64 [R1+0x978], R74 ;  /* 0x0009784a01007387 */ /* 0x0005e20000100a00 */
[C---:B-1----:R-:W-:Y:S03]  /*14e70*/  HMMA.1688.F32.TF32 R76, R236.reuse, R22, R244 ;  /* 0x00000016ec4c723c */ /* 0x042fe600000810f4 */
[----:B------:R-:W-:Y:S04]  /*14e80*/  STL.64 [R1+0x960], R68 ;  /* 0x0009604401007387 */ /* 0x000fe80000100a00 */
[----:B------:R1:W-:Y:S01]  /*14e90*/  STL.64 [R1+0x968], R70 ;  /* 0x0009684601007387 */ /* 0x0003e20000100a00 */
[C---:B--2---:R-:W-:Y:S08]  /*14ea0*/  HMMA.1688.F32.TF32 R72, R236.reuse, R18, R248 ;  /* 0x00000012ec48723c */ /* 0x044ff000000810f8 */
[----:B-1----:R-:W-:Y:S07]  /*14eb0*/  HMMA.1688.F32.TF32 R68, R236, R14, R240 ;  /* 0x0000000eec44723c */ /* 0x002fee00000810f0 */
[----:B------:R1:W-:Y:S04]  /*14ec0*/  STL.64 [R1+0x950], R76 ;  /* 0x0009504c01007387 */ /* 0x0003e80000100a00 */
[----:B------:R2:W-:Y:S04]  /*14ed0*/  STL.64 [R1+0x958], R78 ;  /* 0x0009584e01007387 */ /* 0x0005e80000100a00 */
[----:B------:R-:W3:Y:S04]  /*14ee0*/  LDL.LU R240, [R1+0x310] ;  /* 0x0003100001f07983 */ /* 0x000ee80000300800 */
[----:B------:R4:W-:Y:S04]  /*14ef0*/  STL.64 [R1+0x940], R72 ;  /* 0x0009404801007387 */ /* 0x0009e80000100a00 */
[----:B------:R1:W-:Y:S04]  /*14f00*/  STL.64 [R1+0x948], R74 ;  /* 0x0009484a01007387 */ /* 0x0003e80000100a00 */
[----:B------:R1:W-:Y:S04]  /*14f10*/  STL.64 [R1+0x650], R68 ;  /* 0x0006504401007387 */ /* 0x0003e80000100a00 */
[----:B------:R1:W-:Y:S04]  /*14f20*/  STL.64 [R1+0x658], R70 ;  /* 0x0006584601007387 */ /* 0x0003e80000100a00 */
[----:B------:R-:W3:Y:S04]  /*14f30*/  LDL.LU R241, [R1+0x314] ;  /* 0x0003140001f17983 */ /* 0x000ee80000300800 */
[----:B------:R-:W3:Y:S01]  /*14f40*/  LDL.LU R242, [R1+0x318] ;  /* 0x0003180001f27983 */ /* 0x000ee20000300800 */
[----:B------:R-:W-:-:S03]  /*14f50*/  IMAD.MOV.U32 R251, RZ, RZ, R252 ;  /* 0x000000fffffb7224 */ /* 0x000fc600078e00fc */
[----:B------:R-:W3:Y:S01]  /*14f60*/  LDL.LU R243, [R1+0x31c] ;  /* 0x00031c0001f37983 */ /* 0x000ee20000300800 */
[C---:B------:R-:W-:Y:S03]  /*14f70*/  HMMA.1688.F32.TF32 R108, R236.reuse, R10, R108 ;  /* 0x0000000aec6c723c */ /* 0x040fe6000008106c */
[----:B------:R-:W3:Y:S04]  /*14f80*/  LDL.LU R248, [R1+0x320] ;  /* 0x0003200001f87983 */ /* 0x000ee80000300800 */
[----:B------:R-:W3:Y:S04]  /*14f90*/  LDL.LU R249, [R1+0x324] ;  /* 0x0003240001f97983 */ /* 0x000ee80000300800 */
[----:B------:R-:W3:Y:S04]  /*14fa0*/  LDL.LU R250, [R1+0x328] ;  /* 0x0003280001fa7983 */ /* 0x000ee80000300800 */
[----:B------:R-:W3:Y:S01]  /*14fb0*/  LDL.LU R252, [R1+0x1fb0] ;  /* 0x001fb00001fc7983 */ /* 0x000ee20000300800 */
[----:B------:R-:W-:Y:S03]  /*14fc0*/  HMMA.1688.F32.TF32 R116, R236, R66, R116 ;  /* 0x00000042ec74723c */ /* 0x000fe60000081074 */
[----:B------:R-:W3:Y:S04]  /*14fd0*/  LDL.LU R244, [R1+0x330] ;  /* 0x0003300001f47983 */ /* 0x000ee80000300800 */
[----:B------:R-:W3:Y:S04]  /*14fe0*/  LDL.LU R245, [R1+0x334] ;  /* 0x0003340001f57983 */ /* 0x000ee80000300800 */
[----:B------:R-:W3:Y:S04]  /*14ff0*/  LDL.LU R246, [R1+0x338] ;  /* 0x0003380001f67983 */ /* 0x000ee80000300800 */
[----:B------:R-:W3:Y:S04]  /*15000*/  LDL.LU R247, [R1+0x33c] ;  /* 0x00033c0001f77983 */ /* 0x000ee80000300800 */
[----:B-1----:R-:W3:Y:S04]  /*15010*/  LDL.LU R76, [R1+0x260] ;  /* 0x00026000014c7983 */ /* 0x002ee80000300800 */
[----:B------:R-:W3:Y:S04]  /*15020*/  LDL.LU R77, [R1+0x264] ;  /* 0x00026400014d7983 */ /* 0x000ee80000300800 */
[----:B--2---:R-:W2:Y:S04]  /*15030*/  LDL.LU R78, [R1+0x268] ;  /* 0x00026800014e7983 */ /* 0x004ea80000300800 */
        /* <DEDUP_REMOVED lines=13> */
[----:B------:R-:W-:-:S03]  /*15110*/  IMAD.MOV.U32 R25, RZ, RZ, R108 ;  /* 0x000000ffff197224 */ /* 0x000fc600078e006c */
[----:B------:R-:W2:Y:S01]  /*15120*/  LDL.LU R100, [R1+0x3d0] ;  /* 0x0003d00001647983 */ /* 0x000ea20000300800 */
[----:B------:R-:W-:-:S03]  /*15130*/  IMAD.MOV.U32 R24, RZ, RZ, R109 ;  /* 0x000000ffff187224 */ /* 0x000fc600078e006d */
[----:B------:R-:W2:Y:S01]  /*15140*/  LDL.LU R101, [R1+0x3d4] ;  /* 0x0003d40001657983 */ /* 0x000ea20000300800 */
[----:B------:R-:W-:-:S03]  /*15150*/  MOV R21, R110 ;  /* 0x0000006e00157202 */ /* 0x000fc60000000f00 */
[----:B------:R-:W2:Y:S01]  /*15160*/  LDL.LU R102, [R1+0x3d8] ;  /* 0x0003d80001667983 */ /* 0x000ea20000300800 */
[----:B------:R-:W-:-:S03]  /*15170*/  IMAD.MOV.U32 R20, RZ, RZ, R111 ;  /* 0x000000ffff147224 */ /* 0x000fc600078e006f */
[----:B------:R-:W2:Y:S01]  /*15180*/  LDL.LU R103, [R1+0x3dc] ;  /* 0x0003dc0001677983 */ /* 0x000ea20000300800 */
[----:B------:R-:W-:-:S03]  /*15190*/  MOV R9, R116 ;  /* 0x0000007400097202 */ /* 0x000fc60000000f00 */
[----:B------:R-:W2:Y:S01]  /*151a0*/  LDL.LU R108, [R1+0x410] ;  /* 0x00041000016c7983 */ /* 0x000ea20000300800 */
[----:B------:R-:W-:-:S03]  /*151b0*/  IMAD.MOV.U32 R8, RZ, RZ, R117 ;  /* 0x000000ffff087224 */ /* 0x000fc600078e0075 */
[----:B------:R-:W2:Y:S01]  /*151c0*/  LDL.LU R109, [R1+0x414] ;  /* 0x00041400016d7983 */ /* 0x000ea20000300800 */
[----:B------:R-:W-:-:S03]  /*151d0*/  IMAD.MOV.U32 R5, RZ, RZ, R118 ;  /* 0x000000ffff057224 */ /* 0x000fc600078e0076 */
[----:B------:R-:W2:Y:S01]  /*151e0*/  LDL.LU R110, [R1+0x418] ;  /* 0x00041800016e7983 */ /* 0x000ea20000300800 */
[----:B------:R-:W-:-:S03]  /*151f0*/  IMAD.MOV.U32 R4, RZ, RZ, R119 ;  /* 0x000000ffff047224 */ /* 0x000fc600078e0077 */
[----:B------:R-:W2:Y:S04]  /*15200*/  LDL.LU R111, [R1+0x41c] ;  /* 0x00041c00016f7983 */ /* 0x000ea80000300800 */
[----:B------:R-:W2:Y:S01]  /*15210*/  LDL.LU R116, [R1+0x480] ;  /* 0x0004800001747983 */ /* 0x000ea20000300800 */
[C---:B------:R-:W-:Y:S03]  /*15220*/  HMMA.1688.F32.TF32 R112, R236.reuse, R62, R112 ;  /* 0x0000003eec70723c */ /* 0x040fe60000081070 */
[----:B------:R-:W2:Y:S04]  /*15230*/  LDL.LU R117, [R1+0x484] ;  /* 0x0004840001757983 */ /* 0x000ea80000300800 */
[----:B------:R-:W2:Y:S04]  /*15240*/  LDL.LU R118, [R1+0x488] ;  /* 0x0004880001767983 */ /* 0x000ea80000300800 */
[----:B------:R-:W2:Y:S04]  /*15250*/  LDL.LU R119, [R1+0x48c] ;  /* 0x00048c0001777983 */ /* 0x000ea80000300800 */
[----:B------:R-:W2:Y:S04]  /*15260*/  LDL.LU R120, [R1+0x4b0] ;  /* 0x0004b00001787983 */ /* 0x000ea80000300800 */
[----:B------:R-:W2:Y:S04]  /*15270*/  LDL.LU R121, [R1+0x4b4] ;  /* 0x0004b40001797983 */ /* 0x000ea80000300800 */
[----:B------:R-:W2:Y:S01]  /*15280*/  LDL.LU R122, [R1+0x4b8] ;  /* 0x0004b800017a7983 */ /* 0x000ea20000300800 */
[----:B------:R-:W-:Y:S03]  /*15290*/  HMMA.1688.F32.TF32 R104, R236, R6, R104 ;  /* 0x00000006ec68723c */ /* 0x000fe60000081068 */
        /* <DEDUP_REMOVED lines=18> */
[----:B------:R-:W-:Y:S01]  /*153c0*/  HMMA.1688.F32.TF32 R228, R228, R12, R232 ;  /* 0x0000000ce4e4723c */ /* 0x000fe200000810e8 */
[----:B------:R-:W-:Y:S01]  /*153d0*/  MOV R16, R113 ;  /* 0x0000007100107202 */ /* 0x000fe20000000f00 */
[----:B------:R-:W2:Y:S04]  /*153e0*/  LDL.LU R112, [R1+0x450] ;  /* 0x0004500001707983 */ /* 0x000ea80000300800 */
[----:B------:R-:W2:Y:S01]  /*153f0*/  LDL.LU R113, [R1+0x454] ;  /* 0x0004540001717983 */ /* 0x000ea20000300800 */
[----:B------:R-:W-:-:S02]  /*15400*/  IMAD.MOV.U32 R13, RZ, RZ, R114 ;  /* 0x000000ffff0d7224 */ /* 0x000fc400078e0072 */
[----:B------:R-:W-:Y:S01]  /*15410*/  IMAD.MOV.U32 R12, RZ, RZ, R115 ;  /* 0x000000ffff0c7224 */ /* 0x000fe200078e0073 */
[----:B------:R-:W2:Y:S01]  /*15420*/  LDL.LU R114, [R1+0x458] ;  /* 0x0004580001727983 */ /* 0x000ea20000300800 */
[----:B------:R-:W-:-:S03]  /*15430*/  IMAD.MOV.U32 R33, RZ, RZ, R104 ;  /* 0x000000ffff217224 */ /* 0x000fc600078e0068 */
        /* <DEDUP_REMOVED lines=16> */
[----:B----4-:R-:W4:Y:S04]  /*15540*/  LDL.LU R72, [R1+0x350] ;  /* 0x0003500001487983 */ /* 0x010f280000300800 */
[----:B------:R-:W4:Y:S04]  /*15550*/  LDL.LU R73, [R1+0x354] ;  /* 0x0003540001497983 */ /* 0x000f280000300800 */
[----:B------:R-:W4:Y:S04]  /*15560*/  LDL.LU R74, [R1+0x358] ;  /* 0x00035800014a7983 */ /* 0x000f280000300800 */
[----:B------:R-:W4:Y:S04]  /*15570*/  LDL.LU R75, [R1+0x35c] ;  /* 0x00035c00014b7983 */ /* 0x000f280000300800 */
[----:B------:R-:W4:Y:S04]  /*15580*/  LDL.LU R68, [R1+0x340] ;  /* 0x0003400001447983 */ /* 0x000f280000300800 */
[----:B------:R-:W4:Y:S04]  /*15590*/  LDL.LU R69, [R1+0x344] ;  /* 0x0003440001457983 */ /* 0x000f280000300800 */
[----:B------:R-:W4:Y:S04]  /*155a0*/  LDL.LU R70, [R1+0x348] ;  /* 0x0003480001467983 */ /* 0x000f280000300800 */
[----:B------:R-:W-:Y:S04]  /*155b0*/  LDS R232, [R0+0x4100] ;  /* 0x0041000000e87984 */ /* 0x000fe80000000800 */
[----:B------:R-:W-:Y:S04]  /*155c0*/  LDS R234, [R0+0x6100] ;  /* 0x0061000000ea7984 */ /* 0x000fe80000000800 */
[----:B------:R-:W-:Y:S04]  /*155d0*/  LDS R233, [R3+0x4100] ;  /* 0x0041000003e97984 */ /* 0x000fe80000000800 */
[----:B------:R-:W2:Y:S04]  /*155e0*/  LDS R235, [R3+0x6100] ;  /* 0x0061000003eb7984 */ /* 0x000ea80000000800 */
[----:B------:R-:W-:Y:S04]  /*155f0*/  LDS R236, [R0+0x4200] ;  /* 0x0042000000ec7984 */ /* 0x000fe80000000800 */
[----:B------:R-:W-:Y:S04]  /*15600*/  LDS R238, [R0+0x6200] ;  /* 0x0062000000ee7984 */ /* 0x000fe80000000800 */
[----:B------:R-:W-:Y:S04]  /*15610*/  LDS R237, [R3+0x4200] ;  /* 0x0042000003ed7984 */ /* 0x000fe80000000800 */
[----:B------:R-:W4:Y:S01]  /*15620*/  LDS R239, [R3+0x6200] ;  /* 0x0062000003ef7984 */ /* 0x000f220000000800 */
[----:B---3--:R-:W-:Y:S01]  /*15630*/  IMAD.MOV.U32 R71, RZ, RZ, R252 ;  /* 0x000000ffff477224 */ /* 0x008fe200078e00fc */
[C---:B--2---:R-:W-:Y:S08]  /*15640*/  HMMA.1688.F32.TF32 R80, R232.reuse, R18, R80 ;  /* 0x00000012e850723c */ /* 0x044ff00000081050 */
[C---:B------:R-:W-:Y:S08]  /*15650*/  HMMA.1688.F32.TF32 R88, R232.reuse, R26, R88 ;  /* 0x0000001ae858723c */ /* 0x040ff00000081058 */
        /* <DEDUP_REMOVED lines=9> */
[C---:B------:R-:W-:Y:S07]  /*156f0*/  HMMA.1688.F32.TF32 R112, R232.reuse, R50, R112 ;  /* 0x00000032e870723c */ /* 0x040fee0000081070 */
[----:B------:R-:W-:Y:S04]  /*15700*/  STL.64 [R1+0x640], R136 ;  /* 0x0006408801007387 */ /* 0x000fe80000100a00 */
[----:B------:R-:W-:Y:S04]  /*15710*/  STL.64 [R1+0x648], R138 ;  /* 0x0006488a01007387 */ /* 0x000fe80000100a00 */
[----:B------:R-:W-:Y:S01]  /*15720*/  STL.64 [R1+0x470], R132 ;  /* 0x0004708401007387 */ /* 0x000fe20000100a00 */
[C---:B------:R-:W-:Y:S03]  /*15730*/  HMMA.1688.F32.TF32 R104, R232.reuse, R42, R104 ;  /* 0x0000002ae868723c */ /* 0x040fe60000081068 */
[----:B------:R-:W-:Y:S04]  /*15740*/  STL.64 [R1+0x478], R134 ;  /* 0x0004788601007387 */ /* 0x000fe80000100a00 */
[----:B------:R-:W-:Y:S04]  /*15750*/  STL.64 [R1+0x460], R128 ;  /* 0x0004608001007387 */ /* 0x000fe80000100a00 */
[----:B------:R-:W-:Y:S01]  /*15760*/  STL.64 [R1+0x468], R130 ;  /* 0x0004688201007387 */ /* 0x000fe20000100a00 */
[----:B------:R-:W-:Y:S03]  /*15770*/  HMMA.1688.F32.TF32 R96, R232, R34, R96 ;  /* 0x00000022e860723c */ /* 0x000fe60000081060 */
[----:B------:R-:W-:Y:S04]  /*15780*/  STL.64 [R1+0x440], R124 ;  /* 0x0004407c01007387 */ /* 0x000fe80000100a00 */
[----:B------:R-:W-:Y:S01]  /*15790*/  STL.64 [R1+0x448], R126 ;  /* 0x0004487e01007387 */ /* 0x000fe20000100a00 */
[----:B------:R-:W-:-:S03]  /*157a0*/  IMAD.MOV.U32 R252, RZ, RZ, R111 ;  /* 0x000000fffffc7224 */ /* 0x000fc600078e006f */
[----:B------:R-:W-:Y:S01]  /*157b0*/  STL.64 [R1+0x430], R120 ;  /* 0x0004307801007387 */ /* 0x000fe20000100a00 */
[C---:B------:R-:W-:Y:S03]  /*157c0*/  HMMA.1688.F32.TF32 R76, R232.reuse, R14, R76 ;  /* 0x0000000ee84c723c */ /* 0x040fe6000008104c */
[----:B------:R-:W-:Y:S05]  /*157d0*/  STL.64 [R1+0x438], R122 ;  /* 0x0004387a01007387 */ /* 0x000fea0000100a00 */
[----:B------:R-:W-:Y:S01]  /*157e0*/  HMMA.1688.F32.TF32 R84, R232, R22, R84 ;  /* 0x00000016e854723c */ /* 0x000fe20000081054 */
[----:B------:R-:W-:Y:S04]  /*157f0*/  STL.64 [R1+0x420], R116 ;  /* 0x0004207401007387 */ /* 0x000fe80000100a00 */
[----:B------:R-:W-:Y:S04]  /*15800*/  STL.64 [R1+0x428], R118 ;  /* 0x0004287601007387 */ /* 0x000fe80000100a00 */
[----:B------:R-:W-:Y:S04]  /*15810*/  STL.64 [R1+0x3f0], R108 ;  /* 0x0003f06c01007387 */ /* 0x000fe80000100a00 */
[----:B------:R-:W-:Y:S01]  /*15820*/  STL.64 [R1+0x400], R112 ;  /* 0x0004007001007387 */ /* 0x000fe20000100a00 */
[C---:B----4-:R-:W-:Y:S03]  /*15830*/  HMMA.1688.F32.TF32 R72, R236.reuse, R66, R72 ;  /* 0x00000042ec48723c */ /* 0x050fe60000081048 */
[----:B------:R-:W-:Y:S04]  /*15840*/  STL.64 [R1+0x408], R114 ;  /* 0x0004087201007387 */ /* 0x000fe80000100a00 */
[----:B------:R-:W-:Y:S04]  /*15850*/  STL [R1+0x3f8], R110 ;  /* 0x0003f86e01007387 */ /* 0x000fe80000100800 */
[----:B------:R1:W-:Y:S01]  /*15860*/  STL [R1+0x1de4], R252 ;  /* 0x001de4fc01007387 */ /* 0x0003e20000100800 */
[----:B------:R-:W-:Y:S03]  /*15870*/  HMMA.1688.F32.TF32 R68, R236, R62, R68 ;  /* 0x0000003eec44723c */ /* 0x000fe60000081044 */
[----:B------:R-:W-:Y:S04]  /*15880*/  STL.64 [R1+0x3b0], R100 ;  /* 0x0003b06401007387 */ /* 0x000fe80000100a00 */
[----:B------:R-:W-:Y:S01]  /*15890*/  STL.64 [R1+0x3c0], R104 ;  /* 0x0003c06801007387 */ /* 0x000fe20000100a00 */
[----:B-1----:R-:W-:-:S03]  /*158a0*/  IMAD.MOV.U32 R252, RZ, RZ, R103 ;  /* 0x000000fffffc7224 */ /* 0x002fc600078e0067 */
[----:B------:R-:W-:Y:S04]  /*158b0*/  STL.64 [R1+0x3c8], R106 ;  /* 0x0003c86a01007387 */ /* 0x000fe80000100a00 */
[----:B------:R-:W-:Y:S04]  /*158c0*/  STL [R1+0x3b8], R102 ;  /* 0x0003b86601007387 */ /* 0x000fe80000100800 */
[----:B------:R-:W-:Y:S04]  /*158d0*/  STL [R1+0x1de8], R252 ;  /* 0x001de8fc01007387 */ /* 0x000fe80000100800 */
[----:B------:R-:W-:Y:S04]  /*158e0*/  STL.64 [R1+0x390], R92 ;  /* 0x0003905c01007387 */ /* 0x000fe80000100a00 */
[----:B------:R-:W-:Y:S04]  /*158f0*/  STL.64 [R1+0x3a0], R96 ;  /* 0x0003a06001007387 */ /* 0x000fe80000100a00 */
[----:B------:R-:W-:Y:S04]  /*15900*/  STL.64 [R1+0x3a8], R98 ;  /* 0x0003a86201007387 */ /* 0x000fe80000100a00 */
[----:B------:R-:W-:Y:S04]  /*15910*/  STL [R1+0x398], R94 ;  /* 0x0003985e01007387 */ /* 0x000fe80000100800 */
        /* <DEDUP_REMOVED lines=13> */
[C---:B--2---:R-:W-:Y:S03]  /*159f0*/  HMMA.1688.F32.TF32 R72, R236.reuse, R6, R248 ;  /* 0x00000006ec48723c */ /* 0x044fe600000810f8 */
[----:B------:R-:W-:Y:S04]  /*15a00*/  LDS R232, [R0+0x4300] ;  /* 0x0043000000e87984 */ /* 0x000fe80000000800 */
[----:B------:R-:W-:Y:S01]  /*15a10*/  LDS R234, [R0+0x6300] ;  /* 0x0063000000ea7984 */ /* 0x000fe20000000800 */
[----:B-1----:R-:W-:Y:S03]  /*15a20*/  HMMA.1688.F32.TF32 R68, R236, R58, R240 ;  /* 0x0000003aec44723c */ /* 0x002fe600000810f0 */
[----:B------:R-:W-:Y:S04]  /*15a30*/  LDS R233, [R3+0x4300] ;  /* 0x0043000003e97984 */ /* 0x000fe80000000800 */
[----:B------:R-:W1:Y:S04]  /*15a40*/  LDS R235, [R3+0x6300] ;  /* 0x0063000003eb7984 */ /* 0x000e680000000800 */
[----:B------:R-:W-:Y:S04]  /*15a50*/  STL.64 [R1+0x8f0], R76 ;  /* 0x0008f04c01007387 */ /* 0x000fe80000100a00 */
[----:B------:R-:W-:Y:S04]  /*15a60*/  STL.64 [R1+0x8f8], R78 ;  /* 0x0008f84e01007387 */ /* 0x000fe80000100a00 */
[----:B------:R-:W2:Y:S04]  /*15a70*/  LDL.LU R244, [R1+0x150] ;  /* 0x0001500001f47983 */ /* 0x000ea80000300800 */
[----:B------:R-:W-:Y:S04]  /*15a80*/  STL.64 [R1+0x450], R72 ;  /* 0x0004504801007387 */ /* 0x000fe80000100a00 */
[----:B------:R-:W-:Y:S04]  /*15a90*/  STL.64 [R1+0x458], R74 ;  /* 0x0004584a01007387 */ /* 0x000fe80000100a00 */
[----:B------:R3:W-:Y:S04]  /*15aa0*/  STL.64 [R1+0x8e0], R68 ;  /* 0x0008e04401007387 */ /* 0x0007e80000100a00 */
[----:B------:R4:W-:Y:S04]  /*15ab0*/  STL.64 [R1+0x8e8], R70 ;  /* 0x0008e84601007387 */ /* 0x0009e80000100a00 */
[----:B------:R-:W2:Y:S04]  /*15ac0*/  LDL.LU R245, [R1+0x154] ;  /* 0x0001540001f57983 */ /* 0x000ea80000300800 */
[----:B------:R-:W2:Y:S04]  /*15ad0*/  LDL.LU R246, [R1+0x158] ;  /* 0x0001580001f67983 */ /* 0x000ea80000300800 */
[----:B------:R-:W2:Y:S04]  /*15ae0*/  LDL.LU R247, [R1+0x15c] ;  /* 0x00015c0001f77983 */ /* 0x000ea80000300800 */
[----:B---3--:R-:W3:Y:S04]  /*15af0*/  LDL.LU R68, [R1+0x160] ;  /* 0x0001600001447983 */ /* 0x008ee80000300800 */
[----:B------:R-:W3:Y:S04]  /*15b00*/  LDL.LU R69, [R1+0x164] ;  /* 0x0001640001457983 */ /* 0x000ee80000300800 */
[----:B----4-:R-:W3:Y:S04]  /*15b10*/  LDL.LU R70, [R1+0x168] ;  /* 0x0001680001467983 */ /* 0x010ee80000300800 */
[----:B------:R-:W3:Y:S04]  /*15b20*/  LDL.LU R71, [R1+0x16c] ;  /* 0x00016c0001477983 */ /* 0x000ee80000300800 */
[----:B------:R-:W4:Y:S04]  /*15b30*/  LDL.LU R72, [R1+0x170] ;  /* 0x0001700001487983 */ /* 0x000f280000300800 */
[----:B------:R-:W4:Y:S04]  /*15b40*/  LDL.LU R73, [R1+0x174] ;  /* 0x0001740001497983 */ /* 0x000f280000300800 */
[----:B------:R-:W4:Y:S04]  /*15b50*/  LDL.LU R74, [R1+0x178] ;  /* 0x00017800014a7983 */ /* 0x000f280000300800 */
[----:B------:R-:W4:Y:S04]  /*15b60*/  LDL.LU R75, [R1+0x17c] ;  /* 0x00017c00014b7983 */ /* 0x000f280000300800 */
        /* <DEDUP_REMOVED lines=44> */
[----:B------:R-:W3:Y:S04]  /*15e30*/  LDL.LU R140, [R1+0x2b0] ;  /* 0x0002b000018c7983 */ /* 0x000ee80000300800 */
[----:B------:R-:W3:Y:S04]  /*15e40*/  LDL.LU R141, [R1+0x2b4] ;  /* 0x0002b400018d7983 */ /* 0x000ee80000300800 */
[----:B------:R-:W3:Y:S04]  /*15e50*/  LDL.LU R142, [R1+0x2b8] ;  /* 0x0002b800018e7983 */ /* 0x000ee80000300800 */
[----:B------:R-:W3:Y:S04]  /*15e60*/  LDL.LU R143, [R1+0x2bc] ;  /* 0x0002bc00018f7983 */ /* 0x000ee80000300800 */
[----:B------:R-:W4:Y:S04]  /*15e70*/  LDL.LU R144, [R1+0x2c0] ;  /* 0x0002c00001907983 */ /* 0x000f280000300800 */
        /* <DEDUP_REMOVED lines=27> */
[----:B------:R-:W1:Y:S04]  /*16030*/  LDL.LU R120, [R1+0x230] ;  /* 0x0002300001787983 */ /* 0x000e680000300800 */
[----:B------:R-:W1:Y:S04]  /*16040*/  LDL.LU R121, [R1+0x234] ;  /* 0x0002340001797983 */ /* 0x000e680000300800 */
[----:B------:R-:W1:Y:S04]  /*16050*/  LDL.LU R122, [R1+0x238] ;  /* 0x00023800017a7983 */ /* 0x000e680000300800 */
[----:B------:R-:W1:Y:S04]  /*16060*/  LDL.LU R123, [R1+0x23c] ;  /* 0x00023c00017b7983 */ /* 0x000e680000300800 */
[----:B------:R-:W4:Y:S04]  /*16070*/  LDL.LU R108, [R1+0x200] ;  /* 0x00020000016c7983 */ /* 0x000f280000300800 */
[----:B------:R-:W4:Y:S04]  /*16080*/  LDL.LU R109, [R1+0x204] ;  /* 0x00020400016d7983 */ /* 0x000f280000300800 */
[----:B------:R-:W4:Y:S04]  /*16090*/  LDL.LU R110, [R1+0x208] ;  /* 0x00020800016e7983 */ /* 0x000f280000300800 */
[----:B------:R-:W4:Y:S01]  /*160a0*/  LDL.LU R111, [R1+0x20c] ;  /* 0x00020c00016f7983 */ /* 0x000f220000300800 */
[----:B------:R-:W-:-:S03]  /*160b0*/  MOV R252, R95 ;  /* 0x0000005f00fc7202 */ /* 0x000fc60000000f00 */
        /* <DEDUP_REMOVED lines=11> */
[----:B------:R-:W4:Y:S01]  /*16170*/  LDL.LU R251, [R1+0x5c] ;  /* 0x00005c0001fb7983 */ /* 0x000f220000300800 */
[C---:B--2---:R-:W-:Y:S08]  /*16180*/  HMMA.1688.F32.TF32 R240, R236.reuse, R26, R240 ;  /* 0x0000001aecf0723c */ /* 0x044ff000000810f0 */
[C---:B---3--:R-:W-:Y:S08]  /*16190*/  HMMA.1688.F32.TF32 R140, R236.reuse, R34, R140 ;  /* 0x00000022ec8c723c */ /* 0x048ff0000008108c */
[C---:B----4-:R-:W-:Y:S08]  /*161a0*/  HMMA.1688.F32.TF32 R144, R236.reuse, R38, R144 ;  /* 0x00000026ec90723c */ /* 0x050ff00000081090 */
[C---:B------:R-:W-:Y:S08]  /*161b0*/  HMMA.1688.F32.TF32 R148, R236.reuse, R42, R148 ;  /* 0x0000002aec94723c */ /* 0x040ff00000081094 */
[C---:B------:R-:W-:Y:S08]  /*161c0*/  HMMA.1688.F32.TF32 R156, R236.reuse, R50, R156 ;  /* 0x00000032ec9c723c */ /* 0x040ff0000008109c */
[C---:B------:R-:W-:Y:S08]  /*161d0*/  HMMA.1688.F32.TF32 R160, R236.reuse, R54, R160 ;  /* 0x00000036eca0723c */ /* 0x040ff000000810a0 */
[C---:B------:R-:W-:Y:S11]  /*161e0*/  HMMA.1688.F32.TF32 R152, R236.reuse, R46, R152 ;  /* 0x0000002eec98723c */ /* 0x040ff60000081098 */
[----:B------:R-:W-:Y:S04]  /*161f0*/  @!UPT UIADD3 URZ, URZ, URZ, URZ ;  /* 0x0000003f3f3ff290 */ /* 0x000fe8000fffe03f */
[----:B------:R-:W-:Y:S04]  /*16200*/  STL.64 [R1+0x8d0], R160 ;  /* 0x0008d0a001007387 */ /* 0x000fe80000100a00 */
[----:B------:R2:W-:Y:S01]  /*16210*/  STL.64 [R1+0x8d8], R162 ;  /* 0x0008d8a201007387 */ /* 0x0005e20000100a00 */
[C---:B------:R-:W-:Y:S03]  /*16220*/  HMMA.1688.F32.TF32 R136, R236.reuse, R30, R136 ;  /* 0x0000001eec88723c */ /* 0x040fe60000081088 */
[----:B--2---:R-:W2:Y:S04]  /*16230*/  LDL.LU.64 R162, [R1+0x1fa8] ;  /* 0x001fa80001a27983 */ /* 0x004ea80000300a00 */
[----:B------:R-:W2:Y:S04]  /*16240*/  LDL.LU.64 R160, [R1+0x1fa0] ;  /* 0x001fa00001a07983 */ /* 0x000ea80000300a00 */
[----:B------:R-:W-:Y:S04]  /*16250*/  STL.64 [R1+0x8c0], R156 ;  /* 0x0008c09c01007387 */ /* 0x000fe80000100a00 */
[----:B------:R3:W-:Y:S04]  /*16260*/  STL.64 [R1+0x8c8], R158 ;  /* 0x0008c89e01007387 */ /* 0x0007e80000100a00 */
[----:B---3--:R-:W3:Y:S04]  /*16270*/  LDL.LU.64 R158, [R1+0x1f98] ;  /* 0x001f9800019e7983 */ /* 0x008ee80000300a00 */
[----:B------:R-:W3:Y:S04]  /*16280*/  LDL.LU.64 R156, [R1+0x1f90] ;  /* 0x001f9000019c7983 */ /* 0x000ee80000300a00 */
[----:B------:R-:W-:Y:S04]  /*16290*/  STL.64 [R1+0x8b0], R152 ;  /* 0x0008b09801007387 */ /* 0x000fe80000100a00 */
[----:B------:R4:W-:Y:S04]  /*162a0*/  STL.64 [R1+0x8b8], R154 ;  /* 0x0008b89a01007387 */ /* 0x0009e80000100a00 */
[----:B----4-:R-:W4:Y:S04]  /*162b0*/  LDL.LU.64 R154, [R1+0x1f88] ;  /* 0x001f8800019a7983 */ /* 0x010f280000300a00 */
[----:B------:R-:W4:Y:S04]  /*162c0*/  LDL.LU.64 R152, [R1+0x1f80] ;  /* 0x001f800001987983 */ /* 0x000f280000300a00 */
[----:B------:R-:W-:Y:S04]  /*162d0*/  STL.64 [R1+0x260], R148 ;  /* 0x0002609401007387 */ /* 0x000fe80000100a00 */
[----:B------:R1:W-:Y:S04]  /*162e0*/  STL.64 [R1+0x268], R150 ;  /* 0x0002689601007387 */ /* 0x0003e80000100a00 */
[----:B-1----:R-:W2:Y:S04]  /*162f0*/  LDL.LU.64 R150, [R1+0x1f78] ;  /* 0x001f780001967983 */ /* 0x002ea80000300a00 */
[----:B------:R-:W2:Y:S04]  /*16300*/  LDL.LU.64 R148, [R1+0x1f70] ;  /* 0x001f700001947983 */ /* 0x000ea80000300a00 */
        /* <DEDUP_REMOVED lines=15> */
[----:B------:R-:W3:Y:S01]  /*16400*/  LDL.LU.64 R240, [R1+0x1f30] ;  /* 0x001f300001f07983 */ /* 0x000ee20000300a00 */
[C---:B------:R-:W-:Y:S08]  /*16410*/  HMMA.1688.F32.TF32 R132, R236.reuse, R22, R132 ;  /* 0x00000016ec84723c */ /* 0x040ff00000081084 */
[C---:B------:R-:W-:Y:S08]  /*16420*/  HMMA.1688.F32.TF32 R128, R236.reuse, R18, R128 ;  /* 0x00000012ec80723c */ /* 0x040ff00000081080 */
[----:B------:R-:W-:Y:S01]  /*16430*/  HMMA.1688.F32.TF32 R124, R236, R14, R124 ;  /* 0x0000000eec7c723c */ /* 0x000fe2000008107c */
[----:B------:R-:W-:Y:S04]  /*16440*/  LDS R236, [R0+0x4400] ;  /* 0x0044000000ec7984 */ /* 0x000fe80000000800 */
[----:B------:R-:W-:Y:S04]  /*16450*/  LDS R238, [R0+0x6400] ;  /* 0x0064000000ee7984 */ /* 0x000fe80000000800 */
[----:B------:R-:W-:Y:S04]  /*16460*/  STL.64 [R1+0x380], R132 ;  /* 0x0003808401007387 */ /* 0x000fe80000100a00 */
[----:B------:R-:W-:Y:S04]  /*16470*/  STL.64 [R1+0x388], R134 ;  /* 0x0003888601007387 */ /* 0x000fe80000100a00 */
[----:B------:R-:W-:Y:S04]  /*16480*/  STL.64 [R1+0x370], R128 ;  /* 0x0003708001007387 */ /* 0x000fe80000100a00 */
[----:B------:R1:W-:Y:S04]  /*16490*/  STL.64 [R1+0x378], R130 ;  /* 0x0003788201007387 */ /* 0x0003e80000100a00 */
[----:B------:R-:W-:Y:S04]  /*164a0*/  STL.64 [R1+0x360], R124 ;  /* 0x0003607c01007387 */ /* 0x000fe80000100a00 */
[----:B------:R1:W-:Y:S02]  /*164b0*/  STL.64 [R1+0x368], R126 ;  /* 0x0003687e01007387 */ /* 0x0003e40000100a00 */
[C---:B-1----:R-:W-:Y:S02]  /*164c0*/  HMMA.1688.F32.TF32 R128, R232.reuse, R66, R120 ;  /* 0x00000042e880723c */ /* 0x042fe40000081078 */
[----:B------:R-:W-:Y:S04]  /*164d0*/  LDS R237, [R3+0x4400] ;  /* 0x0044000003ed7984 */ /* 0x000fe80000000800 */
[----:B------:R-:W1:Y:S02]  /*164e0*/  LDS R239, [R3+0x6400] ;  /* 0x0064000003ef7984 */ /* 0x000e640000000800 */
        /* <DEDUP_REMOVED lines=21> */
[----:B------:R-:W-:Y:S03]  /*16640*/  STL.64 [R1+0x310], R112 ;  /* 0x0003107001007387 */ /* 0x000fe60000100a00 */
[C---:B------:R-:W-:Y:S01]  /*16650*/  HMMA.1688.F32.TF32 R72, R232.reuse, R18, R244 ;  /* 0x00000012e848723c */ /* 0x040fe200000810f4 */
        /* <DEDUP_REMOVED lines=18> */
[----:B------:R1:W-:Y:S04]  /*16780*/  STL.64 [R1+0x880], R76 ;  /* 0x0008804c01007387 */ /* 0x0003e80000100a00 */
[----:B------:R1:W-:Y:S04]  /*16790*/  STL.64 [R1+0x888], R78 ;  /* 0x0008884e01007387 */ /* 0x0003e80000100a00 */
[----:B------:R1:W-:Y:S04]  /*167a0*/  STL.64 [R1+0x870], R72 ;  /* 0x0008704801007387 */ /* 0x0003e80000100a00 */
[----:B------:R1:W-:Y:S04]  /*167b0*/  STL.64 [R1+0x878], R74 ;  /* 0x0008784a01007387 */ /* 0x0003e80000100a00 */
[----:B------:R1:W-:Y:S04]  /*167c0*/  STL.64 [R1+0x280], R68 ;  /* 0x0002804401007387 */ /* 0x0003e80000100a00 */
[----:B------:R1:W-:Y:S04]  /*167d0*/  STL.64 [R1+0x288], R70 ;  /* 0x0002884601007387 */ /* 0x0003e80000100a00 */
[----:B------:R-:W-:Y:S04]  /*167e0*/  LDS R232, [R0+0x4500] ;  /* 0x0045000000e87984 */ /* 0x000fe80000000800 */
[----:B------:R-:W-:Y:S04]  /*167f0*/  LDS R234, [R0+0x6500] ;  /* 0x0065000000ea7984 */ /* 0x000fe80000000800 */
[----:B------:R-:W-:Y:S04]  /*16800*/  LDS R233, [R3+0x4500] ;  /* 0x0045000003e97984 */ /* 0x000fe80000000800 */
[----:B------:R-:W1:Y:S01]  /*16810*/  LDS R235, [R3+0x6500] ;  /* 0x0065000003eb7984 */ /* 0x000e620000000800 */
[----:B--2---:R-:W-:-:S02]  /*16820*/  IMAD.MOV.U32 R249, RZ, RZ, R242 ;  /* 0x000000fffff97224 */ /* 0x004fc400078e00f2 */
[----:B---3--:R-:W-:Y:S02]  /*16830*/  IMAD.MOV.U32 R251, RZ, RZ, R240 ;  /* 0x000000fffffb7224 */ /* 0x008fe400078e00f0 */
[----:B------:R-:W-:Y:S01]  /*16840*/  IMAD.MOV.U32 R250, RZ, RZ, R241 ;  /* 0x000000fffffa7224 */ /* 0x000fe200078e00f1 */
[----:B------:R-:W2:Y:S01]  /*16850*/  LDL.LU R240, [R1+0x40] ;  /* 0x0000400001f07983 */ /* 0x000ea20000300800 */
[----:B------:R-:W-:-:S03]  /*16860*/  IMAD.MOV.U32 R248, RZ, RZ, R243 ;  /* 0x000000fffff87224 */ /* 0x000fc600078e00f3 */
[----:B------:R-:W2:Y:S04]  /*16870*/  LDL.LU R241, [R1+0x44] ;  /* 0x0000440001f17983 */ /* 0x000ea80000300800 */
[----:B------:R-:W2:Y:S04]  /*16880*/  LDL.LU R242, [R1+0x48] ;  /* 0x0000480001f27983 */ /* 0x000ea80000300800 */
[----:B------:R-:W2:Y:S04]  /*16890*/  LDL.LU R243, [R1+0x4c] ;  /* 0x00004c0001f37983 */ /* 0x000ea80000300800 */
[----:B-1----:R-:W3:Y:S04]  /*168a0*/  LDL.LU R80, [R1+0x70] ;  /* 0x0000700001507983 */ /* 0x002ee80000300800 */
[----:B------:R-:W3:Y:S04]  /*168b0*/  LDL.LU R81, [R1+0x74] ;  /* 0x0000740001517983 */ /* 0x000ee80000300800 */
[----:B------:R-:W3:Y:S04]  /*168c0*/  LDL.LU R82, [R1+0x78] ;  /* 0x0000780001527983 */ /* 0x000ee80000300800 */
[----:B------:R-:W3:Y:S04]  /*168d0*/  LDL.LU R83, [R1+0x7c] ;  /* 0x00007c0001537983 */ /* 0x000ee80000300800 */
[----:B------:R-:W2:Y:S04]  /*168e0*/  LDL.LU R84, [R1+0x80] ;  /* 0x0000800001547983 */ /* 0x000ea80000300800 */
[----:B------:R-:W2:Y:S04]  /*168f0*/  LDL.LU R85, [R1+0x84] ;  /* 0x0000840001557983 */ /* 0x000ea80000300800 */
[----:B------:R-:W2:Y:S04]  /*16900*/  LDL.LU R86, [R1+0x88] ;  /* 0x0000880001567983 */ /* 0x000ea80000300800 */
[----:B------:R-:W2:Y:S04]  /*16910*/  LDL.LU R87, [R1+0x8c] ;  /* 0x00008c0001577983 */ /* 0x000ea80000300800 */
        /* <DEDUP_REMOVED lines=63> */
[C---:B---3--:R-:W-:Y:S08]  /*16d10*/  HMMA.1688.F32.TF32 R80, R236.reuse, R22, R80 ;  /* 0x00000016ec50723c */ /* 0x048ff00000081050 */
[C---:B--2---:R-:W-:Y:S08]  /*16d20*/  HMMA.1688.F32.TF32 R84, R236.reuse, R26, R84 ;  /* 0x0000001aec54723c */ /* 0x044ff00000081054 */
[C---:B----4-:R-:W-:Y:S08]  /*16d30*/  HMMA.1688.F32.TF32 R88, R236.reuse, R30, R88 ;  /* 0x0000001eec58723c */ /* 0x050ff00000081058 */
        /* <DEDUP_REMOVED lines=13> */
[----:B-1----:R-:W2:Y:S04]  /*16e10*/  LDL.LU.64 R134, [R1+0x1f28] ;  /* 0x001f280001867983 */ /* 0x002ea80000300a00 */
[----:B------:R-:W2:Y:S04]  /*16e20*/  LDL.LU.64 R132, [R1+0x1f20] ;  /* 0x001f200001847983 */ /* 0x000ea80000300a00 */
[----:B------:R-:W-:Y:S04]  /*16e30*/  STL.64 [R1+0x850], R128 ;  /* 0x0008508001007387 */ /* 0x000fe80000100a00 */
[----:B------:R1:W-:Y:S01]  /*16e40*/  STL.64 [R1+0x858], R130 ;  /* 0x0008588201007387 */ /* 0x0003e20000100a00 */
[C---:B------:R-:W-:Y:S03]  /*16e50*/  HMMA.1688.F32.TF32 R92, R236.reuse, R34, R92 ;  /* 0x00000022ec5c723c */ /* 0x040fe6000008105c */
[----:B-1----:R-:W3:Y:S04]  /*16e60*/  LDL.LU.64 R130, [R1+0x1f18] ;  /* 0x001f180001827983 */ /* 0x002ee80000300a00 */
[----:B------:R-:W3:Y:S04]  /*16e70*/  LDL.LU.64 R128, [R1+0x1f10] ;  /* 0x001f100001807983 */ /* 0x000ee80000300a00 */
[----:B------:R-:W-:Y:S04]  /*16e80*/  STL.64 [R1+0x840], R124 ;  /* 0x0008407c01007387 */ /* 0x000fe80000100a00 */
[----:B------:R1:W-:Y:S04]  /*16e90*/  STL.64 [R1+0x848], R126 ;  /* 0x0008487e01007387 */ /* 0x0003e80000100a00 */
[----:B-1----:R-:W4:Y:S04]  /*16ea0*/  LDL.LU.64 R126, [R1+0x1f08] ;  /* 0x001f0800017e7983 */ /* 0x002f280000300a00 */
        /* <DEDUP_REMOVED lines=10> */
[----:B------:R1:W-:Y:S01]  /*16f50*/  STL.64 [R1+0x818], R114 ;  /* 0x0008187201007387 */ /* 0x0003e20000100a00 */
[C---:B------:R-:W-:Y:S03]  /*16f60*/  HMMA.1688.F32.TF32 R76, R236.reuse, R18, R76 ;  /* 0x00000012ec4c723c */ /* 0x040fe6000008104c */
        /* <DEDUP_REMOVED lines=28> */
[----:B------:R-:W-:Y:S03]  /*17130*/  HMMA.1688.F32.TF32 R236, R236, R14, R240 ;  /* 0x0000000eecec723c */ /* 0x000fe600000810f0 */
        /* <DEDUP_REMOVED lines=10> */
[----:B------:R-:W2:Y:S04]  /*171e0*/  LDL.LU.64 R242, [R1+0x1e38] ;  /* 0x001e380001f27983 */ /* 0x000ea80000300a00 */
[----:B------:R-:W2:Y:S01]  /*171f0*/  LDL.LU.64 R240, [R1+0x1e30] ;  /* 0x001e300001f07983 */ /* 0x000ea20000300a00 */
[----:B------:R-:W-:Y:S01]  /*17200*/  MOV R71, R2 ;  /* 0x0000000200477202 */ /* 0x000fe20000000f00 */
[C---:B------:R-:W-:Y:S08]  /*17210*/  HMMA.1688.F32.TF32 R72, R232.reuse, R62, R72 ;  /* 0x0000003ee848723c */ /* 0x040ff00000081048 */
[C---:B------:R-:W-:Y:S08]  /*17220*/  HMMA.1688.F32.TF32 R68, R232.reuse, R10, R68 ;  /* 0x0000000ae844723c */ /* 0x040ff00000081044 */
[C---:B------:R-:W-:Y:S01]  /*17230*/  HMMA.1688.F32.TF32 R244, R232.reuse, R6, R244 ;  /* 0x00000006e8f4723c */ /* 0x040fe200000810f4 */
[----:B------:R-:W-:Y:S07]  /*17240*/  STL.64 [R1+0x630], R236 ;  /* 0x000630ec01007387 */ /* 0x000fee0000100a00 */
[C---:B------:R-:W-:Y:S01]  /*17250*/  HMMA.1688.F32.TF32 R248, R232.reuse, R58, R248 ;  /* 0x0000003ae8f8723c */ /* 0x040fe200000810f8 */
[----:B------:R-:W-:Y:S04]  /*17260*/  STL.64 [R1+0x638], R238 ;  /* 0x000638ee01007387 */ /* 0x000fe80000100a00 */
[----:B------:R-:W-:Y:S04]  /*17270*/  LDS R236, [R0+0x4600] ;  /* 0x0046000000ec7984 */ /* 0x000fe80000000800 */
[----:B------:R-:W-:Y:S04]  /*17280*/  LDS R238, [R0+0x6600] ;  /* 0x0066000000ee7984 */ /* 0x000fe80000000800 */
[----:B------:R-:W-:Y:S04]  /*17290*/  LDS R237, [R3+0x4600] ;  /* 0x0046000003ed7984 */ /* 0x000fe80000000800 */
[----:B------:R-:W1:Y:S01]  /*172a0*/  LDS R239, [R3+0x6600] ;  /* 0x0066000003ef7984 */ /* 0x000e620000000800 */
[C---:B--2---:R-:W-:Y:S11]  /*172b0*/  HMMA.1688.F32.TF32 R240, R232.reuse, R66, R240 ;  /* 0x00000042e8f0723c */ /* 0x044ff600000810f0 */
[----:B------:R-:W-:Y:S11]  /*172c0*/  @!UPT UIADD3 URZ, URZ, URZ, URZ ;  /* 0x0000003f3f3ff290 */ /* 0x000ff6000fffe03f */
[----:B------:R-:W-:Y:S01]  /*172d0*/  @!UPT UIADD3 URZ, URZ, URZ, URZ ;  /* 0x0000003f3f3ff290 */ /* 0x000fe2000fffe03f */
[----:B------:R-:W-:Y:S04]  /*172e0*/  STL.64 [R1+0x620], R240 ;  /* 0x000620f001007387 */ /* 0x000fe80000100a00 */
[----:B------:R-:W-:Y:S04]  /*172f0*/  STL.64 [R1+0x628], R242 ;  /* 0x000628f201007387 */ /* 0x000fe80000100a00 */
[----:B------:R-:W-:Y:S04]  /*17300*/  STL.64 [R1+0x610], R72 ;  /* 0x0006104801007387 */ /* 0x000fe80000100a00 */
[----:B------:R2:W-:Y:S04]  /*17310*/  STL.64 [R1+0x618], R74 ;  /* 0x0006184a01007387 */ /* 0x0005e80000100a00 */
[----:B------:R-:W-:Y:S04]  /*17320*/  LDS R240, [R0+0x4700] ;  /* 0x0047000000f07984 */ /* 0x000fe80000000800 */
[----:B------:R-:W-:Y:S04]  /*17330*/  LDS R242, [R0+0x6700] ;  /* 0x0067000000f27984 */ /* 0x000fe80000000800 */
[----:B--2---:R-:W2:Y:S04]  /*17340*/  LDL.LU.64 R74, [R1+0x1e28] ;  /* 0x001e2800014a7983 */ /* 0x004ea80000300a00 */
[----:B------:R-:W2:Y:S04]  /*17350*/  LDL.LU.64 R72, [R1+0x1e20] ;  /* 0x001e200001487983 */ /* 0x000ea80000300a00 */
[----:B------:R-:W-:Y:S04]  /*17360*/  STL.64 [R1+0x600], R68 ;  /* 0x0006004401007387 */ /* 0x000fe80000100a00 */
[----:B------:R1:W-:Y:S04]  /*17370*/  STL.64 [R1+0x608], R70 ;  /* 0x0006084601007387 */ /* 0x0003e80000100a00 */
[----:B------:R-:W-:Y:S04]  /*17380*/  LDS R241, [R3+0x4700] ;  /* 0x0047000003f17984 */ /* 0x000fe80000000800 */
[----:B------:R-:W2:Y:S04]  /*17390*/  LDS R243, [R3+0x6700] ;  /* 0x0067000003f37984 */ /* 0x000ea80000000800 */
[----:B-1----:R-:W2:Y:S04]  /*173a0*/  LDL.LU.64 R70, [R1+0x1e18] ;  /* 0x001e180001467983 */ /* 0x002ea80000300a00 */
[----:B------:R-:W2:Y:S04]  /*173b0*/  LDL.LU.64 R68, [R1+0x1e10] ;  /* 0x001e100001447983 */ /* 0x000ea80000300a00 */
[----:B------:R-:W-:Y:S04]  /*173c0*/  STL.64 [R1+0x5f0], R244 ;  /* 0x0005f0f401007387 */ /* 0x000fe80000100a00 */
[----:B------:R1:W-:Y:S04]  /*173d0*/  STL.64 [R1+0x5f8], R246 ;  /* 0x0005f8f601007387 */ /* 0x0003e80000100a00 */
[----:B-1----:R-:W3:Y:S04]  /*173e0*/  LDL.LU.64 R246, [R1+0x1e08] ;  /* 0x001e080001f67983 */ /* 0x002ee80000300a00 */
[----:B------:R-:W3:Y:S04]  /*173f0*/  LDL.LU.64 R244, [R1+0x1e00] ;  /* 0x001e000001f47983 */ /* 0x000ee80000300a00 */
[----:B------:R-:W-:Y:S04]  /*17400*/  STL.64 [R1+0x5e0], R248 ;  /* 0x0005e0f801007387 */ /* 0x000fe80000100a00 */
[----:B------:R1:W-:Y:S04]  /*17410*/  STL.64 [R1+0x5e8], R250 ;  /* 0x0005e8fa01007387 */ /* 0x0003e80000100a00 */
[----:B-1----:R-:W3:Y:S04]  /*17420*/  LDL.LU.64 R250, [R1+0x1df8] ;  /* 0x001df80001fa7983 */ /* 0x002ee80000300a00 */
[----:B------:R-:W3:Y:S04]  /*17430*/  LDL.LU.64 R248, [R1+0x1df0] ;  /* 0x001df00001f87983 */ /* 0x000ee80000300a00 */
[----:B------:R-:W1:Y:S01]  /*17440*/  S2R R65, SR_TID.X ;  /* 0x0000000000417919 */ /* 0x000e620000002100 */
[C---:B--2---:R-:W-:Y:S08]  /*17450*/  HMMA.1688.F32.TF32 R68, R232.reuse, R46, R68 ;  /* 0x0000002ee844723c */ /* 0x044ff00000081044 */
[C---:B---3--:R-:W-:Y:S11]  /*17460*/  HMMA.1688.F32.TF32 R248, R232.reuse, R54, R248 ;  /* 0x00000036e8f8723c */ /* 0x048ff600000810f8 */
[----:B------:R-:W-:Y:S11]  /*17470*/  @!UPT UIADD3 URZ, URZ, URZ, URZ ;  /* 0x0000003f3f3ff290 */ /* 0x000ff6000fffe03f */
[----:B------:R-:W-:Y:S01]  /*17480*/  @!UPT UIADD3 URZ, URZ, URZ, URZ ;  /* 0x0000003f3f3ff290 */ /* 0x000fe2000fffe03f */
[----:B------:R-:W-:Y:S04]  /*17490*/  STL.64 [R1+0x5d0], R248 ;  /* 0x0005d0f801007387 */ /* 0x000fe80000100a00 */
[----:B------:R2:W-:Y:S02]  /*174a0*/  STL.64 [R1+0x5d8], R250 ;  /* 0x0005d8fa01007387 */ /* 0x0005e40000100a00 */
[C---:B--2---:R-:W-:Y:S08]  /*174b0*/  HMMA.1688.F32.TF32 R248, R232.reuse, R50, R244 ;  /* 0x00000032e8f8723c */ /* 0x044ff000000810f4 */
[C---:B------:R-:W-:Y:S08]  /*174c0*/  HMMA.1688.F32.TF32 R244, R232.reuse, R42, R72 ;  /* 0x0000002ae8f4723c */ /* 0x040ff00000081048 */
[C---:B------:R-:W-:Y:S07]  /*174d0*/  HMMA.1688.F32.TF32 R72, R232.reuse, R38, R76 ;  /* 0x00000026e848723c */ /* 0x040fee000008104c */
[----:B------:R-:W-:Y:S04]  /*174e0*/  STL.64 [R1+0x5c0], R248 ;  /* 0x0005c0f801007387 */ /* 0x000fe80000100a00 */
[----:B------:R-:W-:Y:S04]  /*174f0*/  STL.64 [R1+0x5c8], R250 ;  /* 0x0005c8fa01007387 */ /* 0x000fe80000100a00 */
[----:B------:R-:W-:Y:S04]  /*17500*/  STL.64 [R1+0x5b0], R68 ;  /* 0x0005b04401007387 */ /* 0x000fe80000100a00 */
[----:B------:R2:W-:Y:S01]  /*17510*/  STL.64 [R1+0x5b8], R70 ;  /* 0x0005b84601007387 */ /* 0x0005e20000100a00 */
[C---:B------:R-:W-:Y:S03]  /*17520*/  HMMA.1688.F32.TF32 R76, R232.reuse, R30, R84 ;  /* 0x0000001ee84c723c */ /* 0x040fe60000081054 */
[----:B------:R-:W-:Y:S04]  /*17530*/  LDS R248, [R0+0x8000] ;  /* 0x0080000000f87984 */ /* 0x000fe80000000800 */
[----:B------:R-:W-:Y:S01]  /*17540*/  LDS R250, [R0+0xa000] ;  /* 0x00a0000000fa7984 */ /* 0x000fe20000000800 */
[C---:B--2---:R-:W-:Y:S03]  /*17550*/  HMMA.1688.F32.TF32 R68, R232.reuse, R34, R80 ;  /* 0x00000022e844723c */ /* 0x044fe60000081050 */
[----:B------:R-:W-:Y:S04]  /*17560*/  STL.64 [R1+0x5a0], R244 ;  /* 0x0005a0f401007387 */ /* 0x000fe80000100a00 */
[----:B------:R-:W-:Y:S04]  /*17570*/  STL.64 [R1+0x5a8], R246 ;  /* 0x0005a8f601007387 */ /* 0x000fe80000100a00 */
[----:B------:R-:W-:Y:S04]  /*17580*/  STL.64 [R1+0x590], R72 ;  /* 0x0005904801007387 */ /* 0x000fe80000100a00 */
[----:B------:R2:W-:Y:S04]  /*17590*/  STL.64 [R1+0x598], R74 ;  /* 0x0005984a01007387 */ /* 0x0005e80000100a00 */
[----:B------:R-:W-:Y:S04]  /*175a0*/  LDS R249, [R3+0x8000] ;  /* 0x0080000003f97984 */ /* 0x000fe80000000800 */
[----:B------:R-:W-:Y:S01]  /*175b0*/  LDS R251, [R3+0xa000] ;  /* 0x00a0000003fb7984 */ /* 0x000fe20000000800 */
[C---:B--2---:R-:W-:Y:S03]  /*175c0*/  HMMA.1688.F32.TF32 R72, R232.reuse, R26, R88 ;  /* 0x0000001ae848723c */ /* 0x044fe60000081058 */
[----:B------:R-:W-:Y:S04]  /*175d0*/  STL.64 [R1+0x580], R68 ;  /* 0x0005804401007387 */ /* 0x000fe80000100a00 */
[----:B------:R2:W-:Y:S02]  /*175e0*/  STL.64 [R1+0x588], R70 ;  /* 0x0005884601007387 */ /* 0x0005e40000100a00 */
[C---:B--2---:R-:W-:Y:S02]  /*175f0*/  HMMA.1688.F32.TF32 R68, R232.reuse, R22, R92 ;  /* 0x00000016e844723c */ /* 0x044fe4000008105c */
[----:B------:R-:W-:Y:S04]  /*17600*/  STL.64 [R1+0x570], R76 ;  /* 0x0005704c01007387 */ /* 0x000fe80000100a00 */
[----:B------:R2:W-:Y:S08]  /*17610*/  STL.64 [R1+0x578], R78 ;  /* 0x0005784e01007387 */ /* 0x0005f00000100a00 */
[----:B------:R-:W-:Y:S04]  /*17620*/  STL.64 [R1+0x770], R72 ;  /* 0x0007704801007387 */ /* 0x000fe80000100a00 */
[----:B------:R3:W-:Y:S01]  /*17630*/  STL.64 [R1+0x778], R74 ;  /* 0x0007784a01007387 */ /* 0x0007e20000100a00 */
[C---:B--2---:R-:W-:Y:S04]  /*17640*/  HMMA.1688.F32.TF32 R76, R232.reuse, R18, R96 ;  /* 0x00000012e84c723c */ /* 0x044fe80000081060 */
[----:B------:R-:W-:Y:S04]  /*17650*/  STL.64 [R1+0x760], R68 ;  /* 0x0007604401007387 */ /* 0x000fe80000100a00 */
[----:B---3--:R-:W-:Y:S01]  /*17660*/  HMMA.1688.F32.TF32 R72, R232, R14, R100 ;  /* 0x0000000ee848723c */ /* 0x008fe20000081064 */
[----:B------:R2:W-:Y:S07]  /*17670*/  STL.64 [R1+0x768], R70 ;  /* 0x0007684601007387 */ /* 0x0005ee0000100a00 */
[C---:B--2---:R-:W-:Y:S07]  /*17680*/  HMMA.1688.F32.TF32 R68, R236.reuse, R66, R104 ;  /* 0x00000042ec44723c */ /* 0x044fee0000081068 */
[----:B------:R-:W-:Y:S04]  /*17690*/  STL.64 [R1+0x750], R76 ;  /* 0x0007504c01007387 */ /* 0x000fe80000100a00 */
[----:B------:R2:W-:Y:S04]  /*176a0*/  STL.64 [R1+0x758], R78 ;  /* 0x0007584e01007387 */ /* 0x0005e80000100a00 */
[----:B------:R-:W-:Y:S04]  /*176b0*/  STL.64 [R1+0x560], R72 ;  /* 0x0005604801007387 */ /* 0x000fe80000100a00 */
[----:B------:R3:W-:Y:S01]  /*176c0*/  STL.64 [R1+0x568], R74 ;  /* 0x0005684a01007387 */ /* 0x0007e20000100a00 */
[C---:B--2---:R-:W-:Y:S03]  /*176d0*/  HMMA.1688.F32.TF32 R76, R236.reuse, R62, R108 ;  /* 0x0000003eec4c723c */ /* 0x044fe6000008106c */
[----:B------:R-:W-:Y:S05]  /*176e0*/  STL.64 [R1+0x740], R68 ;  /* 0x0007404401007387 */ /* 0x000fea0000100a00 */
[C---:B---3--:R-:W-:Y:S01]  /*176f0*/  HMMA.1688.F32.TF32 R72, R236.reuse, R10, R112 ;  /* 0x0000000aec48723c */ /* 0x048fe20000081070 */
        /* <DEDUP_REMOVED lines=8> */
[C---:B----4-:R-:W-:Y:S01]  /*17780*/  HMMA.1688.F32.TF32 R72, R236.reuse, R54, R124 ;  /* 0x00000036ec48723c */ /* 0x050fe2000008107c */
        /* <DEDUP_REMOVED lines=28> */
[----:B--2---:R-:W-:Y:S08]  /*17950*/  HMMA.1688.F32.TF32 R68, R236, R14, R164 ;  /* 0x0000000eec44723c */ /* 0x004ff000000810a4 */
[C---:B------:R-:W-:Y:S08]  /*17960*/  HMMA.1688.F32.TF32 R236, R240.reuse, R66, R168 ;  /* 0x00000042f0ec723c */ /* 0x040ff000000810a8 */
[C---:B------:R-:W-:Y:S08]  /*17970*/  HMMA.1688.F32.TF32 R232, R240.reuse, R62, R172 ;  /* 0x0000003ef0e8723c */ /* 0x040ff000000810ac */
[C---:B------:R-:W-:Y:S08]  /*17980*/  HMMA.1688.F32.TF32 R244, R240.reuse, R6, R180 ;  /* 0x00000006f0f4723c */ /* 0x040ff000000810b4 */
[C---:B------:R-:W-:Y:S01]  /*17990*/  HMMA.1688.F32.TF32 R60, R240.reuse, R10, R176 ;  /* 0x0000000af03c723c */ /* 0x040fe200000810b0 */
[----:B------:R-:W-:Y:S07]  /*179a0*/  STL.64 [R1+0x670], R76 ;  /* 0x0006704c01007387 */ /* 0x000fee0000100a00 */
[C---:B------:R-:W-:Y:S01]  /*179b0*/  HMMA.1688.F32.TF32 R52, R240.reuse, R54, R188 ;  /* 0x00000036f034723c */ /* 0x040fe200000810bc */
[----:B------:R-:W-:Y:S07]  /*179c0*/  STL.64 [R1+0x678], R78 ;  /* 0x0006784e01007387 */ /* 0x000fee0000100a00 */
[----:B------:R-:W-:Y:S01]  /*179d0*/  HMMA.1688.F32.TF32 R48, R240, R50, R192 ;  /* 0x00000032f030723c */ /* 0x000fe200000810c0 */
[----:B------:R-:W-:Y:S04]  /*179e0*/  STL.64 [R1+0x660], R72 ;  /* 0x0006604801007387 */ /* 0x000fe80000100a00 */
[----:B------:R-:W-:Y:S04]  /*179f0*/  STL.64 [R1+0x668], R74 ;  /* 0x0006684a01007387 */ /* 0x000fe80000100a00 */
[----:B------:R-:W-:Y:S04]  /*17a00*/  STL [R1+0x1dcc], R236 ;  /* 0x001dccec01007387 */ /* 0x000fe80000100800 */
[----:B------:R-:W-:Y:S04]  /*17a10*/  STL.64 [R1+0x550], R68 ;  /* 0x0005504401007387 */ /* 0x000fe80000100a00 */
[----:B------:R-:W-:Y:S04]  /*17a20*/  STL.64 [R1+0x558], R70 ;  /* 0x0005584601007387 */ /* 0x000fe80000100a00 */
[----:B------:R-:W-:Y:S04]  /*17a30*/  STL [R1+0x1dc8], R237 ;  /* 0x001dc8ed01007387 */ /* 0x000fe80000100800 */
[----:B------:R-:W-:Y:S04]  /*17a40*/  STL [R1+0x1dc4], R238 ;  /* 0x001dc4ee01007387 */ /* 0x000fe80000100800 */
[----:B------:R-:W-:Y:S04]  /*17a50*/  STL [R1+0x1dc0], R239 ;  /* 0x001dc0ef01007387 */ /* 0x000fe80000100800 */
[----:B------:R2:W-:Y:S04]  /*17a60*/  STL [R1+0x1dd4], R232 ;  /* 0x001dd4e801007387 */ /* 0x0005e80000100800 */
[----:B------:R-:W-:Y:S04]  /*17a70*/  STL [R1+0x1dd0], R233 ;  /* 0x001dd0e901007387 */ /* 0x000fe80000100800 */
[----:B------:R-:W-:Y:S04]  /*17a80*/  STL [R1+0x1dbc], R234 ;  /* 0x001dbcea01007387 */ /* 0x000fe80000100800 */
[----:B------:R-:W-:Y:S04]  /*17a90*/  STL [R1+0x1db8], R235 ;  /* 0x001db8eb01007387 */ /* 0x000fe80000100800 */
[----:B------:R3:W-:Y:S04]  /*17aa0*/  STL [R1+0x1de0], R244 ;  /* 0x001de0f401007387 */ /* 0x0007e80000100800 */
[----:B------:R-:W-:Y:S01]  /*17ab0*/  STL.64 [R1+0x540], R60 ;  /* 0x0005403c01007387 */ /* 0x000fe20000100a00 */
[----:B--2---:R-:W-:-:S03]  /*17ac0*/  IMAD.MOV.U32 R232, RZ, RZ, R55 ;  /* 0x000000ffffe87224 */ /* 0x004fc600078e0037 */
[----:B------:R-:W-:Y:S01]  /*17ad0*/  STL.64 [R1+0x548], R62 ;  /* 0x0005483e01007387 */ /* 0x000fe20000100a00 */
[----:B---3--:R-:W-:-:S03]  /*17ae0*/  MOV R244, R52 ;  /* 0x0000003400f47202 */ /* 0x008fc60000000f00 */
[----:B------:R2:W-:Y:S01]  /*17af0*/  STL [R1+0x1ddc], R245 ;  /* 0x001ddcf501007387 */ /* 0x0005e20000100800 */
[----:B------:R-:W-:-:S03]  /*17b00*/  IMAD.MOV.U32 R239, RZ, RZ, R48 ;  /* 0x000000ffffef7224 */ /* 0x000fc600078e0030 */
[----:B------:R3:W-:Y:S01]  /*17b10*/  STL [R1+0x1dd8], R246 ;  /* 0x001dd8f601007387 */ /* 0x0007e20000100800 */
[----:B------:R-:W-:Y:S01]  /*17b20*/  MOV R234, R49 ;  /* 0x0000003100ea7202 */ /* 0x000fe20000000f00 */
[----:B------:R-:W-:Y:S02]  /*17b30*/  IMAD.MOV.U32 R235, RZ, RZ, R50 ;  /* 0x000000ffffeb7224 */ /* 0x000fe400078e0032 */
[----:B------:R4:W-:Y:S01]  /*17b40*/  STL [R1+0x1db4], R247 ;  /* 0x001db4f701007387 */ /* 0x0009e20000100800 */
[----:B--2---:R-:W-:Y:S01]  /*17b50*/  IMAD.MOV.U32 R245, RZ, RZ, R53 ;  /* 0x000000fffff57224 */ /* 0x004fe200078e0035 */
[----:B------:R-:W-:Y:S01]  /*17b60*/  HMMA.1688.F32.TF32 R56, R240, R58, R184 ;  /* 0x0000003af038723c */ /* 0x000fe200000810b8 */
[----:B------:R-:W-:Y:S02]  /*17b70*/  IMAD.MOV.U32 R84, RZ, RZ, R9 ;  /* 0x000000ffff547224 */ /* 0x000fe400078e0009 */
[----:B------:R-:W-:Y:S01]  /*17b80*/  IMAD.MOV.U32 R85, RZ, RZ, R8 ;  /* 0x000000ffff557224 */ /* 0x000fe200078e0008 */
[----:B------:R-:W-:Y:S01]  /*17b90*/  MOV R83, R12 ;  /* 0x0000000c00537202 */ /* 0x000fe20000000f00 */
[----:B---3--:R-:W-:-:S02]  /*17ba0*/  IMAD.MOV.U32 R246, RZ, RZ, R54 ;  /* 0x000000fffff67224 */ /* 0x008fc400078e0036 */
[----:B------:R-:W-:Y:S01]  /*17bb0*/  IMAD.MOV.U32 R86, RZ, RZ, R5 ;  /* 0x000000ffff567224 */ /* 0x000fe200078e0005 */
[C---:B------:R-:W-:Y:S01]  /*17bc0*/  HMMA.1688.F32.TF32 R52, R240.reuse, R46, R196 ;  /* 0x0000002ef034723c */ /* 0x040fe200000810c4 */
[----:B----4-:R-:W-:Y:S02]  /*17bd0*/  IMAD.MOV.U32 R247, RZ, RZ, R51 ;  /* 0x000000fffff77224 */ /* 0x010fe400078e0033 */
[----:B------:R-:W-:Y:S02]  /*17be0*/  IMAD.MOV.U32 R87, RZ, RZ, R4 ;  /* 0x000000ffff577224 */ /* 0x000fe400078e0004 */
[----:B------:R-:W-:Y:S02]  /*17bf0*/  IMAD.MOV.U32 R82, RZ, RZ, R13 ;  /* 0x000000ffff527224 */ /* 0x000fe400078e000d */
[----:B------:R-:W-:Y:S01]  /*17c00*/  IMAD.MOV.U32 R80, RZ, RZ, R17 ;  /* 0x000000ffff507224 */ /* 0x000fe200078e0011 */
[----:B------:R-:W-:Y:S01]  /*17c10*/  HMMA.1688.F32.TF32 R48, R240, R42, R200 ;  /* 0x0000002af030723c */ /* 0x000fe200000810c8 */
[----:B------:R-:W-:Y:S01]  /*17c20*/  IMAD.MOV.U32 R81, RZ, RZ, R16 ;  /* 0x000000ffff517224 */ /* 0x000fe200078e0010 */
[----:B------:R-:W-:Y:S01]  /*17c30*/  MOV R90, R21 ;  /* 0x00000015005a7202 */ /* 0x000fe20000000f00 */
[----:B------:R-:W-:-:S02]  /*17c40*/  IMAD.MOV.U32 R91, RZ, RZ, R20 ;  /* 0x000000ffff5b7224 */ /* 0x000fc400078e0014 */
[----:B------:R-:W-:Y:S02]  /*17c50*/  IMAD.MOV.U32 R88, RZ, RZ, R25 ;  /* 0x000000ffff587224 */ /* 0x000fe400078e0019 */
[----:B------:R-:W-:Y:S01]  /*17c60*/  IMAD.MOV.U32 R89, RZ, RZ, R24 ;  /* 0x000000ffff597224 */ /* 0x000fe200078e0018 */
[C---:B------:R-:W-:Y:S01]  /*17c70*/  HMMA.1688.F32.TF32 R44, R240.reuse, R38, R204 ;  /* 0x00000026f02c723c */ /* 0x040fe200000810cc */
[----:B------:R-:W-:Y:S01]  /*17c80*/  IMAD.MOV.U32 R78, RZ, RZ, R29 ;  /* 0x000000ffff4e7224 */ /* 0x000fe200078e001d */
[----:B------:R-:W-:Y:S01]  /*17c90*/  MOV R77, R32 ;  /* 0x00000020004d7202 */ /* 0x000fe20000000f00 */
[----:B------:R-:W-:Y:S01]  /*17ca0*/  IMAD.MOV.U32 R79, RZ, RZ, R28 ;  /* 0x000000ffff4f7224 */ /* 0x000fe200078e001c */
[----:B------:R-:W-:Y:S04]  /*17cb0*/  LDS R72, [R0+0x8100] ;  /* 0x0081000000487984 */ /* 0x000fe80000000800 */
[C---:B------:R-:W-:Y:S01]  /*17cc0*/  HMMA.1688.F32.TF32 R40, R240.reuse, R34, R208 ;  /* 0x00000022f028723c */ /* 0x040fe200000810d0 */
[----:B------:R-:W-:Y:S01]  /*17cd0*/  IMAD.MOV.U32 R76, RZ, RZ, R33 ;  /* 0x000000ffff4c7224 */ /* 0x000fe200078e0021 */
[----:B------:R-:W-:Y:S04]  /*17ce0*/  LDS R74, [R0+0xa100] ;  /* 0x00a10000004a7984 */ /* 0x000fe80000000800 */
[----:B------:R-:W-:Y:S02]  /*17cf0*/  LDS R73, [R3+0x8100] ;  /* 0x0081000003497984 */ /* 0x000fe40000000800 */
[----:B------:R-:W-:Y:S02]  /*17d00*/  HMMA.1688.F32.TF32 R36, R240, R30, R212 ;  /* 0x0000001ef024723c */ /* 0x000fe400000810d4 */
[----:B------:R-:W-:Y:S01]  /*17d10*/  STL.64 [R1+0x520], R52 ;  /* 0x0005203401007387 */ /* 0x000fe20000100a00 */
[----:B-1----:R-:W-:-:S03]  /*17d20*/  LOP3.LUT R68, R65, 0x7, RZ, 0xc0, !PT ;  /* 0x0000000741447812 */ /* 0x002fc600078ec0ff */
[----:B------:R-:W-:Y:S04]  /*17d30*/  STL.64 [R1+0x528], R54 ;  /* 0x0005283601007387 */ /* 0x000fe80000100a00 */
[----:B------:R-:W-:Y:S04]  /*17d40*/  STL.64 [R1+0x510], R48 ;  /* 0x0005103001007387 */ /* 0x000fe80000100a00 */
[----:B------:R-:W-:Y:S04]  /*17d50*/  STL.64 [R1+0x518], R50 ;  /* 0x0005183201007387 */ /* 0x000fe80000100a00 */
[----:B------:R-:W-:Y:S04]  /*17d60*/  STL.64 [R1+0x500], R44 ;  /* 0x0005002c01007387 */ /* 0x000fe80000100a00 */
[----:B------:R1:W-:Y:S01]  /*17d70*/  STL.64 [R1+0x508], R46 ;  /* 0x0005082e01007387 */ /* 0x0003e20000100a00 */
[----:B------:R-:W-:-:S03]  /*17d80*/  IMAD R68, R68, 0x110, RZ ;  /* 0x0000011044447824 */ /* 0x000fc600078e02ff */
[----:B------:R-:W-:Y:S01]  /*17d90*/  STL.64 [R1+0x4f0], R40 ;  /* 0x0004f02801007387 */ /* 0x000fe20000100a00 */
[----:B------:R-:W-:-:S03]  /*17da0*/  SHF.L.U32 R69, R65, 0x1, RZ ;  /* 0x0000000141457819 */ /* 0x000fc600000006ff */
[----:B------:R2:W-:Y:S01]  /*17db0*/  STL.64 [R1+0x4f8], R42 ;  /* 0x0004f82a01007387 */ /* 0x0005e20000100a00 */
[C---:B-1----:R-:W-:Y:S03]  /*17dc0*/  HMMA.1688.F32.TF32 R44, R240.reuse, R26, R216 ;  /* 0x0000001af02c723c */ /* 0x042fe600000810d8 */
[----:B------:R-:W-:Y:S04]  /*17dd0*/  STL.64 [R1+0x4e0], R36 ;  /* 0x0004e02401007387 */ /* 0x000fe80000100a00 */
[----:B------:R1:W-:Y:S01]  /*17de0*/  STL.64 [R1+0x4e8], R38 ;  /* 0x0004e82601007387 */ /* 0x0003e20000100a00 */
[----:B--2---:R-:W-:Y:S01]  /*17df0*/  HMMA.1688.F32.TF32 R40, R240, R22, R220 ;  /* 0x00000016f028723c */ /* 0x004fe200000810dc */
[----:B------:R-:W-:-:S02]  /*17e00*/  LOP3.LUT R68, R68, 0x30, R69, 0x78, !PT ;  /* 0x0000003044447812 */ /* 0x000fc400078e7845 */
[----:B------:R-:W-:Y:S05]  /*17e10*/  LDS R75, [R3+0xa100] ;  /* 0x00a10000034b7984 */ /* 0x000fea0000000800 */
[C---:B-1----:R-:W-:Y:S01]  /*17e20*/  HMMA.1688.F32.TF32 R36, R240.reuse, R18, R224 ;  /* 0x00000012f024723c */ /* 0x042fe200000810e0 */
[----:B------:R-:W-:Y:S01]  /*17e30*/  LOP3.LUT R68, R68, 0x40, RZ, 0x3c, !PT ;  /* 0x0000004044447812 */ /* 0x000fe200078e3cff */
[----:B------:R-:W-:Y:S01]  /*17e40*/  IMAD.MOV.U32 R233, RZ, RZ, R56 ;  /* 0x000000ffffe97224 */ /* 0x000fe200078e0038 */
[----:B------:R-:W-:Y:S04]  /*17e50*/  LDS R224, [R0+0x8600] ;  /* 0x0086000000e07984 */ /* 0x000fe80000000800 */
[----:B------:R-:W1:Y:S01]  /*17e60*/  LDSM.16.M88.4 R8, [R68+0x20000] ;  /* 0x020000004408783b */ /* 0x000e620000000200 */
[----:B------:R-:W-:Y:S03]  /*17e70*/  HMMA.1688.F32.TF32 R4, R240, R14, R228 ;  /* 0x0000000ef004723c */ /* 0x000fe600000810e4 */
[----:B------:R-:W2:Y:S04]  /*17e80*/  LDSM.16.M88.4 R12, [R68+0x20800] ;  /* 0x02080000440c783b */ /* 0x000ea80000000200 */
[----:B------:R-:W3:Y:S04]  /*17e90*/  LDSM.16.M88.4 R16, [R68+0x21000] ;  /* 0x021000004410783b */ /* 0x000ee80000000200 */
[----:B------:R-:W4:Y:S04]  /*17ea0*/  LDSM.16.M88.4 R20, [R68+0x21800] ;  /* 0x021800004414783b */ /* 0x000f280000000200 */
[----:B------:R-:W-:Y:S04]  /*17eb0*/  STL.64 [R1+0x4d0], R44 ;  /* 0x0004d02c01007387 */ /* 0x000fe80000100a00 */
[----:B------:R-:W1:Y:S04]  /*17ec0*/  LDSM.16.M88.4 R24, [R68+0x22000] ;  /* 0x022000004418783b */ /* 0x000e680000000200 */
[----:B------:R-:W-:Y:S01]  /*17ed0*/  STL.64 [R1+0x4d8], R46 ;  /* 0x0004d82e01007387 */ /* 0x000fe20000100a00 */
[----:B------:R-:W-:-:S03]  /*17ee0*/  IMAD.MOV.U32 R2, RZ, RZ, R39 ;  /* 0x000000ffff027224 */ /* 0x000fc600078e0027 */
[----:B------:R-:W-:Y:S04]  /*17ef0*/  STL.64 [R1+0x490], R36 ;  /* 0x0004902401007387 */ /* 0x000fe80000100a00 */
[----:B------:R-:W1:Y:S04]  /*17f00*/  LDSM.16.M88.4 R28, [R68+0x22800] ;  /* 0x02280000441c783b */ /* 0x000e680000000200 */
[----:B------:R-:W-:Y:S04]  /*17f10*/  STL.64 [R1+0x4b0], R40 ;  /* 0x0004b02801007387 */ /* 0x000fe80000100a00 */
[----:B------:R-:W-:Y:S04]  /*17f20*/  STL.64 [R1+0x4b8], R42 ;  /* 0x0004b82a01007387 */ /* 0x000fe80000100a00 */
[----:B------:R-:W1:Y:S04]  /*17f30*/  LDSM.16.M88.4 R32, [R68+0x23000] ;  /* 0x023000004420783b */ /* 0x000e680000000200 */
[----:B------:R-:W-:Y:S04]  /*17f40*/  STL [R1+0x498], R38 ;  /* 0x0004982601007387 */ /* 0x000fe80000100800 */
[----:B------:R-:W1:Y:S04]  /*17f50*/  LDSM.16.M88.4 R36, [R68+0x23800] ;  /* 0x023800004424783b */ /* 0x000e680000000200 */
[----:B------:R-:W1:Y:S04]  /*17f60*/  LDSM.16.M88.4 R40, [R68+0x24000] ;  /* 0x024000004428783b */ /* 0x000e680000000200 */
[----:B------:R-:W1:Y:S01]  /*17f70*/  LDSM.16.M88.4 R44, [R68+0x24800] ;  /* 0x02480000442c783b */ /* 0x000e620000000200 */
[----:B------:R-:W-:-:S03]  /*17f80*/  IMAD.MOV.U32 R236, RZ, RZ, R57 ;  /* 0x000000ffffec7224 */ /* 0x000fc600078e0039 */
[----:B------:R-:W1:Y:S01]  /*17f90*/  LDSM.16.M88.4 R48, [R68+0x25000] ;  /* 0x025000004430783b */ /* 0x000e620000000200 */
[----:B------:R-:W-:Y:S02]  /*17fa0*/  IMAD.MOV.U32 R237, RZ, RZ, R58 ;  /* 0x000000ffffed7224 */ /* 0x000fe400078e003a */
[----:B------:R-:W-:Y:S01]  /*17fb0*/  IMAD.MOV.U32 R238, RZ, RZ, R59 ;  /* 0x000000ffffee7224 */ /* 0x000fe200078e003b */
[----:B------:R-:W2:Y:S04]  /*17fc0*/  LDSM.16.M88.4 R52, [R68+0x25800] ;  /* 0x025800004434783b */ /* 0x000ea80000000200 */
[----:B------:R-:W2:Y:S04]  /*17fd0*/  LDSM.16.M88.4 R56, [R68+0x26000] ;  /* 0x026000004438783b */ /* 0x000ea80000000200 */
[----:B------:R-:W3:Y:S04]  /*17fe0*/  LDSM.16.M88.4 R60, [R68+0x26800] ;  /* 0x02680000443c783b */ /* 0x000ee80000000200 */
[----:B------:R-:W3:Y:S04]  /*17ff0*/  LDSM.16.M88.4 R64, [R68+0x27000] ;  /* 0x027000004440783b */ /* 0x000ee80000000200 */
[----:B------:R-:W4:Y:S04]  /*18000*/  LDSM.16.M88.4 R68, [R68+0x27800] ;  /* 0x027800004444783b */ /* 0x000f280000000200 */
[----:B------:R-:W-:Y:S04]  /*18010*/  STL [R1+0x1cc8], R4 ;  /* 0x001cc80401007387 */ /* 0x000fe80000100800 */
[----:B------:R-:W-:Y:S04]  /*18020*/  STL [R1+0x1cc4], R5 ;  /* 0x001cc40501007387 */ /* 0x000fe80000100800 */
[----:B------:R-:W-:Y:S04]  /*18030*/  STL [R1+0x1cc0], R6 ;  /* 0x001cc00601007387 */ /* 0x000fe80000100800 */
[----:B------:R2:W-:Y:S04]  /*18040*/  STL [R1+0x1cbc], R7 ;  /* 0x001cbc0701007387 */ /* 0x0005e80000100800 */
[----:B-1----:R-:W-:Y:S04]  /*18050*/  STL [R1+0x1cac], R10 ;  /* 0x001cac0a01007387 */ /* 0x002fe80000100800 */
[----:B------:R-:W-:Y:S04]  /*18060*/  STL [R1+0x1ca8], R11 ;  /* 0x001ca80b01007387 */ /* 0x000fe80000100800 */
[----:B--2---:R-:W-:Y:S04]  /*18070*/  STL [R1+0x1cb4], R14 ;  /* 0x001cb40e01007387 */ /* 0x004fe80000100800 */
[----:B------:R-:W-:Y:S04]  /*18080*/  STL [R1+0x1cb0], R15 ;  /* 0x001cb00f01007387 */ /* 0x000fe80000100800 */
[----:B---3--:R-:W-:Y:S04]  /*18090*/  STL [R1+0x1ccc], R18 ;  /* 0x001ccc1201007387 */ /* 0x008fe80000100800 */
[----:B------:R-:W-:Y:S01]  /*180a0*/  STL [R1+0x1cb8], R19 ;  /* 0x001cb81301007387 */ /* 0x000fe20000100800 */
[C---:B------:R-:W-:Y:S03]  /*180b0*/  HMMA.1688.F32.TF32 R84, R248.reuse, R8, R84 ;  /* 0x00000008f854723c */ /* 0x040fe60000081054 */
[----:B----4-:R-:W-:Y:S04]  /*180c0*/  STL [R1+0x1cd4], R22 ;  /* 0x001cd41601007387 */ /* 0x010fe80000100800 */
        /* <DEDUP_REMOVED lines=25> */
[----:B------:R1:W-:Y:S04]  /*18260*/  STL.64 [R1+0xe0], R84 ;  /* 0x0000e05401007387 */ /* 0x0003e80000100a00 */
[----:B------:R2:W-:Y:S01]  /*18270*/  STL.64 [R1+0xe8], R86 ;  /* 0x0000e85601007387 */ /* 0x0005e20000100a00 */
[----:B------:R-:W-:Y:S03]  /*18280*/  HMMA.1688.F32.TF32 R4, R248, R12, R80 ;  /* 0x0000000cf804723c */ /* 0x000fe60000081050 */
[----:B------:R-:W-:Y:S04]  /*18290*/  LDS R226, [R0+0xa600] ;  /* 0x00a6000000e27984 */ /* 0x000fe80000000800 */
[----:B-1----:R-:W3:Y:S04]  /*182a0*/  LDL.LU R84, [R1+0x9e0] ;  /* 0x0009e00001547983 */ /* 0x002ee80000300800 */
[----:B------:R-:W3:Y:S04]  /*182b0*/  LDL.LU R85, [R1+0x9e4] ;  /* 0x0009e40001557983 */ /* 0x000ee80000300800 */
[----:B--2---:R-:W3:Y:S04]  /*182c0*/  LDL.LU R86, [R1+0x9e8] ;  /* 0x0009e80001567983 */ /* 0x004ee80000300800 */
[----:B------:R-:W3:Y:S04]  /*182d0*/  LDL.LU R87, [R1+0x9ec] ;  /* 0x0009ec0001577983 */ /* 0x000ee80000300800 */
[----:B------:R-:W2:Y:S01]  /*182e0*/  LDL.LU R80, [R1+0x9d0] ;  /* 0x0009d00001507983 */ /* 0x000ea20000300800 */
[----:B------:R-:W-:-:S02]  /*182f0*/  IMAD.MOV.U32 R47, RZ, RZ, R4 ;  /* 0x000000ffff2f7224 */ /* 0x000fc400078e0004 */
[----:B------:R-:W-:Y:S01]  /*18300*/  IMAD.MOV.U32 R42, RZ, RZ, R5 ;  /* 0x000000ffff2a7224 */ /* 0x000fe200078e0005 */
[----:B------:R-:W2:Y:S01]  /*18310*/  LDL.LU R81, [R1+0x9d4] ;  /* 0x0009d40001517983 */ /* 0x000ea20000300800 */
[----:B------:R-:W-:Y:S02]  /*18320*/  IMAD.MOV.U32 R43, RZ, RZ, R6 ;  /* 0x000000ffff2b7224 */ /* 0x000fe400078e0006 */
[----:B------:R-:W-:Y:S01]  /*18330*/  IMAD.MOV.U32 R38, RZ, RZ, R7 ;  /* 0x000000ffff267224 */ /* 0x000fe200078e0007 */
[----:B------:R-:W2:Y:S01]  /*18340*/  LDL.LU R82, [R1+0x9d8] ;  /* 0x0009d80001527983 */ /* 0x000ea20000300800 */
[----:B------:R-:W-:Y:S03]  /*18350*/  HMMA.1688.F32.TF32 R4, R248, R16, R88 ;  /* 0x00000010f804723c */ /* 0x000fe60000081058 */
[----:B------:R-:W2:Y:S04]  /*18360*/  LDL.LU R83, [R1+0x9dc] ;  /* 0x0009dc0001537983 */ /* 0x000ea80000300800 */
[----:B------:R-:W-:Y:S04]  /*18370*/  STL [R1+0x1d44], R38 ;  /* 0x001d442601007387 */ /* 0x000fe80000100800 */
[----:B------:R1:W-:Y:S04]  /*18380*/  STL [R1+0x1d40], R43 ;  /* 0x001d402b01007387 */ /* 0x0003e80000100800 */
[----:B------:R4:W-:Y:S04]  /*18390*/  STL [R1+0x1d3c], R42 ;  /* 0x001d3c2a01007387 */ /* 0x0009e80000100800 */
[----:B------:R1:W-:Y:S04]  /*183a0*/  STL [R1+0x1d38], R47 ;  /* 0x001d382f01007387 */ /* 0x0003e80000100800 */
[----:B------:R-:W-:Y:S01]  /*183b0*/  LDS R225, [R3+0x8600] ;  /* 0x0086000003e17984 */ /* 0x000fe20000000800 */
[----:B------:R-:W-:-:S02]  /*183c0*/  IMAD.MOV.U32 R46, RZ, RZ, R7 ;  /* 0x000000ffff2e7224 */ /* 0x000fc400078e0007 */
[----:B------:R-:W-:Y:S01]  /*183d0*/  IMAD.MOV.U32 R51, RZ, RZ, R6 ;  /* 0x000000ffff337224 */ /* 0x000fe200078e0006 */
[----:B------:R-:W-:Y:S01]  /*183e0*/  MOV R55, R4 ;  /* 0x0000000400377202 */ /* 0x000fe20000000f00 */
[----:B------:R-:W-:Y:S01]  /*183f0*/  IMAD.MOV.U32 R50, RZ, RZ, R5 ;  /* 0x000000ffff327224 */ /* 0x000fe200078e0005 */
[----:B------:R-:W-:Y:S01]  /*18400*/  STL [R1+0x1d54], R46 ;  /* 0x001d542e01007387 */ /* 0x000fe20000100800 */
[----:B------:R-:W-:Y:S03]  /*18410*/  HMMA.1688.F32.TF32 R4, R248, R20, R76 ;  /* 0x00000014f804723c */ /* 0x000fe6000008104c */
[----:B------:R-:W-:Y:S04]  /*18420*/  STL [R1+0x1d50], R51 ;  /* 0x001d503301007387 */ /* 0x000fe80000100800 */
[----:B------:R-:W-:Y:S04]  /*18430*/  STL [R1+0x1d4c], R50 ;  /* 0x001d4c3201007387 */ /* 0x000fe80000100800 */
[----:B------:R1:W-:Y:S04]  /*18440*/  STL [R1+0x1d48], R55 ;  /* 0x001d483701007387 */ /* 0x0003e80000100800 */
[----:B------:R-:W4:Y:S04]  /*18450*/  LDL.LU R76, [R1+0x9c0] ;  /* 0x0009c000014c7983 */ /* 0x000f280000300800 */
[----:B------:R-:W4:Y:S04]  /*18460*/  LDL.LU R77, [R1+0x9c4] ;  /* 0x0009c400014d7983 */ /* 0x000f280000300800 */
[----:B------:R-:W4:Y:S04]  /*18470*/  LDL.LU R78, [R1+0x9c8] ;  /* 0x0009c800014e7983 */ /* 0x000f280000300800 */
[----:B------:R-:W4:Y:S01]  /*18480*/  LDL.LU R79, [R1+0x9cc] ;  /* 0x0009cc00014f7983 */ /* 0x000f220000300800 */
[----:B------:R-:W-:Y:S01]  /*18490*/  IMAD.MOV.U32 R39, RZ, RZ, R4 ;  /* 0x000000ffff277224 */ /* 0x000fe200078e0004 */
[----:B------:R-:W-:Y:S01]  /*184a0*/  MOV R34, R5 ;  /* 0x0000000500227202 */ /* 0x000fe20000000f00 */
[----:B------:R-:W-:Y:S01]  /*184b0*/  IMAD.MOV.U32 R35, RZ, RZ, R6 ;  /* 0x000000ffff237224 */ /* 0x000fe200078e0006 */
[----:B------:R-:W-:Y:S01]  /*184c0*/  LDS R227, [R3+0xa600] ;  /* 0x00a6000003e37984 */ /* 0x000fe20000000800 */
[----:B------:R-:W-:-:S05]  /*184d0*/  IMAD.MOV.U32 R30, RZ, RZ, R7 ;  /* 0x000000ffff1e7224 */ /* 0x000fca00078e0007 */
[----:B------:R-:W-:Y:S04]  /*184e0*/  STL [R1+0x1d64], R30 ;  /* 0x001d641e01007387 */ /* 0x000fe80000100800 */
[----:B------:R-:W-:Y:S04]  /*184f0*/  STL [R1+0x1d60], R35 ;  /* 0x001d602301007387 */ /* 0x000fe80000100800 */
[----:B------:R-:W-:Y:S04]  /*18500*/  STL [R1+0x1d5c], R34 ;  /* 0x001d5c2201007387 */ /* 0x000fe80000100800 */
[----:B------:R-:W-:Y:S01]  /*18510*/  STL [R1+0x1d58], R39 ;  /* 0x001d582701007387 */ /* 0x000fe20000100800 */
[C---:B---3--:R-:W-:Y:S11]  /*18520*/  HMMA.1688.F32.TF32 R4, R248.reuse, R24, R84 ;  /* 0x00000018f804723c */ /* 0x048ff60000081054 */
[----:B------:R-:W-:Y:S11]  /*18530*/  @!UPT UIADD3 URZ, URZ, URZ, URZ ;  /* 0x0000003f3f3ff290 */ /* 0x000ff6000fffe03f */
[----:B------:R-:W-:Y:S02]  /*18540*/  @!UPT UIADD3 URZ, URZ, URZ, URZ ;  /* 0x0000003f3f3ff290 */ /* 0x000fe4000fffe03f */
[----:B------:R-:W-:Y:S01]  /*18550*/  IMAD.MOV.U32 R54, RZ, RZ, R7 ;  /* 0x000000ffff367224 */ /* 0x000fe200078e0007 */
[----:B------:R-:W-:Y:S01]  /*18560*/  MOV R59, R6 ;  /* 0x00000006003b7202 */ /* 0x000fe20000000f00 */
[----:B------:R-:W-:Y:S02]  /*18570*/  IMAD.MOV.U32 R58, RZ, RZ, R5 ;  /* 0x000000ffff3a7224 */ /* 0x000fe400078e0005 */
[----:B------:R-:W-:Y:S01]  /*18580*/  IMAD.MOV.U32 R63, RZ, RZ, R4 ;  /* 0x000000ffff3f7224 */ /* 0x000fe200078e0004 */
[----:B------:R-:W-:Y:S01]  /*18590*/  STL [R1+0x1d74], R54 ;  /* 0x001d743601007387 */ /* 0x000fe20000100800 */
[----:B--2---:R-:W-:Y:S03]  /*185a0*/  HMMA.1688.F32.TF32 R4, R248, R28, R80 ;  /* 0x0000001cf804723c */ /* 0x004fe60000081050 */
[----:B------:R-:W-:Y:S04]  /*185b0*/  STL [R1+0x1d70], R59 ;  /* 0x001d703b01007387 */ /* 0x000fe80000100800 */
[----:B------:R-:W-:Y:S04]  /*185c0*/  STL [R1+0x1d6c], R58 ;  /* 0x001d6c3a01007387 */ /* 0x000fe80000100800 */
[----:B------:R-:W-:Y:S04]  /*185d0*/  STL [R1+0x1d68], R63 ;  /* 0x001d683f01007387 */ /* 0x000fe80000100800 */
[----:B------:R-:W2:Y:S04]  /*185e0*/  LDL.LU R96, [R1+0x9b0] ;  /* 0x0009b00001607983 */ /* 0x000ea80000300800 */
[----:B------:R-:W2:Y:S04]  /*185f0*/  LDL.LU R97, [R1+0x9b4] ;  /* 0x0009b40001617983 */ /* 0x000ea80000300800 */
[----:B------:R-:W2:Y:S04]  /*18600*/  LDL.LU R98, [R1+0x9b8] ;  /* 0x0009b80001627983 */ /* 0x000ea80000300800 */
[----:B------:R-:W2:Y:S01]  /*18610*/  LDL.LU R99, [R1+0x9bc] ;  /* 0x0009bc0001637983 */ /* 0x000ea20000300800 */
[----:B------:R-:W-:Y:S01]  /*18620*/  MOV R62, R7 ;  /* 0x00000007003e7202 */ /* 0x000fe20000000f00 */
[----:B------:R-:W-:-:S02]  /*18630*/  IMAD.MOV.U32 R67, RZ, RZ, R6 ;  /* 0x000000ffff437224 */ /* 0x000fc400078e0006 */
[----:B------:R-:W3:Y:S01]  /*18640*/  LDL.LU R92, [R1+0x9a0] ;  /* 0x0009a000015c7983 */ /* 0x000ee20000300800 */
[----:B------:R-:W-:Y:S02]  /*18650*/  IMAD.MOV.U32 R66, RZ, RZ, R5 ;  /* 0x000000ffff427224 */ /* 0x000fe400078e0005 */
[----:B------:R-:W-:Y:S01]  /*18660*/  IMAD.MOV.U32 R71, RZ, RZ, R4 ;  /* 0x000000ffff477224 */ /* 0x000fe200078e0004 */
[----:B------:R-:W3:Y:S04]  /*18670*/  LDL.LU R93, [R1+0x9a4] ;  /* 0x0009a400015d7983 */ /* 0x000ee80000300800 */
[----:B------:R-:W3:Y:S04]  /*18680*/  LDL.LU R94, [R1+0x9a8] ;  /* 0x0009a800015e7983 */ /* 0x000ee80000300800 */
[----:B------:R-:W3:Y:S04]  /*18690*/  LDL.LU R95, [R1+0x9ac] ;  /* 0x0009ac00015f7983 */ /* 0x000ee80000300800 */
[----:B------:R-:W-:Y:S04]  /*186a0*/  STL [R1+0x1d84], R62 ;  /* 0x001d843e01007387 */ /* 0x000fe80000100800 */
[----:B------:R1:W-:Y:S04]  /*186b0*/  STL [R1+0x1d80], R67 ;  /* 0x001d804301007387 */ /* 0x0003e80000100800 */
[----:B------:R1:W-:Y:S04]  /*186c0*/  STL [R1+0x1d7c], R66 ;  /* 0x001d7c4201007387 */ /* 0x0003e80000100800 */
[----:B------:R1:W-:Y:S01]  /*186d0*/  STL [R1+0x1d78], R71 ;  /* 0x001d784701007387 */ /* 0x0003e20000100800 */
[----:B----4-:R-:W-:Y:S03]  /*186e0*/  HMMA.1688.F32.TF32 R4, R248, R32, R76 ;  /* 0x00000020f804723c */ /* 0x010fe6000008104c */
        /* <DEDUP_REMOVED lines=8> */
[----:B------:R-:W-:-:S02]  /*18770*/  IMAD.MOV.U32 R31, RZ, RZ, R4 ;  /* 0x000000ffff1f7224 */ /* 0x000fc400078e0004 */
[----:B------:R-:W-:Y:S01]  /*18780*/  IMAD.MOV.U32 R26, RZ, RZ, R5 ;  /* 0x000000ffff1a7224 */ /* 0x000fe200078e0005 */
[----:B------:R-:W4:Y:S01]  /*18790*/  LDL.LU R84, [R1+0x980] ;  /* 0x0009800001547983 */ /* 0x000f220000300800 */
[----:B------:R-:W-:Y:S02]  /*187a0*/  IMAD.MOV.U32 R27, RZ, RZ, R6 ;  /* 0x000000ffff1b7224 */ /* 0x000fe400078e0006 */
[----:B------:R-:W-:Y:S01]  /*187b0*/  IMAD.MOV.U32 R22, RZ, RZ, R7 ;  /* 0x000000ffff167224 */ /* 0x000fe200078e0007 */
[----:B------:R-:W4:Y:S04]  /*187c0*/  LDL.LU R85, [R1+0x984] ;  /* 0x0009840001557983 */ /* 0x000f280000300800 */
[----:B------:R-:W4:Y:S04]  /*187d0*/  LDL.LU R86, [R1+0x988] ;  /* 0x0009880001567983 */ /* 0x000f280000300800 */
[----:B------:R-:W4:Y:S04]  /*187e0*/  LDL.LU R87, [R1+0x98c] ;  /* 0x00098c0001577983 */ /* 0x000f280000300800 */
[----:B------:R-:W4:Y:S04]  /*187f0*/  LDL.LU R80, [R1+0x970] ;  /* 0x0009700001507983 */ /* 0x000f280000300800 */
[----:B------:R-:W4:Y:S04]  /*18800*/  LDL.LU R81, [R1+0x974] ;  /* 0x0009740001517983 */ /* 0x000f280000300800 */
[----:B------:R-:W4:Y:S04]  /*18810*/  LDL.LU R82, [R1+0x978] ;  /* 0x0009780001527983 */ /* 0x000f280000300800 */
[----:B------:R-:W4:Y:S04]  /*18820*/  LDL.LU R83, [R1+0x97c] ;  /* 0x00097c0001537983 */ /* 0x000f280000300800 */
[----:B------:R-:W-:Y:S04]  /*18830*/  STL [R1+0x1d94], R22 ;  /* 0x001d941601007387 */ /* 0x000fe80000100800 */
[----:B------:R-:W-:Y:S04]  /*18840*/  STL [R1+0x1d90], R27 ;  /* 0x001d901b01007387 */ /* 0x000fe80000100800 */
[----:B------:R-:W-:Y:S04]  /*18850*/  STL [R1+0x1d8c], R26 ;  /* 0x001d8c1a01007387 */ /* 0x000fe80000100800 */
[----:B------:R-:W-:Y:S01]  /*18860*/  STL [R1+0x1d88], R31 ;  /* 0x001d881f01007387 */ /* 0x000fe20000100800 */
[C---:B--2---:R-:W-:Y:S11]  /*18870*/  HMMA.1688.F32.TF32 R4, R248.reuse, R36, R96 ;  /* 0x00000024f804723c */ /* 0x044ff60000081060 */
[----:B------:R-:W-:Y:S11]  /*18880*/  @!UPT UIADD3 URZ, URZ, URZ, URZ ;  /* 0x0000003f3f3ff290 */ /* 0x000ff6000fffe03f */
[----:B------:R-:W-:Y:S02]  /*18890*/  @!UPT UIADD3 URZ, URZ, URZ, URZ ;  /* 0x0000003f3f3ff290 */ /* 0x000fe4000fffe03f */
[----:B-1----:R-:W-:Y:S01]  /*188a0*/  MOV R43, R4 ;  /* 0x00000004002b7202 */ /* 0x002fe20000000f00 */
[----:B------:R-:W-:Y:S02]  /*188b0*/  IMAD.MOV.U32 R42, RZ, RZ, R5 ;  /* 0x000000ffff2a7224 */ /* 0x000fe400078e0005 */
[----:B------:R-:W-:Y:S02]  /*188c0*/  IMAD.MOV.U32 R47, RZ, RZ, R6 ;  /* 0x000000ffff2f7224 */ /* 0x000fe400078e0006 */
[----:B------:R-:W-:Y:S02]  /*188d0*/  IMAD.MOV.U32 R70, RZ, RZ, R7 ;  /* 0x000000ffff467224 */ /* 0x000fe400078e0007 */
[C---:B---3--:R-:W-:Y:S03]  /*188e0*/  HMMA.1688.F32.TF32 R4, R248.reuse, R40, R92 ;  /* 0x00000028f804723c */ /* 0x048fe6000008105c */
[----:B------:R-:W-:Y:S04]  /*188f0*/  STL [R1+0x1da4], R70 ;  /* 0x001da44601007387 */ /* 0x000fe80000100800 */
[----:B------:R-:W-:Y:S04]  /*18900*/  STL [R1+0x1da0], R47 ;  /* 0x001da02f01007387 */ /* 0x000fe80000100800 */
[----:B------:R-:W-:Y:S01]  /*18910*/  STL [R1+0x1d9c], R42 ;  /* 0x001d9c2a01007387 */ /* 0x000fe20000100800 */
[----:B----4-:R-:W-:Y:S11]  /*18920*/  HMMA.1688.F32.TF32 R76, R248, R56, R76 ;  /* 0x00000038f84c723c */ /* 0x010ff6000008104c */
[----:B------:R-:W-:Y:S01]  /*18930*/  @!UPT UIADD3 URZ, URZ, URZ, URZ ;  /* 0x0000003f3f3ff290 */ /* 0x000fe2000fffe03f */
[----:B------:R-:W-:Y:S01]  /*18940*/  IMAD.MOV.U32 R55, RZ, RZ, R6 ;  /* 0x000000ffff377224 */ /* 0x000fe200078e0006 */
[----:B------:R-:W-:Y:S01]  /*18950*/  MOV R50, R5 ;  /* 0x0000000500327202 */ /* 0x000fe20000000f00 */
[----:B------:R-:W-:Y:S01]  /*18960*/  IMAD.MOV.U32 R51, RZ, RZ, R4 ;  /* 0x000000ffff337224 */ /* 0x000fe200078e0004 */
[----:B------:R-:W-:Y:S04]  /*18970*/  STL [R1+0x1d98], R43 ;  /* 0x001d982b01007387 */ /* 0x000fe80000100800 */
[----:B------:R1:W-:Y:S04]  /*18980*/  STL [R1+0x1db0], R55 ;  /* 0x001db03701007387 */ /* 0x0003e80000100800 */
[----:B------:R-:W-:Y:S04]  /*18990*/  STL [R1+0x1dac], R50 ;  /* 0x001dac3201007387 */ /* 0x000fe80000100800 */
[----:B------:R2:W-:Y:S01]  /*189a0*/  STL [R1+0x1da8], R51 ;  /* 0x001da83301007387 */ /* 0x0005e20000100800 */
[----:B------:R-:W-:Y:S01]  /*189b0*/  MOV R67, R76 ;  /* 0x0000004c00437202 */ /* 0x000fe20000000f00 */
[----:B------:R-:W-:-:S02]  /*189c0*/  IMAD.MOV.U32 R66, RZ, RZ, R77 ;  /* 0x000000ffff427224 */ /* 0x000fc400078e004d */
[----:B------:R-:W3:Y:S01]  /*189d0*/  LDL.LU R76, [R1+0x390] ;  /* 0x00039000014c7983 */ /* 0x000ee20000300800 */
[----:B------:R-:W-:Y:S02]  /*189e0*/  IMAD.MOV.U32 R71, RZ, RZ, R78 ;  /* 0x000000ffff477224 */ /* 0x000fe400078e004e */
[----:B------:R-:W-:Y:S01]  /*189f0*/  IMAD.MOV.U32 R54, RZ, RZ, R79 ;  /* 0x000000ffff367224 */ /* 0x000fe200078e004f */
[----:B------:R-:W3:Y:S01]  /*18a00*/  LDL.LU R77, [R1+0x394] ;  /* 0x00039400014d7983 */ /* 0x000ee20000300800 */
[----:B------:R-:W-:-:S03]  /*18a10*/  IMAD.MOV.U32 R79, RZ, RZ, R252 ;  /* 0x000000ffff4f7224 */ /* 0x000fc600078e00fc */
[----:B------:R-:W3:Y:S04]  /*18a20*/  LDL.LU R78, [R1+0x398] ;  /* 0x00039800014e7983 */ /* 0x000ee80000300800 */
[----:B------:R-:W4:Y:S01]  /*18a30*/  LDL.LU R252, [R1+0x1de8] ;  /* 0x001de80001fc7983 */ /* 0x000f220000300800 */
[----:B------:R-:W-:Y:S01]  /*18a40*/  HMMA.1688.F32.TF32 R80, R248, R52, R80 ;  /* 0x00000034f850723c */ /* 0x000fe20000081050 */
[----:B------:R-:W-:-:S07]  /*18a50*/  IMAD.MOV.U32 R38, RZ, RZ, R7 ;  /* 0x000000ffff267224 */ /* 0x000fce00078e0007 */
[C---:B------:R-:W-:Y:S08]  /*18a60*/  HMMA.1688.F32.TF32 R84, R248.reuse, R48, R84 ;  /* 0x00000030f854723c */ /* 0x040ff00000081054 */
[----:B------:R-:W-:Y:S08]  /*18a70*/  HMMA.1688.F32.TF32 R4, R248, R44, R88 ;  /* 0x0000002cf804723c */ /* 0x000ff00000081058 */
[----:B------:R-:W-:-:S02]  /*18a80*/  IMAD.MOV.U32 R59, RZ, RZ, R80 ;  /* 0x000000ffff3b7224 */ /* 0x000fc400078e0050 */
[----:B------:R-:W-:Y:S01]  /*18a90*/  IMAD.MOV.U32 R58, RZ, RZ, R81 ;  /* 0x000000ffff3a7224 */ /* 0x000fe200078e0051 */
[----:B------:R-:W2:Y:S01]  /*18aa0*/  LDL.LU R80, [R1+0x3a0] ;  /* 0x0003a00001507983 */ /* 0x000ea20000300800 */
[----:B------:R-:W-:Y:S02]  /*18ab0*/  IMAD.MOV.U32 R63, RZ, RZ, R82 ;  /* 0x000000ffff3f7224 */ /* 0x000fe400078e0052 */
[----:B------:R-:W-:Y:S01]  /*18ac0*/  IMAD.MOV.U32 R30, RZ, RZ, R83 ;  /* 0x000000ffff1e7224 */ /* 0x000fe200078e0053 */
[----:B------:R-:W2:Y:S01]  /*18ad0*/  LDL.LU R81, [R1+0x3a4] ;  /* 0x0003a40001517983 */ /* 0x000ea20000300800 */
[----:B------:R-:W-:-:S03]  /*18ae0*/  IMAD.MOV.U32 R23, RZ, RZ, R84 ;  /* 0x000000ffff177224 */ /* 0x000fc600078e0054 */
[----:B------:R-:W2:Y:S01]  /*18af0*/  LDL.LU R82, [R1+0x3a8] ;  /* 0x0003a80001527983 */ /* 0x000ea20000300800 */
[----:B------:R-:W-:-:S03]  /*18b00*/  IMAD.MOV.U32 R18, RZ, RZ, R85 ;  /* 0x000000ffff127224 */ /* 0x000fc600078e0055 */
[----:B------:R-:W2:Y:S01]  /*18b10*/  LDL.LU R83, [R1+0x3ac] ;  /* 0x0003ac0001537983 */ /* 0x000ea20000300800 */
[----:B------:R-:W-:Y:S02]  /*18b20*/  IMAD.MOV.U32 R35, RZ, RZ, R4 ;  /* 0x000000ffff237224 */ /* 0x000fe400078e0004 */
[----:B------:R-:W-:Y:S01]  /*18b30*/  IMAD.MOV.U32 R34, RZ, RZ, R5 ;  /* 0x000000ffff227224 */ /* 0x000fe200078e0005 */
[----:B------:R-:W2:Y:S01]  /*18b40*/  LDL.LU R84, [R1+0x3b0] ;  /* 0x0003b00001547983 */ /* 0x000ea20000300800 */
[----:B------:R-:W-:Y:S01]  /*18b50*/  IMAD.MOV.U32 R4, RZ, RZ, R86 ;  /* 0x000000ffff047224 */ /* 0x000fe200078e0056 */
[----:B------:R-:W-:Y:S02]  /*18b60*/  MOV R5, R87 ;  /* 0x0000005700057202 */ /* 0x000fe40000000f00 */
[----:B------:R-:W2:Y:S04]  /*18b70*/  LDL.LU R85, [R1+0x3b4] ;  /* 0x0003b40001557983 */ /* 0x000ea80000300800 */
[----:B------:R-:W2:Y:S01]  /*18b80*/  LDL.LU R86, [R1+0x3b8] ;  /* 0x0003b80001567983 */ /* 0x000ea20000300800 */
[----:B----4-:R-:W-:-:S03]  /*18b90*/  MOV R87, R252 ;  /* 0x000000fc00577202 */ /* 0x010fc60000000f00 */
        /* <DEDUP_REMOVED lines=48> */
[----:B---3--:R-:W-:Y:S01]  /*18ea0*/  HMMA.1688.F32.TF32 R76, R72, R52, R76 ;  /* 0x00000034484c723c */ /* 0x008fe2000008104c */
[----:B----4-:R-:W-:-:S07]  /*18eb0*/  IMAD.MOV.U32 R95, RZ, RZ, R252 ;  /* 0x000000ffff5f7224 */ /* 0x010fce00078e00fc */
[C---:B--2---:R-:W-:Y:S11]  /*18ec0*/  HMMA.1688.F32.TF32 R112, R72.reuse, R16, R112 ;  /* 0x000000104870723c */ /* 0x044ff60000081070 */
[----:B------:R-:W-:Y:S11]  /*18ed0*/  @!UPT UIADD3 URZ, URZ, URZ, URZ ;  /* 0x0000003f3f3ff290 */ /* 0x000ff6000fffe03f */
[----:B------:R-:W-:Y:S02]  /*18ee0*/  @!UPT UIADD3 URZ, URZ, URZ, URZ ;  /* 0x0000003f3f3ff290 */ /* 0x000fe4000fffe03f */
[----:B-1----:R-:W-:Y:S01]  /*18ef0*/  IMAD.MOV.U32 R55, RZ, RZ, R112 ;  /* 0x000000ffff377224 */ /* 0x002fe200078e0070 */
[----:B------:R-:W-:Y:S01]  /*18f00*/  MOV R51, R114 ;  /* 0x0000007200337202 */ /* 0x000fe20000000f00 */
[----:B------:R-:W-:Y:S02]  /*18f10*/  IMAD.MOV.U32 R50, RZ, RZ, R113 ;  /* 0x000000ffff327224 */ /* 0x000fe400078e0071 */
[----:B------:R-:W-:Y:S02]  /*18f20*/  IMAD.MOV.U32 R70, RZ, RZ, R115 ;  /* 0x000000ffff467224 */ /* 0x000fe400078e0073 */
[C---:B------:R-:W-:Y:S08]  /*18f30*/  HMMA.1688.F32.TF32 R112, R72.reuse, R20, R108 ;  /* 0x000000144870723c */ /* 0x040ff0000008106c */
[C---:B------:R-:W-:Y:S08]  /*18f40*/  HMMA.1688.F32.TF32 R108, R72.reuse, R24, R104 ;  /* 0x00000018486c723c */ /* 0x040ff00000081068 */
[C---:B------:R-:W-:Y:S08]  /*18f50*/  HMMA.1688.F32.TF32 R104, R72.reuse, R28, R100 ;  /* 0x0000001c4868723c */ /* 0x040ff00000081064 */
[C---:B------:R-:W-:Y:S08]  /*18f60*/  HMMA.1688.F32.TF32 R100, R72.reuse, R32, R96 ;  /* 0x000000204864723c */ /* 0x040ff00000081060 */
[C---:B------:R-:W-:Y:S08]  /*18f70*/  HMMA.1688.F32.TF32 R96, R72.reuse, R36, R92 ;  /* 0x000000244860723c */ /* 0x040ff0000008105c */
[C---:B------:R-:W-:Y:S08]  /*18f80*/  HMMA.1688.F32.TF32 R92, R72.reuse, R40, R88 ;  /* 0x00000028485c723c */ /* 0x040ff00000081058 */
        /* <DEDUP_REMOVED lines=16> */
[----:B------:R-:W2:Y:S04]  /*19090*/  LDL.LU R80, [R1+0x2f0] ;  /* 0x0002f00001507983 */ /* 0x000ea80000300800 */
[----:B------:R1:W-:Y:S04]  /*190a0*/  STL.64 [R1+0x140], R84 ;  /* 0x0001405401007387 */ /* 0x0003e80000100a00 */
[----:B------:R3:W-:Y:S04]  /*190b0*/  STL.64 [R1+0x148], R86 ;  /* 0x0001485601007387 */ /* 0x0007e80000100a00 */
[----:B------:R-:W-:Y:S01]  /*190c0*/  STL.64 [R1+0x130], R76 ;  /* 0x0001304c01007387 */ /* 0x000fe20000100a00 */
[C---:B------:R-:W-:Y:S03]  /*190d0*/  HMMA.1688.F32.TF32 R116, R72.reuse, R12, R116 ;  /* 0x0000000c4874723c */ /* 0x040fe60000081074 */
[----:B------:R-:W-:Y:S04]  /*190e0*/  STL.64 [R1+0x138], R78 ;  /* 0x0001384e01007387 */ /* 0x000fe80000100a00 */
[----:B------:R-:W2:Y:S04]  /*190f0*/  LDL.LU R81, [R1+0x2f4] ;  /* 0x0002f40001517983 */ /* 0x000ea80000300800 */
[----:B------:R-:W2:Y:S04]  /*19100*/  LDL.LU R82, [R1+0x2f8] ;  /* 0x0002f80001527983 */ /* 0x000ea80000300800 */
[----:B------:R-:W2:Y:S01]  /*19110*/  LDL.LU R83, [R1+0x2fc] ;  /* 0x0002fc0001537983 */ /* 0x000ea20000300800 */
[----:B------:R-:W-:Y:S03]  /*19120*/  HMMA.1688.F32.TF32 R120, R72, R8, R120 ;  /* 0x000000084878723c */ /* 0x000fe60000081078 */
[----:B-1----:R-:W4:Y:S04]  /*19130*/  LDL.LU R84, [R1+0x300] ;  /* 0x0003000001547983 */ /* 0x002f280000300800 */
[----:B------:R-:W4:Y:S04]  /*19140*/  LDL.LU R85, [R1+0x304] ;  /* 0x0003040001557983 */ /* 0x000f280000300800 */
[----:B---3--:R-:W4:Y:S04]  /*19150*/  LDL.LU R86, [R1+0x308] ;  /* 0x0003080001567983 */ /* 0x008f280000300800 */
[----:B------:R-:W4:Y:S04]  /*19160*/  LDL.LU R87, [R1+0x30c] ;  /* 0x00030c0001577983 */ /* 0x000f280000300800 */
[----:B------:R-:W3:Y:S04]  /*19170*/  LDL.LU R88, [R1+0x310] ;  /* 0x0003100001587983 */ /* 0x000ee80000300800 */
[----:B------:R-:W3:Y:S04]  /*19180*/  LDL.LU R89, [R1+0x314] ;  /* 0x0003140001597983 */ /* 0x000ee80000300800 */
[----:B------:R-:W3:Y:S04]  /*19190*/  LDL.LU R90, [R1+0x318] ;  /* 0x00031800015a7983 */ /* 0x000ee80000300800 */
[----:B------:R-:W3:Y:S01]  /*191a0*/  LDL.LU R91, [R1+0x31c] ;  /* 0x00031c00015b7983 */ /* 0x000ee20000300800 */
        /* <DEDUP_REMOVED lines=27> */
[----:B------:R-:W-:Y:S03]  /*19360*/  HMMA.1688.F32.TF32 R128, R248, R64, R128 ;  /* 0x00000040f880723c */ /* 0x000fe60000081080 */
[----:B------:R-:W2:Y:S01]  /*19370*/  LDL.LU R119, [R1+0x38c] ;  /* 0x00038c0001777983 */ /* 0x000ea20000300800 */
[----:B------:R-:W-:-:S03]  /*19380*/  IMAD.MOV.U32 R252, RZ, RZ, R123 ;  /* 0x000000fffffc7224 */ /* 0x000fc600078e007b */
[----:B------:R-:W2:Y:S01]  /*19390*/  LDL.LU R120, [R1+0x3d0] ;  /* 0x0003d00001787983 */ /* 0x000ea20000300800 */
[----:B------:R-:W-:Y:S03]  /*193a0*/  HMMA.1688.F32.TF32 R248, R248, R68, R124 ;  /* 0x00000044f8f8723c */ /* 0x000fe6000008107c */
[----:B------:R-:W2:Y:S04]  /*193b0*/  LDL.LU R121, [R1+0x3d4] ;  /* 0x0003d40001797983 */ /* 0x000ea80000300800 */
[----:B------:R-:W2:Y:S04]  /*193c0*/  LDL.LU R122, [R1+0x3d8] ;  /* 0x0003d800017a7983 */ /* 0x000ea80000300800 */
[----:B------:R-:W2:Y:S01]  /*193d0*/  LDL.LU R123, [R1+0x3dc] ;  /* 0x0003dc00017b7983 */ /* 0x000ea20000300800 */
[----:B------:R-:W-:-:S03]  /*193e0*/  IMAD.MOV.U32 R27, RZ, RZ, R132 ;  /* 0x000000ffff1b7224 */ /* 0x000fc600078e0084 */
[----:B------:R-:W2:Y:S01]  /*193f0*/  LDL.LU R124, [R1+0x3e0] ;  /* 0x0003e000017c7983 */ /* 0x000ea20000300800 */
[----:B------:R-:W-:-:S03]  /*19400*/  IMAD.MOV.U32 R26, RZ, RZ, R133 ;  /* 0x000000ffff1a7224 */ /* 0x000fc600078e0085 */
[----:B------:R-:W2:Y:S01]  /*19410*/  LDL.LU R125, [R1+0x3e4] ;  /* 0x0003e400017d7983 */ /* 0x000ea20000300800 */
[----:B------:R-:W-:-:S03]  /*19420*/  IMAD.MOV.U32 R31, RZ, RZ, R134 ;  /* 0x000000ffff1f7224 */ /* 0x000fc600078e0086 */
[----:B------:R-:W2:Y:S01]  /*19430*/  LDL.LU R126, [R1+0x3e8] ;  /* 0x0003e800017e7983 */ /* 0x000ea20000300800 */
[----:B------:R-:W-:-:S03]  /*19440*/  MOV R62, R135 ;  /* 0x00000087003e7202 */ /* 0x000fc60000000f00 */
        /* <DEDUP_REMOVED lines=56> */
[----:B------:R-:W-:-:S03]  /*197d0*/  MOV R39, R6 ;  /* 0x0000000600277202 */ /* 0x000fc60000000f00 */
[----:B------:R-:W4:Y:S01]  /*197e0*/  LDL.LU R147, [R1+0x8cc] ;  /* 0x0008cc0001937983 */ /* 0x000f220000300800 */
[----:B------:R-:W-:Y:S02]  /*197f0*/  IMAD.MOV.U32 R46, RZ, RZ, R7 ;  /* 0x000000ffff2e7224 */ /* 0x000fe400078e0007 */
[----:B------:R-:W-:Y:S01]  /*19800*/  IMAD.MOV.U32 R6, RZ, RZ, R128 ;  /* 0x000000ffff067224 */ /* 0x000fe200078e0080 */
[----:B------:R-:W-:Y:S01]  /*19810*/  LDS R76, [R0+0x8200] ;  /* 0x00820000004c7984 */ /* 0x000fe20000000800 */
[----:B------:R-:W-:Y:S02]  /*19820*/  IMAD.MOV.U32 R7, RZ, RZ, R129 ;  /* 0x000000ffff077224 */ /* 0x000fe400078e0081 */
[----:B------:R-:W-:Y:S01]  /*19830*/  IMAD.MOV.U32 R19, RZ, RZ, R130 ;  /* 0x000000ffff137224 */ /* 0x000fe200078e0082 */
[----:B------:R-:W4:Y:S01]  /*19840*/  LDL.LU R128, [R1+0x410] ;  /* 0x0004100001807983 */ /* 0x000f220000300800 */
[----:B------:R-:W-:-:S03]  /*19850*/  IMAD.MOV.U32 R14, RZ, RZ, R131 ;  /* 0x000000ffff0e7224 */ /* 0x000fc600078e0083 */
        /* <DEDUP_REMOVED lines=13> */
[----:B------:R-:W2:Y:S02]  /*19930*/  LDS R79, [R3+0xa200] ;  /* 0x00a20000034f7984 */ /* 0x000ea40000000800 */
[C---:B--2---:R-:W-:Y:S08]  /*19940*/  HMMA.1688.F32.TF32 R132, R76.reuse, R44, R132 ;  /* 0x0000002c4c84723c */ /* 0x044ff00000081084 */
[C---:B---3--:R-:W-:Y:S08]  /*19950*/  HMMA.1688.F32.TF32 R136, R76.reuse, R40, R136 ;  /* 0x000000284c88723c */ /* 0x048ff00000081088 */
[C---:B----4-:R-:W-:Y:S08]  /*19960*/  HMMA.1688.F32.TF32 R140, R76.reuse, R36, R140 ;  /* 0x000000244c8c723c */ /* 0x050ff0000008108c */
[C---:B------:R-:W-:Y:S08]  /*19970*/  HMMA.1688.F32.TF32 R148, R76.reuse, R28, R148 ;  /* 0x0000001c4c94723c */ /* 0x040ff00000081094 */
[C---:B------:R-:W-:Y:S08]  /*19980*/  HMMA.1688.F32.TF32 R152, R76.reuse, R24, R152 ;  /* 0x000000184c98723c */ /* 0x040ff00000081098 */
[C---:B------:R-:W-:Y:S08]  /*19990*/  HMMA.1688.F32.TF32 R156, R76.reuse, R20, R156 ;  /* 0x000000144c9c723c */ /* 0x040ff0000008109c */
[----:B------:R-:W-:Y:S08]  /*199a0*/  HMMA.1688.F32.TF32 R164, R76, R12, R164 ;  /* 0x0000000c4ca4723c */ /* 0x000ff000000810a4 */
[C---:B------:R-:W-:Y:S08]  /*199b0*/  HMMA.1688.F32.TF32 R172, R72.reuse, R68, R172 ;  /* 0x0000004448ac723c */ /* 0x040ff000000810ac */
[C---:B------:R-:W-:Y:S08]  /*199c0*/  HMMA.1688.F32.TF32 R180, R72.reuse, R60, R180 ;  /* 0x0000003c48b4723c */ /* 0x040ff000000810b4 */
[C---:B------:R-:W-:Y:S08]  /*199d0*/  HMMA.1688.F32.TF32 R184, R72.reuse, R56, R184 ;  /* 0x0000003848b8723c */ /* 0x040ff000000810b8 */
[----:B------:R-:W-:Y:S01]  /*199e0*/  HMMA.1688.F32.TF32 R176, R72, R64, R176 ;  /* 0x0000004048b0723c */ /* 0x000fe200000810b0 */
[----:B------:R-:W-:Y:S04]  /*199f0*/  LDS R72, [R0+0x8300] ;  /* 0x0083000000487984 */ /* 0x000fe80000000800 */
[----:B------:R-:W-:Y:S04]  /*19a00*/  LDS R74, [R0+0xa300] ;  /* 0x00a30000004a7984 */ /* 0x000fe80000000800 */
[----:B------:R-:W-:Y:S04]  /*19a10*/  LDS R73, [R3+0x8300] ;  /* 0x0083000003497984 */ /* 0x000fe80000000800 */
[----:B------:R-:W1:Y:S01]  /*19a20*/  LDS R75, [R3+0xa300] ;  /* 0x00a30000034b7984 */ /* 0x000e620000000800 */
[C---:B------:R-:W-:Y:S03]  /*19a30*/  HMMA.1688.F32.TF32 R168, R76.reuse, R8, R168 ;  /* 0x000000084ca8723c */ /* 0x040fe600000810a8 */
[----:B------:R-:W-:Y:S05]  /*19a40*/  STL.64 [R1+0x120], R184 ;  /* 0x000120b801007387 */ /* 0x000fea0000100a00 */
[C---:B------:R-:W-:Y:S01]  /*19a50*/  HMMA.1688.F32.TF32 R160, R76.reuse, R16, R160 ;  /* 0x000000104ca0723c */ /* 0x040fe200000810a0 */
[----:B------:R-:W-:Y:S04]  /*19a60*/  STL.64 [R1+0x128], R186 ;  /* 0x000128ba01007387 */ /* 0x000fe80000100a00 */
[----:B------:R-:W-:Y:S04]  /*19a70*/  STL.64 [R1+0x110], R180 ;  /* 0x000110b401007387 */ /* 0x000fe80000100a00 */
[----:B------:R-:W-:Y:S01]  /*19a80*/  STL.64 [R1+0x118], R182 ;  /* 0x000118b601007387 */ /* 0x000fe20000100a00 */
[C---:B------:R-:W-:Y:S03]  /*19a90*/  HMMA.1688.F32.TF32 R144, R76.reuse, R32, R144 ;  /* 0x000000204c90723c */ /* 0x040fe60000081090 */
[----:B------:R-:W-:Y:S04]  /*19aa0*/  STL.64 [R1+0x100], R176 ;  /* 0x000100b001007387 */ /* 0x000fe80000100a00 */
[----:B------:R-:W-:Y:S01]  /*19ab0*/  STL.64 [R1+0x108], R178 ;  /* 0x000108b201007387 */ /* 0x000fe20000100a00 */
[C---:B------:R-:W-:Y:S03]  /*19ac0*/  HMMA.1688.F32.TF32 R124, R76.reuse, R52, R124 ;  /* 0x000000344c7c723c */ /* 0x040fe6000008107c */
[----:B------:R-:W-:Y:S04]  /*19ad0*/  STL.64 [R1+0xf0], R172 ;  /* 0x0000f0ac01007387 */ /* 0x000fe80000100a00 */
[----:B------:R-:W-:Y:S01]  /*19ae0*/  STL.64 [R1+0xf8], R174 ;  /* 0x0000f8ae01007387 */ /* 0x000fe20000100a00 */
[C---:B------:R-:W-:Y:S03]  /*19af0*/  HMMA.1688.F32.TF32 R120, R76.reuse, R56, R120 ;  /* 0x000000384c78723c */ /* 0x040fe60000081078 */
[----:B------:R-:W-:Y:S05]  /*19b00*/  STL.64 [R1+0x480], R168 ;  /* 0x000480a801007387 */ /* 0x000fea0000100a00 */
        /* <DEDUP_REMOVED lines=11> */
[----:B------:R-:W-:Y:S03]  /*19bc0*/  STL.64 [R1+0x440], R152 ;  /* 0x0004409801007387 */ /* 0x000fe60000100a00 */
[C---:B-1----:R-:W-:Y:S01]  /*19bd0*/  HMMA.1688.F32.TF32 R76, R72.reuse, R8, R104 ;  /* 0x00000008484c723c */ /* 0x042fe20000081068 */
        /* <DEDUP_REMOVED lines=23> */
[----:B------:R-:W-:Y:S04]  /*19d50*/  STL.64 [R1+0x1f0], R108 ;  /* 0x0001f06c01007387 */ /* 0x000fe80000100a00 */
[----:B------:R-:W-:Y:S04]  /*19d60*/  STL.64 [R1+0x1f8], R110 ;  /* 0x0001f86e01007387 */ /* 0x000fe80000100a00 */
[----:B------:R-:W-:Y:S04]  /*19d70*/  STL.64 [R1+0x420], R76 ;  /* 0x0004204c01007387 */ /* 0x000fe80000100a00 */
[----:B------:R1:W-:Y:S02]  /*19d80*/  STL.64 [R1+0x428], R78 ;  /* 0x0004284e01007387 */ /* 0x0003e40000100a00 */
[C---:B-1----:R-:W-:Y:S02]  /*19d90*/  HMMA.1688.F32.TF32 R76, R72.reuse, R20, R92 ;  /* 0x00000014484c723c */ /* 0x042fe4000008105c */
[----:B------:R-:W-:Y:S04]  /*19da0*/  STL.64 [R1+0x410], R100 ;  /* 0x0004106401007387 */ /* 0x000fe80000100a00 */
[----:B------:R-:W-:Y:S02]  /*19db0*/  STL.64 [R1+0x418], R102 ;  /* 0x0004186601007387 */ /* 0x000fe40000100a00 */
[C---:B------:R-:W-:Y:S02]  /*19dc0*/  HMMA.1688.F32.TF32 R92, R72.reuse, R24, R88 ;  /* 0x00000018485c723c */ /* 0x040fe40000081058 */
[----:B------:R-:W-:Y:S04]  /*19dd0*/  STL.64 [R1+0x400], R96 ;  /* 0x0004006001007387 */ /* 0x000fe80000100a00 */
[----:B------:R-:W-:Y:S02]  /*19de0*/  STL.64 [R1+0x408], R98 ;  /* 0x0004086201007387 */ /* 0x000fe40000100a00 */
[C---:B------:R-:W-:Y:S07]  /*19df0*/  HMMA.1688.F32.TF32 R88, R72.reuse, R28, R84 ;  /* 0x0000001c4858723c */ /* 0x040fee0000081054 */
[----:B------:R-:W-:Y:S04]  /*19e00*/  STL.64 [R1+0x3f0], R76 ;  /* 0x0003f04c01007387 */ /* 0x000fe80000100a00 */
[----:B------:R1:W-:Y:S02]  /*19e10*/  STL.64 [R1+0x3f8], R78 ;  /* 0x0003f84e01007387 */ /* 0x0003e40000100a00 */
[C---:B-1----:R-:W-:Y:S02]  /*19e20*/  HMMA.1688.F32.TF32 R76, R72.reuse, R32, R80 ;  /* 0x00000020484c723c */ /* 0x042fe40000081050 */
[----:B------:R1:W-:Y:S04]  /*19e30*/  STL.64 [R1+0x3e0], R92 ;  /* 0x0003e05c01007387 */ /* 0x0003e80000100a00 */
[----:B------:R2:W-:Y:S04]  /*19e40*/  STL.64 [R1+0x3e8], R94 ;  /* 0x0003e85e01007387 */ /* 0x0005e80000100a00 */
[----:B------:R-:W3:Y:S04]  /*19e50*/  LDL.LU R84, [R1+0x7c0] ;  /* 0x0007c00001547983 */ /* 0x000ee80000300800 */
[----:B------:R4:W-:Y:S04]  /*19e60*/  STL.64 [R1+0x3d0], R88 ;  /* 0x0003d05801007387 */ /* 0x0009e80000100a00 */
[----:B------:R1:W-:Y:S05]  /*19e70*/  STL.64 [R1+0x3d8], R90 ;  /* 0x0003d85a01007387 */ /* 0x0003ea0000100a00 */
[----:B------:R-:W-:Y:S04]  /*19e80*/  STL.64 [R1+0x3c0], R76 ;  /* 0x0003c04c01007387 */ /* 0x000fe80000100a00 */
[----:B------:R1:W-:Y:S04]  /*19e90*/  STL.64 [R1+0x3c8], R78 ;  /* 0x0003c84e01007387 */ /* 0x0003e80000100a00 */
        /* <DEDUP_REMOVED lines=35> */
[----:B-1----:R-:W3:Y:S04]  /*1a0d0*/  LDL.LU R92, [R1+0x2a0] ;  /* 0x0002a000015c7983 */ /* 0x002ee80000300800 */
[----:B------:R-:W3:Y:S04]  /*1a0e0*/  LDL.LU R93, [R1+0x2a4] ;  /* 0x0002a400015d7983 */ /* 0x000ee80000300800 */
[----:B--2---:R-:W3:Y:S04]  /*1a0f0*/  LDL.LU R94, [R1+0x2a8] ;  /* 0x0002a800015e7983 */ /* 0x004ee80000300800 */
[----:B------:R-:W3:Y:S04]  /*1a100*/  LDL.LU R95, [R1+0x2ac] ;  /* 0x0002ac00015f7983 */ /* 0x000ee80000300800 */
        /* <DEDUP_REMOVED lines=36> */
[----:B----4-:R-:W4:Y:S04]  /*1a350*/  LDL.LU R88, [R1+0x7d0] ;  /* 0x0007d00001587983 */ /* 0x010f280000300800 */
[----:B------:R-:W4:Y:S04]  /*1a360*/  LDL.LU R89, [R1+0x7d4] ;  /* 0x0007d40001597983 */ /* 0x000f280000300800 */
[----:B------:R-:W4:Y:S04]  /*1a370*/  LDL.LU R90, [R1+0x7d8] ;  /* 0x0007d800015a7983 */ /* 0x000f280000300800 */
[----:B------:R-:W4:Y:S04]  /*1a380*/  LDL.LU R91, [R1+0x7dc] ;  /* 0x0007dc00015b7983 */ /* 0x000f280000300800 */
[----:B------:R-:W4:Y:S04]  /*1a390*/  LDL.LU R80, [R1+0x7b0] ;  /* 0x0007b00001507983 */ /* 0x000f280000300800 */
[----:B------:R-:W4:Y:S04]  /*1a3a0*/  LDL.LU R81, [R1+0x7b4] ;  /* 0x0007b40001517983 */ /* 0x000f280000300800 */
[----:B------:R-:W4:Y:S04]  /*1a3b0*/  LDL.LU R82, [R1+0x7b8] ;  /* 0x0007b80001527983 */ /* 0x000f280000300800 */
[----:B------:R-:W4:Y:S01]  /*1a3c0*/  LDL.LU R83, [R1+0x7bc] ;  /* 0x0007bc0001537983 */ /* 0x000f220000300800 */
[C---:B--2---:R-:W-:Y:S03]  /*1a3d0*/  HMMA.1688.F32.TF32 R76, R72.reuse, R40, R156 ;  /* 0x00000028484c723c */ /* 0x044fe6000008109c */
[----:B------:R-:W-:Y:S04]  /*1a3e0*/  LDS R156, [R0+0x8500] ;  /* 0x00850000009c7984 */ /* 0x000fe80000000800 */
[----:B------:R-:W-:Y:S01]  /*1a3f0*/  LDS R158, [R0+0xa500] ;  /* 0x00a50000009e7984 */ /* 0x000fe20000000800 */
[C---:B------:R-:W-:Y:S03]  /*1a400*/  HMMA.1688.F32.TF32 R148, R72.reuse, R48, R148 ;  /* 0x000000304894723c */ /* 0x040fe60000081094 */
[----:B------:R-:W-:Y:S04]  /*1a410*/  LDS R157, [R3+0x8500] ;  /* 0x00850000039d7984 */ /* 0x000fe80000000800 */
[----:B------:R-:W-:Y:S01]  /*1a420*/  LDS R159, [R3+0xa500] ;  /* 0x00a50000039f7984 */ /* 0x000fe20000000800 */
[C---:B---3--:R-:W-:Y:S08]  /*1a430*/  HMMA.1688.F32.TF32 R160, R72.reuse, R36, R160 ;  /* 0x0000002448a0723c */ /* 0x048ff000000810a0 */
[C---:B------:R-:W-:Y:S11]  /*1a440*/  HMMA.1688.F32.TF32 R152, R72.reuse, R44, R152 ;  /* 0x0000002c4898723c */ /* 0x040ff60000081098 */
[----:B------:R-:W-:Y:S04]  /*1a450*/  @!UPT UIADD3 URZ, URZ, URZ, URZ ;  /* 0x0000003f3f3ff290 */ /* 0x000fe8000fffe03f */
[----:B------:R-:W-:Y:S04]  /*1a460*/  STL.64 [R1+0x3b0], R160 ;  /* 0x0003b0a001007387 */ /* 0x000fe80000100a00 */
[----:B------:R-:W-:Y:S04]  /*1a470*/  STL.64 [R1+0x3b8], R162 ;  /* 0x0003b8a201007387 */ /* 0x000fe80000100a00 */
[----:B------:R-:W-:Y:S04]  /*1a480*/  STL.64 [R1+0x3a0], R76 ;  /* 0x0003a04c01007387 */ /* 0x000fe80000100a00 */
[----:B------:R1:W-:Y:S02]  /*1a490*/  STL.64 [R1+0x3a8], R78 ;  /* 0x0003a84e01007387 */ /* 0x0003e40000100a00 */
[C---:B-1----:R-:W-:Y:S02]  /*1a4a0*/  HMMA.1688.F32.TF32 R76, R72.reuse, R52, R92 ;  /* 0x00000034484c723c */ /* 0x042fe4000008105c */
[----:B------:R-:W-:Y:S04]  /*1a4b0*/  LDS R92, [R0+0x8400] ;  /* 0x00840000005c7984 */ /* 0x000fe80000000800 */
[----:B------:R-:W-:Y:S04]  /*1a4c0*/  LDS R94, [R0+0xa400] ;  /* 0x00a40000005e7984 */ /* 0x000fe80000000800 */
[----:B------:R-:W-:Y:S04]  /*1a4d0*/  LDS R93, [R3+0x8400] ;  /* 0x00840000035d7984 */ /* 0x000fe80000000800 */
[----:B------:R-:W1:Y:S01]  /*1a4e0*/  LDS R95, [R3+0xa400] ;  /* 0x00a40000035f7984 */ /* 0x000e620000000800 */
[C---:B------:R-:W-:Y:S03]  /*1a4f0*/  HMMA.1688.F32.TF32 R144, R72.reuse, R56, R144 ;  /* 0x000000384890723c */ /* 0x040fe60000081090 */
[----:B------:R-:W-:Y:S04]  /*1a500*/  STL.64 [R1+0x390], R152 ;  /* 0x0003909801007387 */ /* 0x000fe80000100a00 */
[----:B------:R-:W-:Y:S01]  /*1a510*/  STL.64 [R1+0x398], R154 ;  /* 0x0003989a01007387 */ /* 0x000fe20000100a00 */
[C---:B------:R-:W-:Y:S03]  /*1a520*/  HMMA.1688.F32.TF32 R140, R72.reuse, R60, R140 ;  /* 0x0000003c488c723c */ /* 0x040fe6000008108c */
[----:B------:R-:W-:Y:S04]  /*1a530*/  STL.64 [R1+0x380], R148 ;  /* 0x0003809401007387 */ /* 0x000fe80000100a00 */
[----:B------:R-:W-:Y:S04]  /*1a540*/  STL.64 [R1+0x388], R150 ;  /* 0x0003889601007387 */ /* 0x000fe80000100a00 */
[----:B------:R-:W-:Y:S04]  /*1a550*/  STL.64 [R1+0x370], R76 ;  /* 0x0003704c01007387 */ /* 0x000fe80000100a00 */
[----:B------:R2:W-:Y:S02]  /*1a560*/  STL.64 [R1+0x378], R78 ;  /* 0x0003784e01007387 */ /* 0x0005e40000100a00 */
[C---:B--2---:R-:W-:Y:S08]  /*1a570*/  HMMA.1688.F32.TF32 R76, R72.reuse, R64, R136 ;  /* 0x00000040484c723c */ /* 0x044ff00000081088 */
[----:B------:R-:W-:Y:S01]  /*1a580*/  HMMA.1688.F32.TF32 R72, R72, R68, R132 ;  /* 0x000000444848723c */ /* 0x000fe20000081084 */
        /* <DEDUP_REMOVED lines=8> */
[C---:B-1----:R-:W-:Y:S08]  /*1a610*/  HMMA.1688.F32.TF32 R76, R92.reuse, R8, R128 ;  /* 0x000000085c4c723c */ /* 0x042ff00000081080 */
[C---:B--2---:R-:W-:Y:S08]  /*1a620*/  HMMA.1688.F32.TF32 R72, R92.reuse, R12, R124 ;  /* 0x0000000c5c48723c */ /* 0x044ff0000008107c */
[C---:B------:R-:W-:Y:S07]  /*1a630*/  HMMA.1688.F32.TF32 R120, R92.reuse, R16, R120 ;  /* 0x000000105c78723c */ /* 0x040fee0000081078 */
[----:B------:R-:W-:Y:S04]  /*1a640*/  STL.64 [R1+0x330], R76 ;  /* 0x0003304c01007387 */ /* 0x000fe80000100a00 */
[----:B------:R1:W-:Y:S04]  /*1a650*/  STL.64 [R1+0x338], R78 ;  /* 0x0003384e01007387 */ /* 0x0003e80000100a00 */
[----:B------:R-:W-:Y:S04]  /*1a660*/  STL.64 [R1+0x320], R72 ;  /* 0x0003204801007387 */ /* 0x000fe80000100a00 */
[----:B------:R2:W-:Y:S01]  /*1a670*/  STL.64 [R1+0x328], R74 ;  /* 0x0003284a01007387 */ /* 0x0005e20000100a00 */
[C---:B-1----:R-:W-:Y:S08]  /*1a680*/  HMMA.1688.F32.TF32 R76, R92.reuse, R20, R116 ;  /* 0x000000145c4c723c */ /* 0x042ff00000081074 */
[C---:B--2---:R-:W-:Y:S01]  /*1a690*/  HMMA.1688.F32.TF32 R72, R92.reuse, R24, R112 ;  /* 0x000000185c48723c */ /* 0x044fe20000081070 */
[----:B------:R-:W-:Y:S04]  /*1a6a0*/  STL.64 [R1+0x310], R120 ;  /* 0x0003107801007387 */ /* 0x000fe80000100a00 */
[----:B------:R-:W-:Y:S03]  /*1a6b0*/  STL.64 [R1+0x318], R122 ;  /* 0x0003187a01007387 */ /* 0x000fe60000100a00 */
        /* <DEDUP_REMOVED lines=14> */
[C---:B----4-:R-:W-:Y:S08]  /*1a7a0*/  HMMA.1688.F32.TF32 R76, R92.reuse, R44, R88 ;  /* 0x0000002c5c4c723c */ /* 0x050ff00000081058 */
[C---:B-1----:R-:W-:Y:S01]  /*1a7b0*/  HMMA.1688.F32.TF32 R72, R92.reuse, R48, R84 ;  /* 0x000000305c48723c */ /* 0x042fe20000081054 */
[----:B------:R-:W-:Y:S04]  /*1a7c0*/  STL.64 [R1+0x2b0], R96 ;  /* 0x0002b06001007387 */ /* 0x000fe80000100a00 */
[----:B------:R-:W-:Y:S11]  /*1a7d0*/  STL.64 [R1+0x2b8], R98 ;  /* 0x0002b86201007387 */ /* 0x000ff60000100a00 */
[----:B------:R-:W-:Y:S07]  /*1a7e0*/  @!UPT UIADD3 URZ, URZ, URZ, URZ ;  /* 0x0000003f3f3ff290 */ /* 0x000fee000fffe03f */
[----:B------:R-:W-:Y:S04]  /*1a7f0*/  STL.64 [R1+0x1b60], R74 ;  /* 0x001b604a01007387 */ /* 0x000fe80000100a00 */
[----:B------:R-:W-:Y:S04]  /*1a800*/  STL.64 [R1+0x2a0], R76 ;  /* 0x0002a04c01007387 */ /* 0x000fe80000100a00 */
[----:B------:R1:W-:Y:S04]  /*1a810*/  STL.64 [R1+0x2a8], R78 ;  /* 0x0002a84e01007387 */ /* 0x0003e80000100a00 */
[----:B------:R2:W-:Y:S04]  /*1a820*/  STL.64 [R1+0x1b58], R72 ;  /* 0x001b584801007387 */ /* 0x0005e80000100a00 */
[----:B------:R-:W3:Y:S04]  /*1a830*/  LDL.LU R116, [R1+0x5d0] ;  /* 0x0005d00001747983 */ /* 0x000ee80000300800 */
[----:B------:R-:W3:Y:S04]  /*1a840*/  LDL.LU R117, [R1+0x5d4] ;  /* 0x0005d40001757983 */ /* 0x000ee80000300800 */
[----:B------:R-:W3:Y:S04]  /*1a850*/  LDL.LU R118, [R1+0x5d8] ;  /* 0x0005d80001767983 */ /* 0x000ee80000300800 */
[----:B------:R-:W3:Y:S04]  /*1a860*/  LDL.LU R119, [R1+0x5dc] ;  /* 0x0005dc0001777983 */ /* 0x000ee80000300800 */
[----:B------:R-:W4:Y:S04]  /*1a870*/  LDL.LU R100, [R1+0x610] ;  /* 0x0006100001647983 */ /* 0x000f280000300800 */
[----:B------:R-:W4:Y:S04]  /*1a880*/  LDL.LU R101, [R1+0x614] ;  /* 0x0006140001657983 */ /* 0x000f280000300800 */
[----:B------:R-:W4:Y:S04]  /*1a890*/  LDL.LU R102, [R1+0x618] ;  /* 0x0006180001667983 */ /* 0x000f280000300800 */
[----:B------:R-:W4:Y:S01]  /*1a8a0*/  LDL.LU R103, [R1+0x61c] ;  /* 0x00061c0001677983 */ /* 0x000f220000300800 */
[----:B-1----:R-:W-:Y:S03]  /*1a8b0*/  HMMA.1688.F32.TF32 R76, R92, R52, R80 ;  /* 0x000000345c4c723c */ /* 0x002fe60000081050 */
        /* <DEDUP_REMOVED lines=36> */
[----:B------:R-:W-:Y:S04]  /*1ab00*/  STL.64 [R1+0x1b70], R78 ;  /* 0x001b704e01007387 */ /* 0x000fe80000100a00 */
[----:B------:R-:W-:Y:S01]  /*1ab10*/  STL.64 [R1+0x1b68], R76 ;  /* 0x001b684c01007387 */ /* 0x000fe20000100a00 */
[C---:B---3--:R-:W-:Y:S08]  /*1ab20*/  HMMA.1688.F32.TF32 R116, R156.reuse, R28, R116 ;  /* 0x0000001c9c74723c */ /* 0x048ff00000081074 */
[----:B----4-:R-:W-:Y:S08]  /*1ab30*/  HMMA.1688.F32.TF32 R100, R156, R12, R100 ;  /* 0x0000000c9c64723c */ /* 0x010ff00000081064 */
[C---:B--2---:R-:W-:Y:S08]  /*1ab40*/  HMMA.1688.F32.TF32 R84, R92.reuse, R60, R84 ;  /* 0x0000003c5c54723c */ /* 0x044ff00000081054 */
[C---:B------:R-:W-:Y:S08]  /*1ab50*/  HMMA.1688.F32.TF32 R80, R92.reuse, R56, R80 ;  /* 0x000000385c50723c */ /* 0x040ff00000081050 */
[C---:B------:R-:W-:Y:S08]  /*1ab60*/  HMMA.1688.F32.TF32 R88, R92.reuse, R64, R88 ;  /* 0x000000405c58723c */ /* 0x040ff00000081058 */
[----:B------:R-:W-:Y:S07]  /*1ab70*/  HMMA.1688.F32.TF32 R92, R92, R68, R124 ;  /* 0x000000445c5c723c */ /* 0x000fee000008107c */
[----:B------:R-:W-:Y:S01]  /*1ab80*/  STL.64 [R1+0x1b80], R82 ;  /* 0x001b805201007387 */ /* 0x000fe20000100a00 */
[C---:B------:R-:W-:Y:S03]  /*1ab90*/  HMMA.1688.F32.TF32 R96, R156.reuse, R8, R96 ;  /* 0x000000089c60723c */ /* 0x040fe60000081060 */
[----:B------:R1:W-:Y:S05]  /*1aba0*/  STL.64 [R1+0x1b78], R80 ;  /* 0x001b785001007387 */ /* 0x0003ea0000100a00 */
        /* <DEDUP_REMOVED lines=53> */
[C---:B------:R-:W-:Y:S03]  /*1af00*/  HMMA.1688.F32.TF32 R120, R156.reuse, R32, R120 ;  /* 0x000000209c78723c */ /* 0x040fe60000081078 */
[----:B------:R-:W4:Y:S04]  /*1af10*/  LDL.LU R160, [R1+0x560] ;  /* 0x0005600001a07983 */ /* 0x000f280000300800 */
[----:B------:R-:W4:Y:S04]  /*1af20*/  LDL.LU R161, [R1+0x564] ;  /* 0x0005640001a17983 */ /* 0x000f280000300800 */
[----:B------:R-:W4:Y:S04]  /*1af30*/  LDL.LU R162, [R1+0x568] ;  /* 0x0005680001a27983 */ /* 0x000f280000300800 */
[----:B------:R-:W4:Y:S08]  /*1af40*/  LDL.LU R163, [R1+0x56c] ;  /* 0x00056c0001a37983 */ /* 0x000f300000300800 */
[----:B------:R-:W-:Y:S04]  /*1af50*/  STL.64 [R1+0x1c20], R122 ;  /* 0x001c207a01007387 */ /* 0x000fe80000100a00 */
[----:B------:R-:W-:Y:S01]  /*1af60*/  STL.64 [R1+0x1c18], R120 ;  /* 0x001c187801007387 */ /* 0x000fe20000100a00 */
[C---:B--2---:R-:W-:Y:S08]  /*1af70*/  HMMA.1688.F32.TF32 R128, R156.reuse, R40, R128 ;  /* 0x000000289c80723c */ /* 0x044ff00000081080 */
[C---:B---3--:R-:W-:Y:S08]  /*1af80*/  HMMA.1688.F32.TF32 R124, R156.reuse, R36, R124 ;  /* 0x000000249c7c723c */ /* 0x048ff0000008107c */
[C---:B----4-:R-:W-:Y:S08]  /*1af90*/  HMMA.1688.F32.TF32 R132, R156.reuse, R44, R132 ;  /* 0x0000002c9c84723c */ /* 0x050ff00000081084 */
[C---:B------:R-:W-:Y:S07]  /*1afa0*/  HMMA.1688.F32.TF32 R136, R156.reuse, R48, R136 ;  /* 0x000000309c88723c */ /* 0x040fee0000081088 */
[----:B------:R-:W-:Y:S01]  /*1afb0*/  STL.64 [R1+0x1c30], R126 ;  /* 0x001c307e01007387 */ /* 0x000fe20000100a00 */
[C---:B------:R-:W-:Y:S03]  /*1afc0*/  HMMA.1688.F32.TF32 R140, R156.reuse, R52, R140 ;  /* 0x000000349c8c723c */ /* 0x040fe6000008108c */
[----:B------:R-:W-:Y:S05]  /*1afd0*/  STL.64 [R1+0x1c28], R124 ;  /* 0x001c287c01007387 */ /* 0x000fea0000100a00 */
[C---:B------:R-:W-:Y:S01]  /*1afe0*/  HMMA.1688.F32.TF32 R144, R156.reuse, R56, R144 ;  /* 0x000000389c90723c */ /* 0x040fe20000081090 */
[----:B------:R-:W-:Y:S07]  /*1aff0*/  STL.64 [R1+0x1c40], R130 ;  /* 0x001c408201007387 */ /* 0x000fee0000100a00 */
[C---:B------:R-:W-:Y:S01]  /*1b000*/  HMMA.1688.F32.TF32 R148, R156.reuse, R60, R148 ;  /* 0x0000003c9c94723c */ /* 0x040fe20000081094 */
[----:B------:R-:W-:Y:S07]  /*1b010*/  STL.64 [R1+0x1c38], R128 ;  /* 0x001c388001007387 */ /* 0x000fee0000100a00 */
        /* <DEDUP_REMOVED lines=79> */
[----:B------:R-:W-:Y:S01]  /*1b510*/  MOV R75, R232 ;  /* 0x000000e8004b7202 */ /* 0x000fe20000000f00 */
[----:B------:R-:W-:Y:S02]  /*1b520*/  IMAD.MOV.U32 R74, RZ, RZ, R246 ;  /* 0x000000ffff4a7224 */ /* 0x000fe400078e00f6 */
[----:B-1----:R-:W-:Y:S02]  /*1b530*/  IMAD.MOV.U32 R80, RZ, RZ, R233 ;  /* 0x000000ffff507224 */ /* 0x002fe400078e00e9 */
[----:B------:R-:W-:Y:S01]  /*1b540*/  IMAD.MOV.U32 R81, RZ, RZ, R236 ;  /* 0x000000ffff517224 */ /* 0x000fe200078e00ec */
[----:B--2---:R-:W-:Y:S11]  /*1b550*/  HMMA.1688.F32.TF32 R204, R224, R48, R204 ;  /* 0x00000030e0cc723c */ /* 0x004ff600000810cc */
[----:B------:R-:W-:Y:S11]  /*1b560*/  @!UPT UIADD3 URZ, URZ, URZ, URZ ;  /* 0x0000003f3f3ff290 */ /* 0x000ff6000fffe03f */
[----:B------:R-:W-:Y:S01]  /*1b570*/  @!UPT UIADD3 URZ, URZ, URZ, URZ ;  /* 0x0000003f3f3ff290 */ /* 0x000fe2000fffe03f */
[----:B------:R-:W-:Y:S04]  /*1b580*/  STL [R1+0x1ac4], R204 ;  /* 0x001ac4cc01007387 */ /* 0x000fe80000100800 */
[----:B------:R-:W-:Y:S04]  /*1b590*/  STL [R1+0x1ac0], R205 ;  /* 0x001ac0cd01007387 */ /* 0x000fe80000100800 */
[----:B------:R-:W-:Y:S04]  /*1b5a0*/  STL [R1+0x1abc], R206 ;  /* 0x001abcce01007387 */ /* 0x000fe80000100800 */
[----:B------:R-:W-:Y:S01]  /*1b5b0*/  STL [R1+0x1ab8], R207 ;  /* 0x001ab8cf01007387 */ /* 0x000fe20000100800 */
[----:B------:R-:W-:Y:S01]  /*1b5c0*/  IMAD.MOV.U32 R82, RZ, RZ, R237 ;  /* 0x000000ffff527224 */ /* 0x000fe200078e00ed */
[----:B------:R-:W-:Y:S01]  /*1b5d0*/  MOV R76, R239 ;  /* 0x000000ef004c7202 */ /* 0x000fe20000000f00 */
[----:B------:R-:W-:-:S02]  /*1b5e0*/  IMAD.MOV.U32 R83, RZ, RZ, R238 ;  /* 0x000000ffff537224 */ /* 0x000fc400078e00ee */
[----:B------:R-:W-:Y:S02]  /*1b5f0*/  IMAD.MOV.U32 R77, RZ, RZ, R234 ;  /* 0x000000ffff4d7224 */ /* 0x000fe400078e00ea */
[----:B------:R-:W-:Y:S02]  /*1b600*/  IMAD.MOV.U32 R78, RZ, RZ, R235 ;  /* 0x000000ffff4e7224 */ /* 0x000fe400078e00eb */
[----:B------:R-:W-:Y:S01]  /*1b610*/  IMAD.MOV.U32 R79, RZ, RZ, R247 ;  /* 0x000000ffff4f7224 */ /* 0x000fe200078e00f7 */
[C---:B---3--:R-:W-:Y:S08]  /*1b620*/  HMMA.1688.F32.TF32 R208, R224.reuse, R52, R208 ;  /* 0x00000034e0d0723c */ /* 0x048ff000000810d0 */
[C---:B----4-:R-:W-:Y:S08]  /*1b630*/  HMMA.1688.F32.TF32 R212, R224.reuse, R56, R212 ;  /* 0x00000038e0d4723c */ /* 0x050ff000000810d4 */
[C---:B------:R-:W-:Y:S07]  /*1b640*/  HMMA.1688.F32.TF32 R216, R224.reuse, R60, R216 ;  /* 0x0000003ce0d8723c */ /* 0x040fee00000810d8 */
[----:B------:R-:W-:Y:S01]  /*1b650*/  STL [R1+0x1ad0], R208 ;  /* 0x001ad0d001007387 */ /* 0x000fe20000100800 */
[----:B------:R-:W-:Y:S03]  /*1b660*/  HMMA.1688.F32.TF32 R220, R224, R64, R220 ;  /* 0x00000040e0dc723c */ /* 0x000fe600000810dc */
        /* <DEDUP_REMOVED lines=15> */
[----:B------:R-:W2:Y:S04]  /*1b760*/  LDL.LU R240, [R1+0x540] ;  /* 0x0005400001f07983 */ /* 0x000ea80000300800 */
[----:B------:R-:W2:Y:S04]  /*1b770*/  LDL.LU R241, [R1+0x544] ;  /* 0x0005440001f17983 */ /* 0x000ea80000300800 */
[----:B------:R-:W2:Y:S04]  /*1b780*/  LDL.LU R242, [R1+0x548] ;  /* 0x0005480001f27983 */ /* 0x000ea80000300800 */
[----:B------:R-:W2:Y:S04]  /*1b790*/  LDL.LU R243, [R1+0x54c] ;  /* 0x00054c0001f37983 */ /* 0x000ea80000300800 */
[----:B------:R-:W3:Y:S04]  /*1b7a0*/  LDL.LU R244, [R1+0x1de0] ;  /* 0x001de00001f47983 */ /* 0x000ee80000300800 */
[----:B------:R-:W3:Y:S04]  /*1b7b0*/  LDL.LU R245, [R1+0x1ddc] ;  /* 0x001ddc0001f57983 */ /* 0x000ee80000300800 */
[----:B------:R-:W3:Y:S04]  /*1b7c0*/  LDL.LU R246, [R1+0x1dd8] ;  /* 0x001dd80001f67983 */ /* 0x000ee80000300800 */
[----:B------:R-:W4:Y:S04]  /*1b7d0*/  LDL.LU R232, [R1+0x1dd4] ;  /* 0x001dd40001e87983 */ /* 0x000f280000300800 */
[----:B------:R-:W4:Y:S04]  /*1b7e0*/  LDL.LU R233, [R1+0x1dd0] ;  /* 0x001dd00001e97983 */ /* 0x000f280000300800 */
[----:B------:R-:W3:Y:S04]  /*1b7f0*/  LDL.LU R236, [R1+0x1dcc] ;  /* 0x001dcc0001ec7983 */ /* 0x000ee80000300800 */
[----:B------:R-:W3:Y:S04]  /*1b800*/  LDL.LU R237, [R1+0x1dc8] ;  /* 0x001dc80001ed7983 */ /* 0x000ee80000300800 */
[----:B------:R-:W3:Y:S04]  /*1b810*/  LDL.LU R238, [R1+0x1dc4] ;  /* 0x001dc40001ee7983 */ /* 0x000ee80000300800 */
[----:B------:R-:W3:Y:S04]  /*1b820*/  LDL.LU R239, [R1+0x1dc0] ;  /* 0x001dc00001ef7983 */ /* 0x000ee80000300800 */
[----:B------:R-:W4:Y:S04]  /*1b830*/  LDL.LU R234, [R1+0x1dbc] ;  /* 0x001dbc0001ea7983 */ /* 0x000f280000300800 */
[----:B------:R-:W4:Y:S04]  /*1b840*/  LDL.LU R235, [R1+0x1db8] ;  /* 0x001db80001eb7983 */ /* 0x000f280000300800 */
[----:B------:R-:W4:Y:S01]  /*1b850*/  LDL.LU R247, [R1+0x1db4] ;  /* 0x001db40001f77983 */ /* 0x000f220000300800 */
[----:B------:R-:W-:Y:S03]  /*1b860*/  HMMA.1688.F32.TF32 R156, R156, R68, R160 ;  /* 0x000000449c9c723c */ /* 0x000fe600000810a0 */
[----:B------:R-:W-:Y:S04]  /*1b870*/  LDS R160, [R0+0x8700] ;  /* 0x0087000000a07984 */ /* 0x000fe80000000800 */
[----:B------:R-:W-:Y:S04]  /*1b880*/  LDS R162, [R0+0xa700] ;  /* 0x00a7000000a27984 */ /* 0x000fe80000000800 */
[----:B------:R-:W-:Y:S04]  /*1b890*/  LDS R161, [R3+0x8700] ;  /* 0x0087000003a17984 */ /* 0x000fe80000000800 */
[----:B------:R-:W1:Y:S01]  /*1b8a0*/  LDS R163, [R3+0xa700] ;  /* 0x00a7000003a37984 */ /* 0x000e620000000800 */
        /* <DEDUP_REMOVED lines=10> */
[----:B------:R-:W-:Y:S08]  /*1b950*/  HMMA.1688.F32.TF32 R224, R224, R68, R228 ;  /* 0x00000044e0e0723c */ /* 0x000ff000000810e4 */
[C---:B-1----:R-:W-:Y:S08]  /*1b960*/  HMMA.1688.F32.TF32 R80, R160.reuse, R24, R80 ;  /* 0x00000018a050723c */ /* 0x042ff00000081050 */
[----:B------:R-:W-:Y:S07]  /*1b970*/  HMMA.1688.F32.TF32 R72, R160, R28, R72 ;  /* 0x0000001ca048723c */ /* 0x000fee0000081048 */
[----:B------:R-:W-:Y:S04]  /*1b980*/  STL [R1+0x1b04], R224 ;  /* 0x001b04e001007387 */ /* 0x000fe80000100800 */
[----:B------:R-:W-:Y:S04]  /*1b990*/  STL [R1+0x1b00], R225 ;  /* 0x001b00e101007387 */ /* 0x000fe80000100800 */
[----:B------:R-:W-:Y:S04]  /*1b9a0*/  STL [R1+0x1afc], R226 ;  /* 0x001afce201007387 */ /* 0x000fe80000100800 */
[----:B------:R-:W-:Y:S05]  /*1b9b0*/  STL [R1+0x1af8], R227 ;  /* 0x001af8e301007387 */ /* 0x000fea0000100800 */
[----:B------:R-:W-:Y:S01]  /*1b9c0*/  IMAD.MOV.U32 R217, RZ, RZ, R72 ;  /* 0x000000ffffd97224 */ /* 0x000fe200078e0048 */
[----:B------:R-:W-:Y:S01]  /*1b9d0*/  MOV R218, R73 ;  /* 0x0000004900da7202 */ /* 0x000fe20000000f00 */
[----:B------:R-:W-:-:S02]  /*1b9e0*/  IMAD.MOV.U32 R219, RZ, RZ, R74 ;  /* 0x000000ffffdb7224 */ /* 0x000fc400078e004a */
[----:B------:R-:W-:Y:S01]  /*1b9f0*/  IMAD.MOV.U32 R212, RZ, RZ, R75 ;  /* 0x000000ffffd47224 */ /* 0x000fe200078e004b */
[C---:B--2---:R-:W-:Y:S08]  /*1ba00*/  HMMA.1688.F32.TF32 R240, R160.reuse, R16, R240 ;  /* 0x00000010a0f0723c */ /* 0x044ff000000810f0 */
[----:B---3--:R-:W-:Y:S01]  /*1ba10*/  HMMA.1688.F32.TF32 R228, R160, R8, R236 ;  /* 0x00000008a0e4723c */ /* 0x008fe200000810ec */
[----:B------:R-:W-:Y:S01]  /*1ba20*/  MOV R104, R35 ;  /* 0x0000002300687202 */ /* 0x000fe20000000f00 */
[----:B------:R-:W-:Y:S01]  /*1ba30*/  IMAD.MOV.U32 R105, RZ, RZ, R34 ;  /* 0x000000ffff697224 */ /* 0x000fe200078e0022 */
[----:B------:R-:W-:Y:S01]  /*1ba40*/  LDS R236, [R0+0xc000] ;  /* 0x00c0000000ec7984 */ /* 0x000fe20000000800 */
[----:B------:R-:W-:-:S02]  /*1ba50*/  IMAD.MOV.U32 R106, RZ, RZ, R39 ;  /* 0x000000ffff6a7224 */ /* 0x000fc400078e0027 */
[----:B------:R-:W-:Y:S01]  /*1ba60*/  IMAD.MOV.U32 R107, RZ, RZ, R46 ;  /* 0x000000ffff6b7224 */ /* 0x000fe200078e002e */
[----:B------:R-:W-:Y:S01]  /*1ba70*/  LDS R238, [R0+0xe000] ;  /* 0x00e0000000ee7984 */ /* 0x000fe20000000800 */
[C---:B----4-:R-:W-:Y:S01]  /*1ba80*/  HMMA.1688.F32.TF32 R232, R160.reuse, R12, R232 ;  /* 0x0000000ca0e8723c */ /* 0x050fe200000810e8 */
[----:B------:R-:W-:Y:S02]  /*1ba90*/  IMAD.MOV.U32 R111, RZ, RZ, R38 ;  /* 0x000000ffff6f7224 */ /* 0x000fe400078e0026 */
[----:B------:R-:W-:Y:S01]  /*1baa0*/  IMAD.MOV.U32 R100, RZ, RZ, R23 ;  /* 0x000000ffff647224 */ /* 0x000fe200078e0017 */
[----:B------:R-:W-:Y:S04]  /*1bab0*/  LDS R237, [R3+0xc000] ;  /* 0x00c0000003ed7984 */ /* 0x000fe80000000800 */
[C---:B------:R-:W-:Y:S01]  /*1bac0*/  HMMA.1688.F32.TF32 R244, R160.reuse, R20, R244 ;  /* 0x00000014a0f4723c */ /* 0x040fe200000810f4 */
[----:B------:R-:W-:Y:S01]  /*1bad0*/  IMAD.MOV.U32 R101, RZ, RZ, R18 ;  /* 0x000000ffff657224 */ /* 0x000fe200078e0012 */
[----:B------:R-:W1:Y:S05]  /*1bae0*/  LDS R239, [R3+0xe000] ;  /* 0x00e0000003ef7984 */ /* 0x000e6a0000000800 */
        /* <DEDUP_REMOVED lines=17> */
[----:B------:R3:W-:Y:S04]  /*1bc00*/  STL.64 [R1+0x4a8], R82 ;  /* 0x0004a85201007387 */ /* 0x0007e80000100a00 */
[----:B------:R-:W4:Y:S04]  /*1bc10*/  LDL.LU R72, [R1+0x520] ;  /* 0x0005200001487983 */ /* 0x000f280000300800 */
[----:B------:R-:W4:Y:S04]  /*1bc20*/  LDL.LU R73, [R1+0x524] ;  /* 0x0005240001497983 */ /* 0x000f280000300800 */
[----:B------:R-:W4:Y:S04]  /*1bc30*/  LDL.LU R74, [R1+0x528] ;  /* 0x00052800014a7983 */ /* 0x000f280000300800 */
[----:B------:R-:W4:Y:S01]  /*1bc40*/  LDL.LU R75, [R1+0x52c] ;  /* 0x00052c00014b7983 */ /* 0x000f220000300800 */
[----:B------:R-:W-:Y:S03]  /*1bc50*/  HMMA.1688.F32.TF32 R76, R160, R32, R76 ;  /* 0x00000020a04c723c */ /* 0x000fe6000008104c */
[----:B------:R-:W4:Y:S04]  /*1bc60*/  LDL.LU R96, [R1+0x510] ;  /* 0x0005100001607983 */ /* 0x000f280000300800 */
[----:B------:R-:W4:Y:S04]  /*1bc70*/  LDL.LU R97, [R1+0x514] ;  /* 0x0005140001617983 */ /* 0x000f280000300800 */
[----:B------:R-:W4:Y:S04]  /*1bc80*/  LDL.LU R98, [R1+0x518] ;  /* 0x0005180001627983 */ /* 0x000f280000300800 */
[----:B------:R-:W4:Y:S04]  /*1bc90*/  LDL.LU R99, [R1+0x51c] ;  /* 0x00051c0001637983 */ /* 0x000f280000300800 */
[----:B------:R1:W-:Y:S04]  /*1bca0*/  STL [R1+0x1b50], R219 ;  /* 0x001b50db01007387 */ /* 0x0003e80000100800 */
[----:B------:R-:W-:Y:S04]  /*1bcb0*/  STL [R1+0x1b4c], R218 ;  /* 0x001b4cda01007387 */ /* 0x000fe80000100800 */
[----:B------:R1:W-:Y:S04]  /*1bcc0*/  STL [R1+0x1b48], R217 ;  /* 0x001b48d901007387 */ /* 0x0003e80000100800 */
        /* <DEDUP_REMOVED lines=12> */
[----:B------:R-:W-:-:S03]  /*1bd90*/  IMAD.MOV.U32 R208, RZ, RZ, R76 ;  /* 0x000000ffffd07224 */ /* 0x000fc600078e004c */
[----:B--2---:R-:W2:Y:S01]  /*1bda0*/  LDL.LU R80, [R1+0x4d0] ;  /* 0x0004d00001507983 */ /* 0x004ea20000300800 */
[----:B------:R-:W-:-:S03]  /*1bdb0*/  IMAD.MOV.U32 R209, RZ, RZ, R77 ;  /* 0x000000ffffd17224 */ /* 0x000fc600078e004d */
[----:B------:R-:W2:Y:S01]  /*1bdc0*/  LDL.LU R81, [R1+0x4d4] ;  /* 0x0004d40001517983 */ /* 0x000ea20000300800 */
[----:B------:R-:W-:-:S03]  /*1bdd0*/  MOV R210, R78 ;  /* 0x0000004e00d27202 */ /* 0x000fc60000000f00 */
[----:B---3--:R-:W2:Y:S01]  /*1bde0*/  LDL.LU R82, [R1+0x4d8] ;  /* 0x0004d80001527983 */ /* 0x008ea20000300800 */
[----:B------:R-:W-:-:S03]  /*1bdf0*/  IMAD.MOV.U32 R204, RZ, RZ, R79 ;  /* 0x000000ffffcc7224 */ /* 0x000fc600078e004f */
[----:B------:R-:W2:Y:S04]  /*1be00*/  LDL.LU R83, [R1+0x4dc] ;  /* 0x0004dc0001537983 */ /* 0x000ea80000300800 */
[----:B------:R-:W3:Y:S04]  /*1be10*/  LDL.LU R76, [R1+0x4b0] ;  /* 0x0004b000014c7983 */ /* 0x000ee80000300800 */
[----:B------:R-:W3:Y:S04]  /*1be20*/  LDL.LU R77, [R1+0x4b4] ;  /* 0x0004b400014d7983 */ /* 0x000ee80000300800 */
[----:B------:R-:W3:Y:S04]  /*1be30*/  LDL.LU R78, [R1+0x4b8] ;  /* 0x0004b800014e7983 */ /* 0x000ee80000300800 */
[----:B------:R-:W3:Y:S01]  /*1be40*/  LDL.LU R79, [R1+0x4bc] ;  /* 0x0004bc00014f7983 */ /* 0x000ee20000300800 */
[----:B----4-:R-:W-:Y:S11]  /*1be50*/  HMMA.1688.F32.TF32 R72, R160, R36, R72 ;  /* 0x00000024a048723c */ /* 0x010ff60000081048 */
[----:B------:R-:W-:Y:S11]  /*1be60*/  @!UPT UIADD3 URZ, URZ, URZ, URZ ;  /* 0x0000003f3f3ff290 */ /* 0x000ff6000fffe03f */
[----:B------:R-:W-:Y:S02]  /*1be70*/  @!UPT UIADD3 URZ, URZ, URZ, URZ ;  /* 0x0000003f3f3ff290 */ /* 0x000fe4000fffe03f */
[----:B------:R-:W-:Y:S02]  /*1be80*/  IMAD.MOV.U32 R221, RZ, RZ, R72 ;  /* 0x000000ffffdd7224 */ /* 0x000fe400078e0048 */
[----:B------:R-:W-:Y:S01]  /*1be90*/  IMAD.MOV.U32 R222, RZ, RZ, R73 ;  /* 0x000000ffffde7224 */ /* 0x000fe200078e0049 */
[----:B------:R-:W4:Y:S01]  /*1bea0*/  LDL.LU R72, [R1+0x490] ;  /* 0x0004900001487983 */ /* 0x000f220000300800 */
[----:B------:R-:W-:-:S03]  /*1beb0*/  IMAD.MOV.U32 R223, RZ, RZ, R74 ;  /* 0x000000ffffdf7224 */ /* 0x000fc600078e004a */
[----:B------:R-:W4:Y:S04]  /*1bec0*/  LDL.LU R73, [R1+0x494] ;  /* 0x0004940001497983 */ /* 0x000f280000300800 */
[----:B------:R-:W4:Y:S01]  /*1bed0*/  LDL.LU R74, [R1+0x498] ;  /* 0x00049800014a7983 */ /* 0x000f220000300800 */
[----:B------:R-:W-:Y:S01]  /*1bee0*/  MOV R216, R75 ;  /* 0x0000004b00d87202 */ /* 0x000fe20000000f00 */
[----:B------:R-:W-:Y:S01]  /*1bef0*/  IMAD.MOV.U32 R75, RZ, RZ, R2 ;  /* 0x000000ffff4b7224 */ /* 0x000fe200078e0002 */
[C---:B---3--:R-:W-:Y:S11]  /*1bf00*/  HMMA.1688.F32.TF32 R76, R160.reuse, R60, R76 ;  /* 0x0000003ca04c723c */ /* 0x048ff6000008104c */
[----:B------:R-:W-:Y:S11]  /*1bf10*/  @!UPT UIADD3 URZ, URZ, URZ, URZ ;  /* 0x0000003f3f3ff290 */ /* 0x000ff6000fffe03f */
[----:B------:R-:W-:Y:S02]  /*1bf20*/  @!UPT UIADD3 URZ, URZ, URZ, URZ ;  /* 0x0000003f3f3ff290 */ /* 0x000fe4000fffe03f */
[----:B------:R-:W-:Y:S02]  /*1bf30*/  IMAD.MOV.U32 R213, RZ, RZ, R76 ;  /* 0x000000ffffd57224 */ /* 0x000fe400078e004c */
[----:B------:R-:W-:Y:S01]  /*1bf40*/  IMAD.MOV.U32 R214, RZ, RZ, R77 ;  /* 0x000000ffffd67224 */ /* 0x000fe200078e004d */
[----:B------:R-:W-:Y:S01]  /*1bf50*/  MOV R77, R42 ;  /* 0x0000002a004d7202 */ /* 0x000fe20000000f00 */
[----:B------:R-:W-:Y:S02]  /*1bf60*/  IMAD.MOV.U32 R76, RZ, RZ, R47 ;  /* 0x000000ffff4c7224 */ /* 0x000fe400078e002f */
[----:B------:R-:W-:Y:S02]  /*1bf70*/  IMAD.MOV.U32 R215, RZ, RZ, R78 ;  /* 0x000000ffffd77224 */ /* 0x000fe400078e004e */
[----:B------:R-:W-:Y:S01]  /*1bf80*/  IMAD.MOV.U32 R78, RZ, RZ, R43 ;  /* 0x000000ffff4e7224 */ /* 0x000fe200078e002b */
[----:B----4-:R-:W-:Y:S11]  /*1bf90*/  HMMA.1688.F32.TF32 R72, R160, R64, R72 ;  /* 0x00000040a048723c */ /* 0x010ff60000081048 */
[----:B------:R-:W-:Y:S11]  /*1bfa0*/  @!UPT UIADD3 URZ, URZ, URZ, URZ ;  /* 0x0000003f3f3ff290 */ /* 0x000ff6000fffe03f */
[----:B------:R-:W-:Y:S02]  /*1bfb0*/  @!UPT UIADD3 URZ, URZ, URZ, URZ ;  /* 0x0000003f3f3ff290 */ /* 0x000fe4000fffe03f */
[----:B------:R-:W-:Y:S01]  /*1bfc0*/  IMAD.MOV.U32 R245, RZ, RZ, R72 ;  /* 0x000000fffff57224 */ /* 0x000fe200078e0048 */
[----:B------:R-:W-:Y:S01]  /*1bfd0*/  MOV R72, R55 ;  /* 0x0000003700487202 */ /* 0x000fe20000000f00 */
[----:B------:R-:W-:Y:S01]  /*1bfe0*/  IMAD.MOV.U32 R246, RZ, RZ, R73 ;  /* 0x000000fffff67224 */ /* 0x000fe200078e0049 */
[----:B------:R-:W3:Y:S01]  /*1bff0*/  LDL.LU R55, [R1+0x1db0] ;  /* 0x001db00001377983 */ /* 0x000ee20000300800 */
[----:B------:R-:W-:Y:S02]  /*1c000*/  IMAD.MOV.U32 R247, RZ, RZ, R74 ;  /* 0x000000fffff77224 */ /* 0x000fe400078e004a */
[----:B------:R-:W-:Y:S02]  /*1c010*/  IMAD.MOV.U32 R73, RZ, RZ, R50 ;  /* 0x000000ffff497224 */ /* 0x000fe400078e0032 */
[----:B------:R-:W4:Y:S01]  /*1c020*/  LDL.LU R50, [R1+0x1dac] ;  /* 0x001dac0001327983 */ /* 0x000f220000300800 */
[----:B------:R-:W-:-:S03]  /*1c030*/  IMAD.MOV.U32 R74, RZ, RZ, R51 ;  /* 0x000000ffff4a7224 */ /* 0x000fc600078e0033 */
[----:B------:R-:W2:Y:S01]  /*1c040*/  LDL.LU R51, [R1+0x1da8] ;  /* 0x001da80001337983 */ /* 0x000ea20000300800 */
[----:B------:R-:W-:Y:S02]  /*1c050*/  IMAD.MOV.U32 R240, RZ, RZ, R75 ;  /* 0x000000fffff07224 */ /* 0x000fe400078e004b */
[----:B------:R-:W-:Y:S02]  /*1c060*/  IMAD.MOV.U32 R75, RZ, RZ, R70 ;  /* 0x000000ffff4b7224 */ /* 0x000fe400078e0046 */
[----:B------:R-:W2:Y:S04]  /*1c070*/  LDL.LU R70, [R1+0x1da4] ;  /* 0x001da40001467983 */ /* 0x000ea80000300800 */
[----:B------:R-:W2:Y:S04]  /*1c080*/  LDL.LU R47, [R1+0x1da0] ;  /* 0x001da000012f7983 */ /* 0x000ea80000300800 */
[----:B------:R-:W2:Y:S04]  /*1c090*/  LDL.LU R42, [R1+0x1d9c] ;  /* 0x001d9c00012a7983 */ /* 0x000ea80000300800 */
[----:B------:R-:W2:Y:S01]  /*1c0a0*/  LDL.LU R43, [R1+0x1d98] ;  /* 0x001d9800012b7983 */ /* 0x000ea20000300800 */
[C---:B------:R-:W-:Y:S08]  /*1c0b0*/  HMMA.1688.F32.TF32 R88, R160.reuse, R48, R88 ;  /* 0x00000030a058723c */ /* 0x040ff00000081058 */
[C---:B------:R-:W-:Y:S08]  /*1c0c0*/  HMMA.1688.F32.TF32 R92, R160.reuse, R44, R92 ;  /* 0x0000002ca05c723c */ /* 0x040ff0000008105c */
[----:B------:R-:W-:Y:S01]  /*1c0d0*/  HMMA.1688.F32.TF32 R96, R160, R40, R96 ;  /* 0x00000028a060723c */ /* 0x000fe20000081060 */
[----:B------:R-:W-:Y:S01]  /*1c0e0*/  MOV R2, R79 ;  /* 0x0000004f00027202 */ /* 0x000fe20000000f00 */
[----:B------:R-:W-:-:S02]  /*1c0f0*/  IMAD.MOV.U32 R79, RZ, RZ, R22 ;  /* 0x000000ffff4f7224 */ /* 0x000fc400078e0016 */
[----:B------:R-:W2:Y:S04]  /*1c100*/  LDL.LU R22, [R1+0x1d94] ;  /* 0x001d940001167983 */ /* 0x000ea80000300800 */
[----:B------:R-:W-:Y:S01]  /*1c110*/  MOV R205, R88 ;  /* 0x0000005800cd7202 */ /* 0x000fe20000000f00 */
[----:B------:R-:W-:Y:S02]  /*1c120*/  IMAD.MOV.U32 R206, RZ, RZ, R89 ;  /* 0x000000ffffce7224 */ /* 0x000fe400078e0059 */
[----:B------:R-:W-:Y:S02]  /*1c130*/  IMAD.MOV.U32 R88, RZ, RZ, R27 ;  /* 0x000000ffff587224 */ /* 0x000fe400078e001b */
[----:B------:R-:W-:Y:S01]  /*1c140*/  IMAD.MOV.U32 R207, RZ, RZ, R90 ;  /* 0x000000ffffcf7224 */ /* 0x000fe200078e005a */
[----:B------:R-:W2:Y:S01]  /*1c150*/  LDL.LU R27, [R1+0x1d90] ;  /* 0x001d9000011b7983 */ /* 0x000ea20000300800 */
[----:B------:R-:W-:Y:S01]  /*1c160*/  IMAD.MOV.U32 R89, RZ, RZ, R26 ;  /* 0x000000ffff597224 */ /* 0x000fe200078e001a */
[----:B------:R-:W-:Y:S01]  /*1c170*/  MOV R90, R31 ;  /* 0x0000001f005a7202 */ /* 0x000fe20000000f00 */
[----:B------:R-:W-:Y:S01]  /*1c180*/  IMAD.MOV.U32 R211, RZ, RZ, R91 ;  /* 0x000000ffffd37224 */ /* 0x000fe200078e005b */
[----:B------:R-:W2:Y:S01]  /*1c190*/  LDL.LU R26, [R1+0x1d8c] ;  /* 0x001d8c00011a7983 */ /* 0x000ea20000300800 */
[----:B------:R-:W-:-:S02]  /*1c1a0*/  IMAD.MOV.U32 R229, RZ, RZ, R92 ;  /* 0x000000ffffe57224 */ /* 0x000fc400078e005c */
[----:B------:R-:W-:Y:S01]  /*1c1b0*/  IMAD.MOV.U32 R91, RZ, RZ, R62 ;  /* 0x000000ffff5b7224 */ /* 0x000fe200078e003e */
[----:B------:R-:W2:Y:S01]  /*1c1c0*/  LDL.LU R31, [R1+0x1d88] ;  /* 0x001d8800011f7983 */ /* 0x000ea20000300800 */
[----:B------:R-:W-:Y:S02]  /*1c1d0*/  IMAD.MOV.U32 R230, RZ, RZ, R93 ;  /* 0x000000ffffe67224 */ /* 0x000fe400078e005d */
[----:B------:R-:W-:Y:S01]  /*1c1e0*/  IMAD.MOV.U32 R92, RZ, RZ, R67 ;  /* 0x000000ffff5c7224 */ /* 0x000fe200078e0043 */
[----:B------:R-:W2:Y:S01]  /*1c1f0*/  LDL.LU R62, [R1+0x1d84] ;  /* 0x001d8400013e7983 */ /* 0x000ea20000300800 */
        /* <DEDUP_REMOVED lines=10> */
[----:B------:R-:W-:Y:S01]  /*1c2a0*/  IMAD.MOV.U32 R96, RZ, RZ, R59 ;  /* 0x000000ffff607224 */ /* 0x000fe200078e003b */
[----:B------:R-:W-:Y:S01]  /*1c2b0*/  MOV R220, R99 ;  /* 0x0000006300dc7202 */ /* 0x000fe20000000f00 */
[----:B------:R-:W-:Y:S01]  /*1c2c0*/  IMAD.MOV.U32 R227, RZ, RZ, R98 ;  /* 0x000000ffffe37224 */ /* 0x000fe200078e0062 */
[----:B------:R-:W2:Y:S01]  /*1c2d0*/  LDL.LU R54, [R1+0x1d74] ;  /* 0x001d740001367983 */ /* 0x000ea20000300800 */
[----:B------:R-:W-:Y:S02]  /*1c2e0*/  IMAD.MOV.U32 R97, RZ, RZ, R58 ;  /* 0x000000ffff617224 */ /* 0x000fe400078e003a */
[----:B------:R-:W-:Y:S01]  /*1c2f0*/  IMAD.MOV.U32 R98, RZ, RZ, R63 ;  /* 0x000000ffff627224 */ /* 0x000fe200078e003f */
[----:B------:R-:W2:Y:S01]  /*1c300*/  LDL.LU R59, [R1+0x1d70] ;  /* 0x001d7000013b7983 */ /* 0x000ea20000300800 */
[----:B------:R-:W-:-:S03]  /*1c310*/  IMAD.MOV.U32 R99, RZ, RZ, R30 ;  /* 0x000000ffff637224 */ /* 0x000fc600078e001e */
[----:B------:R-:W2:Y:S04]  /*1c320*/  LDL.LU R58, [R1+0x1d6c] ;  /* 0x001d6c00013a7983 */ /* 0x000ea80000300800 */
[----:B------:R-:W2:Y:S04]  /*1c330*/  LDL.LU R63, [R1+0x1d68] ;  /* 0x001d6800013f7983 */ /* 0x000ea80000300800 */
[----:B------:R-:W2:Y:S04]  /*1c340*/  LDL.LU R30, [R1+0x1d64] ;  /* 0x001d6400011e7983 */ /* 0x000ea80000300800 */
[----:B------:R-:W2:Y:S04]  /*1c350*/  LDL.LU R35, [R1+0x1d60] ;  /* 0x001d600001237983 */ /* 0x000ea80000300800 */
[----:B------:R-:W2:Y:S04]  /*1c360*/  LDL.LU R34, [R1+0x1d5c] ;  /* 0x001d5c0001227983 */ /* 0x000ea80000300800 */
[----:B------:R-:W2:Y:S04]  /*1c370*/  LDL.LU R39, [R1+0x1d58] ;  /* 0x001d580001277983 */ /* 0x000ea80000300800 */
[----:B------:R-:W2:Y:S01]  /*1c380*/  LDL.LU R46, [R1+0x1d54] ;  /* 0x001d5400012e7983 */ /* 0x000ea20000300800 */
[----:B---3--:R-:W-:Y:S01]  /*1c390*/  IMAD.MOV.U32 R110, RZ, RZ, R55 ;  /* 0x000000ffff6e7224 */ /* 0x008fe200078e0037 */
[----:B----4-:R-:W-:Y:S01]  /*1c3a0*/  MOV R109, R50 ;  /* 0x00000032006d7202 */ /* 0x010fe20000000f00 */
[----:B--2---:R-:W-:-:S02]  /*1c3b0*/  IMAD.MOV.U32 R108, RZ, RZ, R51 ;  /* 0x000000ffff6c7224 */ /* 0x004fc400078e0033 */
[----:B------:R-:W2:Y:S04]  /*1c3c0*/  LDL.LU R51, [R1+0x1d50] ;  /* 0x001d500001337983 */ /* 0x000ea80000300800 */
[----:B------:R-:W3:Y:S04]  /*1c3d0*/  LDL.LU R50, [R1+0x1d4c] ;  /* 0x001d4c0001327983 */ /* 0x000ee80000300800 */
[----:B------:R-:W4:Y:S01]  /*1c3e0*/  LDL.LU R55, [R1+0x1d48] ;  /* 0x001d480001377983 */ /* 0x000f220000300800 */
[----:B------:R-:W-:Y:S01]  /*1c3f0*/  MOV R114, R47 ;  /* 0x0000002f00727202 */ /* 0x000fe20000000f00 */
[----:B------:R-:W-:-:S02]  /*1c400*/  IMAD.MOV.U32 R113, RZ, RZ, R42 ;  /* 0x000000ffff717224 */ /* 0x000fc400078e002a */
[----:B------:R-:W4:Y:S01]  /*1c410*/  LDL.LU R38, [R1+0x1d44] ;  /* 0x001d440001267983 */ /* 0x000f220000300800 */
[----:B------:R-:W-:-:S03]  /*1c420*/  IMAD.MOV.U32 R112, RZ, RZ, R43 ;  /* 0x000000ffff707224 */ /* 0x000fc600078e002b */
[----:B------:R-:W4:Y:S04]  /*1c430*/  LDL.LU R43, [R1+0x1d40] ;  /* 0x001d4000012b7983 */ /* 0x000f280000300800 */
[----:B------:R-:W4:Y:S04]  /*1c440*/  LDL.LU R42, [R1+0x1d3c] ;  /* 0x001d3c00012a7983 */ /* 0x000f280000300800 */
[----:B------:R-:W4:Y:S01]  /*1c450*/  LDL.LU R47, [R1+0x1d38] ;  /* 0x001d3800012f7983 */ /* 0x000f220000300800 */
[----:B------:R-:W-:-:S03]  /*1c460*/  IMAD.MOV.U32 R115, RZ, RZ, R70 ;  /* 0x000000ffff737224 */ /* 0x000fc600078e0046 */
[----:B------:R-:W4:Y:S01]  /*1c470*/  LDL.LU R70, [R1+0x1d34] ;  /* 0x001d340001467983 */ /* 0x000f220000300800 */
[C---:B------:R-:W-:Y:S08]  /*1c480*/  HMMA.1688.F32.TF32 R84, R160.reuse, R52, R84 ;  /* 0x00000034a054723c */ /* 0x040ff00000081054 */
[----:B------:R-:W-:Y:S01]  /*1c490*/  HMMA.1688.F32.TF32 R80, R160, R56, R80 ;  /* 0x00000038a050723c */ /* 0x000fe20000081050 */
[----:B------:R-:W-:Y:S01]  /*1c4a0*/  MOV R123, R62 ;  /* 0x0000003e007b7202 */ /* 0x000fe20000000f00 */
[----:B------:R-:W-:-:S02]  /*1c4b0*/  IMAD.MOV.U32 R122, RZ, RZ, R67 ;  /* 0x000000ffff7a7224 */ /* 0x000fc400078e0043 */
[----:B------:R-:W-:Y:S02]  /*1c4c0*/  IMAD.MOV.U32 R121, RZ, RZ, R66 ;  /* 0x000000ffff797224 */ /* 0x000fe400078e0042 */
[----:B------:R-:W-:Y:S02]  /*1c4d0*/  IMAD.MOV.U32 R120, RZ, RZ, R71 ;  /* 0x000000ffff787224 */ /* 0x000fe400078e0047 */
[----:B------:R-:W4:Y:S04]  /*1c4e0*/  LDL.LU R71, [R1+0x1d30] ;  /* 0x001d300001477983 */ /* 0x000f280000300800 */
[----:B------:R-:W4:Y:S04]  /*1c4f0*/  LDL.LU R66, [R1+0x1d2c] ;  /* 0x001d2c0001427983 */ /* 0x000f280000300800 */
[----:B------:R-:W4:Y:S01]  /*1c500*/  LDL.LU R67, [R1+0x1d28] ;  /* 0x001d280001437983 */ /* 0x000f220000300800 */
[----:B------:R-:W-:-:S02]  /*1c510*/  IMAD.MOV.U32 R126, RZ, RZ, R59 ;  /* 0x000000ffff7e7224 */ /* 0x000fc400078e003b */
[----:B------:R-:W-:Y:S01]  /*1c520*/  IMAD.MOV.U32 R125, RZ, RZ, R58 ;  /* 0x000000ffff7d7224 */ /* 0x000fe200078e003a */
[----:B------:R-:W4:Y:S01]  /*1c530*/  LDL.LU R62, [R1+0x1d24] ;  /* 0x001d2400013e7983 */ /* 0x000f220000300800 */
[----:B------:R-:W-:-:S03]  /*1c540*/  IMAD.MOV.U32 R124, RZ, RZ, R63 ;  /* 0x000000ffff7c7224 */ /* 0x000fc600078e003f */
[----:B------:R-:W4:Y:S01]  /*1c550*/  LDL.LU R63, [R1+0x1d20] ;  /* 0x001d2000013f7983 */ /* 0x000f220000300800 */
[----:B------:R-:W-:-:S03]  /*1c560*/  IMAD.MOV.U32 R127, RZ, RZ, R54 ;  /* 0x000000ffff7f7224 */ /* 0x000fc600078e0036 */
[----:B------:R-:W4:Y:S04]  /*1c570*/  LDL.LU R58, [R1+0x1d1c] ;  /* 0x001d1c00013a7983 */ /* 0x000f280000300800 */
[----:B------:R-:W4:Y:S04]  /*1c580*/  LDL.LU R59, [R1+0x1d18] ;  /* 0x001d1800013b7983 */ /* 0x000f280000300800 */
[----:B------:R-:W4:Y:S01]  /*1c590*/  LDL.LU R54, [R1+0x1d14] ;  /* 0x001d140001367983 */ /* 0x000f220000300800 */
[----:B------:R-:W-:Y:S02]  /*1c5a0*/  IMAD.MOV.U32 R135, RZ, RZ, R46 ;  /* 0x000000ffff877224 */ /* 0x000fe400078e002e */
        /* <DEDUP_REMOVED lines=8> */
[----:B------:R-:W-:Y:S01]  /*1c630*/  IMAD.MOV.U32 R102, RZ, RZ, R4 ;  /* 0x000000ffff667224 */ /* 0x000fe200078e0004 */
[----:B------:R-:W-:Y:S01]  /*1c640*/  MOV R234, R85 ;  /* 0x0000005500ea7202 */ /* 0x000fe20000000f00 */
[----:B------:R-:W-:Y:S01]  /*1c650*/  IMAD.MOV.U32 R233, RZ, RZ, R84 ;  /* 0x000000ffffe97224 */ /* 0x000fe200078e0054 */
[----:B------:R-:W-:Y:S01]  /*1c660*/  MOV R84, R6 ;  /* 0x0000000600547202 */ /* 0x000fe20000000f00 */
[----:B------:R-:W-:-:S02]  /*1c670*/  IMAD.MOV.U32 R103, RZ, RZ, R5 ;  /* 0x000000ffff677224 */ /* 0x000fc400078e0005 */
[----:B------:R-:W-:Y:S02]  /*1c680*/  IMAD.MOV.U32 R235, RZ, RZ, R86 ;  /* 0x000000ffffeb7224 */ /* 0x000fe400078e0056 */
[----:B------:R-:W-:Y:S02]  /*1c690*/  IMAD.MOV.U32 R85, RZ, RZ, R7 ;  /* 0x000000ffff557224 */ /* 0x000fe400078e0007 */
[----:B------:R-:W-:Y:S02]  /*1c6a0*/  IMAD.MOV.U32 R228, RZ, RZ, R87 ;  /* 0x000000ffffe47224 */ /* 0x000fe400078e0057 */
[----:B------:R-:W-:Y:S02]  /*1c6b0*/  IMAD.MOV.U32 R86, RZ, RZ, R19 ;  /* 0x000000ffff567224 */ /* 0x000fe400078e0013 */
[----:B------:R-:W-:Y:S02]  /*1c6c0*/  IMAD.MOV.U32 R241, RZ, RZ, R80 ;  /* 0x000000fffff17224 */ /* 0x000fe400078e0050 */
[----:B------:R-:W-:Y:S01]  /*1c6d0*/  IMAD.MOV.U32 R87, RZ, RZ, R14 ;  /* 0x000000ffff577224 */ /* 0x000fe200078e000e */
[----:B------:R-:W-:Y:S01]  /*1c6e0*/  MOV R243, R82 ;  /* 0x0000005200f37202 */ /* 0x000fe20000000f00 */
[----:B------:R-:W-:Y:S01]  /*1c6f0*/  IMAD.MOV.U32 R242, RZ, RZ, R81 ;  /* 0x000000fffff27224 */ /* 0x000fe200078e0051 */
[----:B------:R-:W-:Y:S01]  /*1c700*/  MOV R81, R10 ;  /* 0x0000000a00517202 */ /* 0x000fe20000000f00 */
[----:B------:R-:W-:-:S02]  /*1c710*/  IMAD.MOV.U32 R80, RZ, RZ, R15 ;  /* 0x000000ffff507224 */ /* 0x000fc400078e000f */
[----:B------:R-:W-:Y:S02]  /*1c720*/  IMAD.MOV.U32 R82, RZ, RZ, R11 ;  /* 0x000000ffff527224 */ /* 0x000fe400078e000b */
[----:B--2---:R-:W-:Y:S02]  /*1c730*/  IMAD.MOV.U32 R134, RZ, RZ, R51 ;  /* 0x000000ffff867224 */ /* 0x004fe400078e0033 */
[----:B---3--:R-:W-:Y:S01]  /*1c740*/  IMAD.MOV.U32 R133, RZ, RZ, R50 ;  /* 0x000000ffff857224 */ /* 0x008fe200078e0032 */
[----:B----4-:R-:W-:Y:S02]  /*1c750*/  MOV R132, R55 ;  /* 0x0000003700847202 */ /* 0x010fe40000000f00 */
[----:B------:R-:W2:Y:S04]  /*1c760*/  LDL.LU R55, [R1+0x1d10] ;  /* 0x001d100001377983 */ /* 0x000ea80000300800 */
[----:B------:R-:W3:Y:S04]  /*1c770*/  LDL.LU R50, [R1+0x1d0c] ;  /* 0x001d0c0001327983 */ /* 0x000ee80000300800 */
[----:B------:R-:W3:Y:S04]  /*1c780*/  LDL.LU R51, [R1+0x1d08] ;  /* 0x001d080001337983 */ /* 0x000ee80000300800 */
[----:B------:R-:W4:Y:S04]  /*1c790*/  LDL.LU R46, [R1+0x1d04] ;  /* 0x001d0400012e7983 */ /* 0x000f280000300800 */
        /* <DEDUP_REMOVED lines=21> */
[----:B------:R-:W1:Y:S04]  /*1c8f0*/  LDL.LU R18, [R1+0x1ccc] ;  /* 0x001ccc0001127983 */ /* 0x000e680000300800 */
[----:B------:R-:W2:Y:S04]  /*1c900*/  LDL.LU R4, [R1+0x1cc8] ;  /* 0x001cc80001047983 */ /* 0x000ea80000300800 */
[----:B------:R-:W2:Y:S04]  /*1c910*/  LDL.LU R5, [R1+0x1cc4] ;  /* 0x001cc40001057983 */ /* 0x000ea80000300800 */
[----:B------:R-:W2:Y:S04]  /*1c920*/  LDL.LU R6, [R1+0x1cc0] ;  /* 0x001cc00001067983 */ /* 0x000ea80000300800 */
[----:B------:R-:W2:Y:S04]  /*1c930*/  LDL.LU R7, [R1+0x1cbc] ;  /* 0x001cbc0001077983 */ /* 0x000ea80000300800 */
[----:B------:R-:W1:Y:S04]  /*1c940*/  LDL.LU R19, [R1+0x1cb8] ;  /* 0x001cb80001137983 */ /* 0x000e680000300800 */
[----:B------:R-:W3:Y:S04]  /*1c950*/  LDL.LU R14, [R1+0x1cb4] ;  /* 0x001cb400010e7983 */ /* 0x000ee80000300800 */
[----:B------:R-:W3:Y:S04]  /*1c960*/  LDL.LU R15, [R1+0x1cb0] ;  /* 0x001cb000010f7983 */ /* 0x000ee80000300800 */
[----:B------:R-:W3:Y:S04]  /*1c970*/  LDL.LU R10, [R1+0x1cac] ;  /* 0x001cac00010a7983 */ /* 0x000ee80000300800 */
[----:B------:R-:W3:Y:S01]  /*1c980*/  LDL.LU R11, [R1+0x1ca8] ;  /* 0x001ca800010b7983 */ /* 0x000ee20000300800 */
[----:B------:R-:W-:-:S02]  /*1c990*/  IMAD.MOV.U32 R232, RZ, RZ, R83 ;  /* 0x000000ffffe87224 */ /* 0x000fc400078e0053 */
[----:B------:R-:W-:Y:S01]  /*1c9a0*/  IMAD.MOV.U32 R83, RZ, RZ, R252 ;  /* 0x000000ffff537224 */ /* 0x000fe200078e00fc */
[----:B--2---:R-:W-:Y:S01]  /*1c9b0*/  HMMA.1688.F32.TF32 R4, R160, R68, R4 ;  /* 0x00000044a004723c */ /* 0x004fe20000081004 */
[----:B------:R-:W-:Y:S04]  /*1c9c0*/  LDS R160, [R0+0xc200] ;  /* 0x00c2000000a07984 */ /* 0x000fe80000000800 */
[----:B------:R-:W-:Y:S03]  /*1c9d0*/  LDS R162, [R0+0xe200] ;  /* 0x00e2000000a27984 */ /* 0x000fe60000000800 */
[C---:B-1----:R-:W-:Y:S01]  /*1c9e0*/  HMMA.1688.F32.TF32 R132, R236.reuse, R18, R132 ;  /* 0x00000012ec84723c */ /* 0x042fe20000081084 */
[----:B------:R-:W-:Y:S04]  /*1c9f0*/  LDS R161, [R3+0xc200] ;  /* 0x00c2000003a17984 */ /* 0x000fe80000000800 */
[----:B------:R-:W-:Y:S03]  /*1ca00*/  LDS R163, [R3+0xe200] ;  /* 0x00e2000003a37984 */ /* 0x000fe60000000800 */
[C---:B---3--:R-:W-:Y:S08]  /*1ca10*/  HMMA.1688.F32.TF32 R140, R236.reuse, R10, R140 ;  /* 0x0000000aec8c723c */ /* 0x048ff0000008108c */
[----:B------:R-:W-:Y:S01]  /*1ca20*/  HMMA.1688.F32.TF32 R136, R236, R14, R136 ;  /* 0x0000000eec88723c */ /* 0x000fe20000081088 */
[----:B------:R-:W-:Y:S01]  /*1ca30*/  IMAD.MOV.U32 R219, RZ, RZ, R4 ;  /* 0x000000ffffdb7224 */ /* 0x000fe200078e0004 */
[----:B------:R-:W-:Y:S01]  /*1ca40*/  MOV R217, R6 ;  /* 0x0000000600d97202 */ /* 0x000fe20000000f00 */
[----:B------:R-:W-:Y:S01]  /*1ca50*/  IMAD.MOV.U32 R218, RZ, RZ, R5 ;  /* 0x000000ffffda7224 */ /* 0x000fe200078e0005 */
[----:B------:R-:W-:Y:S01]  /*1ca60*/  LDS R4, [R0+0xc100] ;  /* 0x00c1000000047984 */ /* 0x000fe20000000800 */
[----:B------:R-:W-:-:S03]  /*1ca70*/  IMAD.MOV.U32 R244, RZ, RZ, R7 ;  /* 0x000000fffff47224 */ /* 0x000fc600078e0007 */
[----:B------:R-:W-:Y:S04]  /*1ca80*/  LDS R6, [R0+0xe100] ;  /* 0x00e1000000067984 */ /* 0x000fe80000000800 */
[----:B------:R-:W-:Y:S04]  /*1ca90*/  LDS R5, [R3+0xc100] ;  /* 0x00c1000003057984 */ /* 0x000fe80000000800 */
[----:B------:R-:W1:Y:S01]  /*1caa0*/  LDS R7, [R3+0xe100] ;  /* 0x00e1000003077984 */ /* 0x000e620000000800 */
[----:B------:R-:W-:-:S03]  /*1cab0*/  IMAD.MOV.U32 R252, RZ, RZ, R143 ;  /* 0x000000fffffc7224 */ /* 0x000fc600078e008f */
[----:B------:R-:W-:Y:S04]  /*1cac0*/  STL.64 [R1+0xe0], R140 ;  /* 0x0000e08c01007387 */ /* 0x000fe80000100a00 */
[----:B------:R-:W-:Y:S04]  /*1cad0*/  STL [R1+0xe8], R142 ;  /* 0x0000e88e01007387 */ /* 0x000fe80000100800 */
[----:B------:R2:W-:Y:S04]  /*1cae0*/  STL [R1+0x1aa4], R252 ;  /* 0x001aa4fc01007387 */ /* 0x0005e80000100800 */
[----:B------:R-:W-:Y:S04]  /*1caf0*/  STL.64 [R1+0xc0], R132 ;  /* 0x0000c08401007387 */ /* 0x000fe80000100a00 */
[----:B------:R-:W-:Y:S01]  /*1cb00*/  STL.64 [R1+0xd0], R136 ;  /* 0x0000d08801007387 */ /* 0x000fe20000100a00 */
[----:B--2---:R-:W-:-:S03]  /*1cb10*/  IMAD.MOV.U32 R252, RZ, RZ, R135 ;  /* 0x000000fffffc7224 */ /* 0x004fc600078e0087 */
[----:B------:R-:W-:Y:S04]  /*1cb20*/  STL.64 [R1+0xd8], R138 ;  /* 0x0000d88a01007387 */ /* 0x000fe80000100a00 */
[----:B------:R2:W-:Y:S02]  /*1cb30*/  STL [R1+0xc8], R134 ;  /* 0x0000c88601007387 */ /* 0x0005e40000100800 */
[C---:B--2---:R-:W-:Y:S08]  /*1cb40*/  HMMA.1688.F32.TF32 R132, R236.reuse, R22, R128 ;  /* 0x00000016ec84723c */ /* 0x044ff00000081080 */
[C---:B------:R-:W-:Y:S08]  /*1cb50*/  HMMA.1688.F32.TF32 R128, R236.reuse, R26, R124 ;  /* 0x0000001aec80723c */ /* 0x040ff0000008107c */
[C---:B------:R-:W-:Y:S08]  /*1cb60*/  HMMA.1688.F32.TF32 R124, R236.reuse, R30, R120 ;  /* 0x0000001eec7c723c */ /* 0x040ff00000081078 */
[C---:B------:R-:W-:Y:S08]  /*1cb70*/  HMMA.1688.F32.TF32 R120, R236.reuse, R34, R116 ;  /* 0x00000022ec78723c */ /* 0x040ff00000081074 */
[C---:B------:R-:W-:Y:S08]  /*1cb80*/  HMMA.1688.F32.TF32 R116, R236.reuse, R38, R112 ;  /* 0x00000026ec74723c */ /* 0x040ff00000081070 */
[C---:B------:R-:W-:Y:S08]  /*1cb90*/  HMMA.1688.F32.TF32 R112, R236.reuse, R42, R108 ;  /* 0x0000002aec70723c */ /* 0x040ff0000008106c */
[C---:B----4-:R-:W-:Y:S08]  /*1cba0*/  HMMA.1688.F32.TF32 R108, R236.reuse, R46, R104 ;  /* 0x0000002eec6c723c */ /* 0x050ff00000081068 */
        /* <DEDUP_REMOVED lines=10> */
[----:B------:R-:W-:Y:S01]  /*1cc50*/  HMMA.1688.F32.TF32 R84, R236, R70, R248 ;  /* 0x00000046ec54723c */ /* 0x000fe200000810f8 */
[----:B------:R-:W-:Y:S04]  /*1cc60*/  STL.64 [R1+0x98], R126 ;  /* 0x0000987e01007387 */ /* 0x000fe80000100a00 */
[----:B------:R-:W-:Y:S03]  /*1cc70*/  STL.64 [R1+0x80], R120 ;  /* 0x0000807801007387 */ /* 0x000fe60000100a00 */
[C---:B-1----:R-:W-:Y:S01]  /*1cc80*/  HMMA.1688.F32.TF32 R80, R4.reuse, R10, R80 ;  /* 0x0000000a0450723c */ /* 0x042fe20000081050 */
[----:B------:R-:W-:Y:S04]  /*1cc90*/  STL.64 [R1+0x88], R122 ;  /* 0x0000887a01007387 */ /* 0x000fe80000100a00 */
[----:B------:R-:W-:Y:S03]  /*1cca0*/  STL.64 [R1+0x70], R116 ;  /* 0x0000707401007387 */ /* 0x000fe60000100a00 */
        /* <DEDUP_REMOVED lines=15> */
[----:B------:R-:W-:Y:S04]  /*1cda0*/  STL.64 [R1], R88 ;  /* 0x0000005801007387 */ /* 0x000fe80000100a00 */
[----:B------:R-:W-:Y:S04]  /*1cdb0*/  STL.64 [R1+0x8], R90 ;  /* 0x0000085a01007387 */ /* 0x000fe80000100a00 */
[----:B------:R-:W-:Y:S04]  /*1cdc0*/  STL.64 [R1+0x5e0], R84 ;  /* 0x0005e05401007387 */ /* 0x000fe80000100a00 */
[----:B------:R-:W-:Y:S04]  /*1cdd0*/  STL.64 [R1+0x5e8], R86 ;  /* 0x0005e85601007387 */ /* 0x000fe80000100a00 */
[----:B------:R1:W-:Y:S04]  /*1cde0*/  STL.64 [R1+0x1e0], R80 ;  /* 0x0001e05001007387 */ /* 0x0003e80000100a00 */
[----:B------:R2:W-:Y:S04]  /*1cdf0*/  STL.64 [R1+0x1e8], R82 ;  /* 0x0001e85201007387 */ /* 0x0005e80000100a00 */
[----:B-1----:R-:W4:Y:S04]  /*1ce00*/  LDL.LU R80, [R1+0x260] ;  /* 0x0002600001507983 */ /* 0x002f280000300800 */
[----:B------:R-:W-:Y:S04]  /*1ce10*/  STL.64 [R1+0x1d0], R76 ;  /* 0x0001d04c01007387 */ /* 0x000fe80000100a00 */
[----:B------:R-:W-:Y:S04]  /*1ce20*/  STL.64 [R1+0x1d8], R78 ;  /* 0x0001d84e01007387 */ /* 0x000fe80000100a00 */
[----:B------:R1:W-:Y:S04]  /*1ce30*/  STL.64 [R1+0x1c0], R72 ;  /* 0x0001c04801007387 */ /* 0x0003e80000100a00 */
[----:B------:R4:W-:Y:S04]  /*1ce40*/  STL.64 [R1+0x1c8], R74 ;  /* 0x0001c84a01007387 */ /* 0x0009e80000100a00 */
[----:B------:R-:W4:Y:S04]  /*1ce50*/  LDL.LU R81, [R1+0x264] ;  /* 0x0002640001517983 */ /* 0x000f280000300800 */
[----:B--2---:R-:W4:Y:S04]  /*1ce60*/  LDL.LU R82, [R1+0x268] ;  /* 0x0002680001527983 */ /* 0x004f280000300800 */
        /* <DEDUP_REMOVED lines=53> */
[----:B-1----:R-:W2:Y:S04]  /*1d1c0*/  LDL.LU R72, [R1+0x1b0] ;  /* 0x0001b00001487983 */ /* 0x002ea80000300800 */
[----:B------:R-:W2:Y:S04]  /*1d1d0*/  LDL.LU R73, [R1+0x1b4] ;  /* 0x0001b40001497983 */ /* 0x000ea80000300800 */
[----:B----4-:R-:W2:Y:S04]  /*1d1e0*/  LDL.LU R74, [R1+0x1b8] ;  /* 0x0001b800014a7983 */ /* 0x010ea80000300800 */
        /* <DEDUP_REMOVED lines=33> */
[C---:B--2---:R-:W-:Y:S11]  /*1d400*/  HMMA.1688.F32.TF32 R72, R4.reuse, R22, R72 ;  /* 0x000000160448723c */ /* 0x044ff60000081048 */
[----:B------:R-:W-:Y:S11]  /*1d410*/  @!UPT UIADD3 URZ, URZ, URZ, URZ ;  /* 0x0000003f3f3ff290 */ /* 0x000ff6000fffe03f */
[----:B------:R-:W-:Y:S01]  /*1d420*/  @!UPT UIADD3 URZ, URZ, URZ, URZ ;  /* 0x0000003f3f3ff290 */ /* 0x000fe2000fffe03f */
[----:B------:R1:W-:Y:S04]  /*1d430*/  STL.64 [R1+0x1b0], R72 ;  /* 0x0001b04801007387 */ /* 0x0003e80000100a00 */
[----:B------:R2:W-:Y:S04]  /*1d440*/  STL.64 [R1+0x1b8], R74 ;  /* 0x0001b84a01007387 */ /* 0x0005e80000100a00 */
[----:B-1----:R-:W3:Y:S04]  /*1d450*/  LDL.LU R72, [R1+0x240] ;  /* 0x0002400001487983 */ /* 0x002ee80000300800 */
[----:B------:R-:W3:Y:S04]  /*1d460*/  LDL.LU R73, [R1+0x244] ;  /* 0x0002440001497983 */ /* 0x000ee80000300800 */
[----:B--2---:R-:W3:Y:S04]  /*1d470*/  LDL.LU R74, [R1+0x248] ;  /* 0x00024800014a7983 */ /* 0x004ee80000300800 */
[----:B------:R-:W3:Y:S01]  /*1d480*/  LDL.LU R75, [R1+0x24c] ;  /* 0x00024c00014b7983 */ /* 0x000ee20000300800 */
[C---:B----4-:R-:W-:Y:S08]  /*1d490*/  HMMA.1688.F32.TF32 R152, R4.reuse, R26, R152 ;  /* 0x0000001a0498723c */ /* 0x050ff00000081098 */
[C---:B------:R-:W-:Y:S08]  /*1d4a0*/  HMMA.1688.F32.TF32 R148, R4.reuse, R30, R148 ;  /* 0x0000001e0494723c */ /* 0x040ff00000081094 */
[C---:B------:R-:W-:Y:S08]  /*1d4b0*/  HMMA.1688.F32.TF32 R144, R4.reuse, R34, R144 ;  /* 0x000000220490723c */ /* 0x040ff00000081090 */
[C---:B------:R-:W-:Y:S01]  /*1d4c0*/  HMMA.1688.F32.TF32 R140, R4.reuse, R38, R140 ;  /* 0x00000026048c723c */ /* 0x040fe2000008108c */
[----:B------:R-:W-:Y:S07]  /*1d4d0*/  STL.64 [R1+0x1a0], R152 ;  /* 0x0001a09801007387 */ /* 0x000fee0000100a00 */
[C---:B------:R-:W-:Y:S01]  /*1d4e0*/  HMMA.1688.F32.TF32 R136, R4.reuse, R42, R136 ;  /* 0x0000002a0488723c */ /* 0x040fe20000081088 */
[----:B------:R1:W-:Y:S07]  /*1d4f0*/  STL.64 [R1+0x1a8], R154 ;  /* 0x0001a89a01007387 */ /* 0x0003ee0000100a00 */
[C---:B------:R-:W-:Y:S01]  /*1d500*/  HMMA.1688.F32.TF32 R236, R4.reuse, R46, R236 ;  /* 0x0000002e04ec723c */ /* 0x040fe200000810ec */
[----:B-1----:R-:W2:Y:S04]  /*1d510*/  LDL.LU.64 R154, [R1+0x1ca0] ;  /* 0x001ca000019a7983 */ /* 0x002ea80000300a00 */
[----:B------:R-:W2:Y:S04]  /*1d520*/  LDL.LU.64 R152, [R1+0x1c98] ;  /* 0x001c980001987983 */ /* 0x000ea80000300a00 */
        /* <DEDUP_REMOVED lines=20> */
[C---:B------:R-:W-:Y:S08]  /*1d670*/  HMMA.1688.F32.TF32 R124, R4.reuse, R62, R124 ;  /* 0x0000003e047c723c */ /* 0x040ff0000008107c */
[C---:B-1----:R-:W-:Y:S08]  /*1d680*/  HMMA.1688.F32.TF32 R236, R4.reuse, R50, R248 ;  /* 0x0000003204ec723c */ /* 0x042ff000000810f8 */
[C---:B------:R-:W-:Y:S08]  /*1d690*/  HMMA.1688.F32.TF32 R120, R4.reuse, R66, R120 ;  /* 0x000000420478723c */ /* 0x040ff00000081078 */
[----:B------:R-:W-:Y:S01]  /*1d6a0*/  HMMA.1688.F32.TF32 R116, R4, R70, R116 ;  /* 0x000000460474723c */ /* 0x000fe20000081074 */
[----:B------:R-:W-:Y:S04]  /*1d6b0*/  LDS R4, [R0+0xc300] ;  /* 0x00c3000000047984 */ /* 0x000fe80000000800 */
[----:B------:R-:W-:Y:S03]  /*1d6c0*/  LDS R6, [R0+0xe300] ;  /* 0x00e3000000067984 */ /* 0x000fe60000000800 */
        /* <DEDUP_REMOVED lines=33> */
[----:B------:R-:W-:-:S03]  /*1d8e0*/  MOV R32, R79 ;  /* 0x0000004f00207202 */ /* 0x000fc60000000f00 */
[----:B------:R-:W-:Y:S01]  /*1d8f0*/  STL.64 [R1+0x8c8], R94 ;  /* 0x0008c85e01007387 */ /* 0x000fe20000100a00 */
[----:B------:R-:W-:-:S03]  /*1d900*/  IMAD.MOV.U32 R33, RZ, RZ, R78 ;  /* 0x000000ffff217224 */ /* 0x000fc600078e004e */
[----:B------:R-:W-:Y:S04]  /*1d910*/  STL.64 [R1+0x8b0], R88 ;  /* 0x0008b05801007387 */ /* 0x000fe80000100a00 */
[----:B------:R-:W-:Y:S04]  /*1d920*/  STL.64 [R1+0x8b8], R90 ;  /* 0x0008b85a01007387 */ /* 0x000fe80000100a00 */
[----:B------:R1:W-:Y:S04]  /*1d930*/  STL.64 [R1+0x8a0], R84 ;  /* 0x0008a05401007387 */ /* 0x0003e80000100a00 */
[----:B------:R1:W-:Y:S04]  /*1d940*/  STL.64 [R1+0x8a8], R86 ;  /* 0x0008a85601007387 */ /* 0x0003e80000100a00 */
[----:B------:R1:W-:Y:S04]  /*1d950*/  STL.64 [R1+0x890], R80 ;  /* 0x0008905001007387 */ /* 0x0003e80000100a00 */
[----:B------:R1:W-:Y:S04]  /*1d960*/  STL.64 [R1+0x898], R82 ;  /* 0x0008985201007387 */ /* 0x0003e80000100a00 */
[----:B------:R1:W-:Y:S04]  /*1d970*/  STL.64 [R1+0x880], R76 ;  /* 0x0008804c01007387 */ /* 0x0003e80000100a00 */
[----:B------:R-:W-:Y:S04]  /*1d980*/  STL [R1+0x1a9c], R32 ;  /* 0x001a9c2001007387 */ /* 0x000fe80000100800 */
[----:B------:R-:W-:Y:S04]  /*1d990*/  STL [R1+0x1a98], R33 ;  /* 0x001a982101007387 */ /* 0x000fe80000100800 */
[----:B-1----:R-:W2:Y:S04]  /*1d9a0*/  LDL.LU R84, [R1+0x3e0] ;  /* 0x0003e00001547983 */ /* 0x002ea80000300800 */
        /* <DEDUP_REMOVED lines=19> */
[----:B---3--:R-:W-:Y:S03]  /*1dae0*/  HMMA.1688.F32.TF32 R72, R160, R50, R72 ;  /* 0x00000032a048723c */ /* 0x008fe60000081048 */
        /* <DEDUP_REMOVED lines=31> */
[----:B------:R-:W3:Y:S04]  /*1dce0*/  LDL.LU R79, [R1+0x3cc] ;  /* 0x0003cc00014f7983 */ /* 0x000ee80000300800 */
[----:B------:R-:W3:Y:S04]  /*1dcf0*/  LDL.LU R72, [R1+0x3b0] ;  /* 0x0003b00001487983 */ /* 0x000ee80000300800 */
[----:B------:R-:W3:Y:S04]  /*1dd00*/  LDL.LU R73, [R1+0x3b4] ;  /* 0x0003b40001497983 */ /* 0x000ee80000300800 */
[----:B------:R-:W3:Y:S04]  /*1dd10*/  LDL.LU R74, [R1+0x3b8] ;  /* 0x0003b800014a7983 */ /* 0x000ee80000300800 */
[----:B------:R-:W3:Y:S04]  /*1dd20*/  LDL.LU R75, [R1+0x3bc] ;  /* 0x0003bc00014b7983 */ /* 0x000ee80000300800 */
[----:B------:R-:W-:Y:S04]  /*1dd30*/  LDS R5, [R3+0xc300] ;  /* 0x00c3000003057984 */ /* 0x000fe80000000800 */
[----:B------:R-:W2:Y:S02]  /*1dd40*/  LDS R7, [R3+0xe300] ;  /* 0x00e3000003077984 */ /* 0x000ea40000000800 */
[C---:B--2---:R-:W-:Y:S08]  /*1dd50*/  HMMA.1688.F32.TF32 R84, R4.reuse, R26, R84 ;  /* 0x0000001a0454723c */ /* 0x044ff00000081054 */
[C---:B----4-:R-:W-:Y:S08]  /*1dd60*/  HMMA.1688.F32.TF32 R92, R4.reuse, R18, R92 ;  /* 0x00000012045c723c */ /* 0x050ff0000008105c */
[----:B------:R-:W-:Y:S08]  /*1dd70*/  HMMA.1688.F32.TF32 R96, R4, R14, R96 ;  /* 0x0000000e0460723c */ /* 0x000ff00000081060 */
[C---:B------:R-:W-:Y:S08]  /*1dd80*/  HMMA.1688.F32.TF32 R108, R160.reuse, R66, R108 ;  /* 0x00000042a06c723c */ /* 0x040ff0000008106c */
[C---:B------:R-:W-:Y:S08]  /*1dd90*/  HMMA.1688.F32.TF32 R120, R160.reuse, R54, R120 ;  /* 0x00000036a078723c */ /* 0x040ff00000081078 */
[C---:B---3--:R-:W-:Y:S08]  /*1dda0*/  HMMA.1688.F32.TF32 R112, R160.reuse, R62, R112 ;  /* 0x0000003ea070723c */ /* 0x048ff00000081070 */
[----:B------:R-:W-:Y:S08]  /*1ddb0*/  HMMA.1688.F32.TF32 R104, R160, R70, R104 ;  /* 0x00000046a068723c */ /* 0x000ff00000081068 */
[C---:B------:R-:W-:Y:S01]  /*1ddc0*/  HMMA.1688.F32.TF32 R100, R4.reuse, R10, R100 ;  /* 0x0000000a0464723c */ /* 0x040fe20000081064 */
[----:B------:R-:W-:Y:S06]  /*1ddd0*/  STL.64 [R1+0x860], R120 ;  /* 0x0008607801007387 */ /* 0x000fec0000100a00 */
[----:B------:R-:W-:Y:S01]  /*1dde0*/  STL.64 [R1+0x840], R112 ;  /* 0x0008407001007387 */ /* 0x000fe20000100a00 */
[C---:B------:R-:W-:Y:S03]  /*1ddf0*/  HMMA.1688.F32.TF32 R88, R4.reuse, R22, R88 ;  /* 0x000000160458723c */ /* 0x040fe60000081058 */
        /* <DEDUP_REMOVED lines=8> */
[----:B------:R-:W-:Y:S05]  /*1de80*/  STL.64 [R1+0x5c8], R102 ;  /* 0x0005c86601007387 */ /* 0x000fea0000100a00 */
        /* <DEDUP_REMOVED lines=9> */
[----:B------:R-:W2:Y:S04]  /*1df20*/  LDL.LU R248, [R1+0x2a0] ;  /* 0x0002a00001f87983 */ /* 0x000ea80000300800 */
[----:B------:R-:W2:Y:S01]  /*1df30*/  LDL.LU R249, [R1+0x2a4] ;  /* 0x0002a40001f97983 */ /* 0x000ea20000300800 */
[----:B------:R-:W-:-:S03]  /*1df40*/  IMAD.MOV.U32 R49, RZ, RZ, R74 ;  /* 0x000000ffff317224 */ /* 0x000fc600078e004a */
[----:B------:R-:W2:Y:S01]  /*1df50*/  LDL.LU R250, [R1+0x2a8] ;  /* 0x0002a80001fa7983 */ /* 0x000ea20000300800 */
[----:B------:R-:W-:-:S03]  /*1df60*/  IMAD.MOV.U32 R48, RZ, RZ, R75 ;  /* 0x000000ffff307224 */ /* 0x000fc600078e004b */
[----:B------:R-:W2:Y:S01]  /*1df70*/  LDL.LU R251, [R1+0x2ac] ;  /* 0x0002ac0001fb7983 */ /* 0x000ea20000300800 */
[----:B------:R-:W-:-:S03]  /*1df80*/  IMAD.MOV.U32 R41, RZ, RZ, R76 ;  /* 0x000000ffff297224 */ /* 0x000fc600078e004c */
[----:B-1----:R-:W3:Y:S01]  /*1df90*/  LDL.LU R72, [R1+0x2c0] ;  /* 0x0002c00001487983 */ /* 0x002ee20000300800 */
[----:B------:R-:W-:-:S03]  /*1dfa0*/  IMAD.MOV.U32 R40, RZ, RZ, R77 ;  /* 0x000000ffff287224 */ /* 0x000fc600078e004d */
[----:B------:R-:W3:Y:S01]  /*1dfb0*/  LDL.LU R73, [R1+0x2c4] ;  /* 0x0002c40001497983 */ /* 0x000ee20000300800 */
[----:B------:R-:W-:-:S03]  /*1dfc0*/  IMAD.MOV.U32 R37, RZ, RZ, R78 ;  /* 0x000000ffff257224 */ /* 0x000fc600078e004e */
[----:B------:R-:W3:Y:S01]  /*1dfd0*/  LDL.LU R74, [R1+0x2c8] ;  /* 0x0002c800014a7983 */ /* 0x000ee20000300800 */
[----:B------:R-:W-:-:S03]  /*1dfe0*/  MOV R36, R79 ;  /* 0x0000004f00247202 */ /* 0x000fc60000000f00 */
[----:B------:R-:W3:Y:S01]  /*1dff0*/  LDL.LU R75, [R1+0x2cc] ;  /* 0x0002cc00014b7983 */ /* 0x000ee20000300800 */
[----:B------:R-:W-:-:S03]  /*1e000*/  IMAD.MOV.U32 R45, RZ, RZ, R80 ;  /* 0x000000ffff2d7224 */ /* 0x000fc600078e0050 */
[----:B------:R-:W4:Y:S01]  /*1e010*/  LDL.LU R76, [R1+0x2d0] ;  /* 0x0002d000014c7983 */ /* 0x000f220000300800 */
[----:B------:R-:W-:-:S03]  /*1e020*/  IMAD.MOV.U32 R44, RZ, RZ, R81 ;  /* 0x000000ffff2c7224 */ /* 0x000fc600078e0051 */
[----:B------:R-:W4:Y:S01]  /*1e030*/  LDL.LU R77, [R1+0x2d4] ;  /* 0x0002d400014d7983 */ /* 0x000f220000300800 */
[----:B------:R-:W-:-:S03]  /*1e040*/  MOV R29, R82 ;  /* 0x00000052001d7202 */ /* 0x000fc60000000f00 */
[----:B------:R-:W4:Y:S01]  /*1e050*/  LDL.LU R78, [R1+0x2d8] ;  /* 0x0002d800014e7983 */ /* 0x000f220000300800 */
        /* <DEDUP_REMOVED lines=16> */
[----:B------:R-:W2:Y:S01]  /*1e160*/  LDL.LU R113, [R1+0x354] ;  /* 0x0003540001717983 */ /* 0x000ea20000300800 */
[----:B------:R-:W-:-:S03]  /*1e170*/  MOV R32, R122 ;  /* 0x0000007a00207202 */ /* 0x000fc60000000f00 */
        /* <DEDUP_REMOVED lines=19> */
[----:B------:R-:W-:-:S02]  /*1e2b0*/  IMAD.MOV.U32 R13, RZ, RZ, R116 ;  /* 0x000000ffff0d7224 */ /* 0x000fc400078e0074 */
[----:B------:R-:W-:Y:S01]  /*1e2c0*/  IMAD.MOV.U32 R12, RZ, RZ, R117 ;  /* 0x000000ffff0c7224 */ /* 0x000fe200078e0075 */
[----:B------:R-:W2:Y:S01]  /*1e2d0*/  LDL.LU R116, [R1+0x360] ;  /* 0x0003600001747983 */ /* 0x000ea20000300800 */
[----:B------:R-:W-:Y:S01]  /*1e2e0*/  IMAD.MOV.U32 R9, RZ, RZ, R118 ;  /* 0x000000ffff097224 */ /* 0x000fe200078e0076 */
[----:B------:R-:W-:Y:S02]  /*1e2f0*/  MOV R8, R119 ;  /* 0x0000007700087202 */ /* 0x000fe40000000f00 */
        /* <DEDUP_REMOVED lines=22> */
[----:B------:R-:W2:Y:S04]  /*1e460*/  LDL.LU R85, [R1+0x2f4] ;  /* 0x0002f40001557983 */ /* 0x000ea80000300800 */
[----:B------:R-:W2:Y:S04]  /*1e470*/  LDL.LU R86, [R1+0x2f8] ;  /* 0x0002f80001567983 */ /* 0x000ea80000300800 */
[----:B------:R-:W2:Y:S04]  /*1e480*/  LDL.LU R87, [R1+0x2fc] ;  /* 0x0002fc0001577983 */ /* 0x000ea80000300800 */
[----:B------:R-:W-:Y:S04]  /*1e490*/  LDS R160, [R0+0xc400] ;  /* 0x00c4000000a07984 */ /* 0x000fe80000000800 */
[----:B------:R-:W-:Y:S04]  /*1e4a0*/  LDS R162, [R0+0xe400] ;  /* 0x00e4000000a27984 */ /* 0x000fe80000000800 */
[----:B------:R-:W-:Y:S04]  /*1e4b0*/  LDS R161, [R3+0xc400] ;  /* 0x00c4000003a17984 */ /* 0x000fe80000000800 */
[----:B------:R-:W3:Y:S04]  /*1e4c0*/  LDS R163, [R3+0xe400] ;  /* 0x00e4000003a37984 */ /* 0x000ee80000000800 */
[----:B------:R-:W2:Y:S04]  /*1e4d0*/  LDL.LU R236, [R1+0x2b0] ;  /* 0x0002b00001ec7983 */ /* 0x000ea80000300800 */
[----:B------:R-:W2:Y:S04]  /*1e4e0*/  LDL.LU R237, [R1+0x2b4] ;  /* 0x0002b40001ed7983 */ /* 0x000ea80000300800 */
[----:B------:R-:W2:Y:S04]  /*1e4f0*/  LDL.LU R238, [R1+0x2b8] ;  /* 0x0002b80001ee7983 */ /* 0x000ea80000300800 */
[----:B------:R-:W2:Y:S01]  /*1e500*/  LDL.LU R239, [R1+0x2bc] ;  /* 0x0002bc0001ef7983 */ /* 0x000ea20000300800 */
[C---:B---3--:R-:W-:Y:S08]  /*1e510*/  HMMA.1688.F32.TF32 R72, R160.reuse, R38, R72 ;  /* 0x00000026a048723c */ /* 0x048ff00000081048 */
[C---:B----4-:R-:W-:Y:S08]  /*1e520*/  HMMA.1688.F32.TF32 R76, R160.reuse, R34, R76 ;  /* 0x00000022a04c723c */ /* 0x050ff0000008104c */
[C---:B--2---:R-:W-:Y:S08]  /*1e530*/  HMMA.1688.F32.TF32 R80, R160.reuse, R30, R80 ;  /* 0x0000001ea050723c */ /* 0x044ff00000081050 */
[----:B------:R-:W-:Y:S08]  /*1e540*/  HMMA.1688.F32.TF32 R88, R160, R22, R88 ;  /* 0x00000016a058723c */ /* 0x000ff00000081058 */
[C---:B------:R-:W-:Y:S08]  /*1e550*/  HMMA.1688.F32.TF32 R112, R4.reuse, R62, R112 ;  /* 0x0000003e0470723c */ /* 0x040ff00000081070 */
[C---:B------:R-:W-:Y:S08]  /*1e560*/  HMMA.1688.F32.TF32 R120, R4.reuse, R54, R120 ;  /* 0x000000360478723c */ /* 0x040ff00000081078 */
[C---:B------:R-:W-:Y:S08]  /*1e570*/  HMMA.1688.F32.TF32 R124, R4.reuse, R50, R124 ;  /* 0x00000032047c723c */ /* 0x040ff0000008107c */
[C---:B------:R-:W-:Y:S08]  /*1e580*/  HMMA.1688.F32.TF32 R132, R4.reuse, R42, R132 ;  /* 0x0000002a0484723c */ /* 0x040ff00000081084 */
[C---:B------:R-:W-:Y:S11]  /*1e590*/  HMMA.1688.F32.TF32 R128, R4.reuse, R46, R128 ;  /* 0x0000002e0480723c */ /* 0x040ff60000081080 */
[----:B------:R-:W-:Y:S04]  /*1e5a0*/  @!UPT UIADD3 URZ, URZ, URZ, URZ ;  /* 0x0000003f3f3ff290 */ /* 0x000fe8000fffe03f */
[----:B------:R1:W-:Y:S01]  /*1e5b0*/  STL.64 [R1+0x480], R132 ;  /* 0x0004808401007387 */ /* 0x0003e20000100a00 */
[----:B------:R-:W-:Y:S01]  /*1e5c0*/  IMAD.MOV.U32 R53, RZ, RZ, R134 ;  /* 0x000000ffff357224 */ /* 0x000fe200078e0086 */
[C---:B------:R-:W-:Y:S01]  /*1e5d0*/  HMMA.1688.F32.TF32 R116, R4.reuse, R58, R116 ;  /* 0x0000003a0474723c */ /* 0x040fe20000081074 */
[----:B------:R-:W-:Y:S02]  /*1e5e0*/  IMAD.MOV.U32 R52, RZ, RZ, R135 ;  /* 0x000000ffff347224 */ /* 0x000fe400078e0087 */
[----:B------:R-:W2:Y:S04]  /*1e5f0*/  LDL.LU.64 R134, [R1+0x1c50] ;  /* 0x001c500001867983 */ /* 0x000ea80000300a00 */
[----:B-1----:R-:W2:Y:S04]  /*1e600*/  LDL.LU.64 R132, [R1+0x1c48] ;  /* 0x001c480001847983 */ /* 0x002ea80000300a00 */
[----:B------:R-:W-:Y:S01]  /*1e610*/  STL.64 [R1+0x470], R128 ;  /* 0x0004708001007387 */ /* 0x000fe20000100a00 */
[----:B------:R-:W-:Y:S03]  /*1e620*/  HMMA.1688.F32.TF32 R108, R4, R66, R108 ;  /* 0x00000042046c723c */ /* 0x000fe6000008106c */
[----:B------:R1:W-:Y:S04]  /*1e630*/  STL.64 [R1+0x478], R130 ;  /* 0x0004788201007387 */ /* 0x0003e80000100a00 */
[----:B-1----:R-:W3:Y:S04]  /*1e640*/  LDL.LU.64 R130, [R1+0x1c40] ;  /* 0x001c400001827983 */ /* 0x002ee80000300a00 */
[----:B------:R-:W3:Y:S04]  /*1e650*/  LDL.LU.64 R128, [R1+0x1c38] ;  /* 0x001c380001807983 */ /* 0x000ee80000300a00 */
[----:B------:R-:W-:Y:S04]  /*1e660*/  STL.64 [R1+0x460], R124 ;  /* 0x0004607c01007387 */ /* 0x000fe80000100a00 */
[----:B------:R1:W-:Y:S01]  /*1e670*/  STL.64 [R1+0x468], R126 ;  /* 0x0004687e01007387 */ /* 0x0003e20000100a00 */
[C---:B------:R-:W-:Y:S08]  /*1e680*/  HMMA.1688.F32.TF32 R92, R160.reuse, R18, R92 ;  /* 0x00000012a05c723c */ /* 0x040ff0000008105c */
[C---:B------:R-:W-:Y:S01]  /*1e690*/  HMMA.1688.F32.TF32 R96, R160.reuse, R14, R96 ;  /* 0x0000000ea060723c */ /* 0x040fe20000081060 */
[----:B-1----:R-:W4:Y:S04]  /*1e6a0*/  LDL.LU.64 R126, [R1+0x1c30] ;  /* 0x001c3000017e7983 */ /* 0x002f280000300a00 */
[----:B------:R-:W4:Y:S03]  /*1e6b0*/  LDL.LU.64 R124, [R1+0x1c28] ;  /* 0x001c2800017c7983 */ /* 0x000f260000300a00 */
[----:B------:R-:W-:Y:S01]  /*1e6c0*/  HMMA.1688.F32.TF32 R100, R160, R10, R100 ;  /* 0x0000000aa064723c */ /* 0x000fe20000081064 */
[----:B------:R-:W-:Y:S04]  /*1e6d0*/  STL.64 [R1+0x450], R120 ;  /* 0x0004507801007387 */ /* 0x000fe80000100a00 */
[----:B------:R1:W-:Y:S01]  /*1e6e0*/  STL.64 [R1+0x458], R122 ;  /* 0x0004587a01007387 */ /* 0x0003e20000100a00 */
[----:B------:R-:W-:Y:S01]  /*1e6f0*/  MOV R57, R114 ;  /* 0x0000007200397202 */ /* 0x000fe20000000f00 */
[----:B------:R-:W-:-:S02]  /*1e700*/  IMAD.MOV.U32 R56, RZ, RZ, R115 ;  /* 0x000000ffff387224 */ /* 0x000fc400078e0073 */
[----:B-1----:R-:W2:Y:S04]  /*1e710*/  LDL.LU.64 R122, [R1+0x1c20] ;  /* 0x001c2000017a7983 */ /* 0x002ea80000300a00 */
[----:B------:R-:W2:Y:S04]  /*1e720*/  LDL.LU.64 R120, [R1+0x1c18] ;  /* 0x001c180001787983 */ /* 0x000ea80000300a00 */
[----:B------:R-:W-:Y:S04]  /*1e730*/  STL.64 [R1+0x820], R116 ;  /* 0x0008207401007387 */ /* 0x000fe80000100a00 */
[----:B------:R1:W-:Y:S01]  /*1e740*/  STL.64 [R1+0x828], R118 ;  /* 0x0008287601007387 */ /* 0x0003e20000100a00 */
[----:B------:R-:W-:Y:S01]  /*1e750*/  HMMA.1688.F32.TF32 R84, R160, R26, R84 ;  /* 0x0000001aa054723c */ /* 0x000fe20000081054 */
[----:B------:R-:W-:-:S02]  /*1e760*/  IMAD.MOV.U32 R61, RZ, RZ, R110 ;  /* 0x000000ffff3d7224 */ /* 0x000fc400078e006e */
[----:B------:R-:W-:Y:S01]  /*1e770*/  IMAD.MOV.U32 R60, RZ, RZ, R111 ;  /* 0x000000ffff3c7224 */ /* 0x000fe200078e006f */
[----:B-1----:R-:W2:Y:S04]  /*1e780*/  LDL.LU.64 R118, [R1+0x1c10] ;  /* 0x001c100001767983 */ /* 0x002ea80000300a00 */
[----:B------:R-:W2:Y:S04]  /*1e790*/  LDL.LU.64 R116, [R1+0x1c08] ;  /* 0x001c080001747983 */ /* 0x000ea80000300a00 */
[----:B------:R1:W-:Y:S04]  /*1e7a0*/  STL.64 [R1+0x810], R112 ;  /* 0x0008107001007387 */ /* 0x0003e80000100a00 */
[----:B------:R-:W2:Y:S01]  /*1e7b0*/  LDL.LU.64 R114, [R1+0x1c00] ;  /* 0x001c000001727983 */ /* 0x000ea20000300a00 */
[----:B------:R-:W-:Y:S03]  /*1e7c0*/  HMMA.1688.F32.TF32 R4, R4, R70, R104 ;  /* 0x000000460404723c */ /* 0x000fe60000081068 */
[----:B-1----:R-:W2:Y:S04]  /*1e7d0*/  LDL.LU.64 R112, [R1+0x1bf8] ;  /* 0x001bf80001707983 */ /* 0x002ea80000300a00 */
[----:B------:R1:W-:Y:S04]  /*1e7e0*/  STL.64 [R1+0x800], R108 ;  /* 0x0008006c01007387 */ /* 0x0003e80000100a00 */
[----:B------:R-:W2:Y:S04]  /*1e7f0*/  LDL.LU.64 R110, [R1+0x1bf0] ;  /* 0x001bf000016e7983 */ /* 0x000ea80000300a00 */
[----:B-1----:R-:W2:Y:S04]  /*1e800*/  LDL.LU.64 R108, [R1+0x1be8] ;  /* 0x001be800016c7983 */ /* 0x002ea80000300a00 */
[----:B------:R-:W2:Y:S04]  /*1e810*/  LDL.LU.64 R106, [R1+0x1be0] ;  /* 0x001be000016a7983 */ /* 0x000ea80000300a00 */
        /* <DEDUP_REMOVED lines=31> */
[----:B-1----:R-:W3:Y:S04]  /*1ea10*/  LDL.LU.64 R74, [R1+0x1b60] ;  /* 0x001b6000014a7983 */ /* 0x002ee80000300a00 */
[----:B------:R-:W3:Y:S01]  /*1ea20*/  LDL.LU.64 R72, [R1+0x1b58] ;  /* 0x001b580001487983 */ /* 0x000ee20000300a00 */
        /* <DEDUP_REMOVED lines=8> */
[----:B------:R-:W1:Y:S07]  /*1eab0*/  LDS R7, [R3+0xe500] ;  /* 0x00e5000003077984 */ /* 0x000e6e0000000800 */
[----:B------:R-:W-:Y:S04]  /*1eac0*/  STL.64 [R1+0x770], R236 ;  /* 0x000770ec01007387 */ /* 0x000fe80000100a00 */
[----:B------:R4:W-:Y:S02]  /*1ead0*/  STL.64 [R1+0x778], R238 ;  /* 0x000778ee01007387 */ /* 0x0009e40000100a00 */
[C---:B----4-:R-:W-:Y:S11]  /*1eae0*/  HMMA.1688.F32.TF32 R236, R160.reuse, R46, R248 ;  /* 0x0000002ea0ec723c */ /* 0x050ff600000810f8 */
[----:B------:R-:W-:Y:S11]  /*1eaf0*/  @!UPT UIADD3 URZ, URZ, URZ, URZ ;  /* 0x0000003f3f3ff290 */ /* 0x000ff6000fffe03f */
[----:B------:R-:W-:Y:S01]  /*1eb00*/  @!UPT UIADD3 URZ, URZ, URZ, URZ ;  /* 0x0000003f3f3ff290 */ /* 0x000fe2000fffe03f */
[----:B------:R-:W-:Y:S04]  /*1eb10*/  STL.64 [R1+0x760], R236 ;  /* 0x000760ec01007387 */ /* 0x000fe80000100a00 */
[----:B------:R2:W-:Y:S02]  /*1eb20*/  STL.64 [R1+0x768], R238 ;  /* 0x000768ee01007387 */ /* 0x0005e40000100a00 */
[C---:B--2---:R-:W-:Y:S08]  /*1eb30*/  HMMA.1688.F32.TF32 R236, R160.reuse, R54, R76 ;  /* 0x00000036a0ec723c */ /* 0x044ff0000008104c */
[C---:B------:R-:W-:Y:S08]  /*1eb40*/  HMMA.1688.F32.TF32 R76, R160.reuse, R62, R84 ;  /* 0x0000003ea04c723c */ /* 0x040ff00000081054 */
[C---:B---3--:R-:W-:Y:S08]  /*1eb50*/  HMMA.1688.F32.TF32 R248, R160.reuse, R50, R72 ;  /* 0x00000032a0f8723c */ /* 0x048ff00000081048 */
[C---:B------:R-:W-:Y:S08]  /*1eb60*/  HMMA.1688.F32.TF32 R72, R160.reuse, R58, R80 ;  /* 0x0000003aa048723c */ /* 0x040ff00000081050 */
[C---:B------:R-:W-:Y:S07]  /*1eb70*/  HMMA.1688.F32.TF32 R80, R160.reuse, R66, R88 ;  /* 0x00000042a050723c */ /* 0x040fee0000081058 */
[----:B------:R-:W-:Y:S04]  /*1eb80*/  STL.64 [R1+0x750], R248 ;  /* 0x000750f801007387 */ /* 0x000fe80000100a00 */
[----:B------:R-:W-:Y:S04]  /*1eb90*/  STL.64 [R1+0x758], R250 ;  /* 0x000758fa01007387 */ /* 0x000fe80000100a00 */
[----:B------:R-:W-:Y:S04]  /*1eba0*/  STL.64 [R1+0x740], R236 ;  /* 0x000740ec01007387 */ /* 0x000fe80000100a00 */
[----:B------:R-:W-:Y:S04]  /*1ebb0*/  STL.64 [R1+0x748], R238 ;  /* 0x000748ee01007387 */ /* 0x000fe80000100a00 */
[----:B------:R-:W-:Y:S04]  /*1ebc0*/  STL.64 [R1+0x730], R72 ;  /* 0x0007304801007387 */ /* 0x000fe80000100a00 */
[----:B------:R2:W-:Y:S04]  /*1ebd0*/  STL.64 [R1+0x738], R74 ;  /* 0x0007384a01007387 */ /* 0x0005e80000100a00 */
[----:B------:R-:W-:Y:S04]  /*1ebe0*/  STL.64 [R1+0x720], R76 ;  /* 0x0007204c01007387 */ /* 0x000fe80000100a00 */
[----:B------:R-:W-:Y:S01]  /*1ebf0*/  STL.64 [R1+0x728], R78 ;  /* 0x0007284e01007387 */ /* 0x000fe20000100a00 */
[----:B--2---:R-:W-:Y:S03]  /*1ec00*/  HMMA.1688.F32.TF32 R72, R160, R70, R92 ;  /* 0x00000046a048723c */ /* 0x004fe6000008105c */
[----:B------:R-:W-:Y:S04]  /*1ec10*/  STL.64 [R1+0x710], R80 ;  /* 0x0007105001007387 */ /* 0x000fe80000100a00 */
[----:B------:R2:W-:Y:S01]  /*1ec20*/  STL.64 [R1+0x718], R82 ;  /* 0x0007185201007387 */ /* 0x0005e20000100a00 */
[C---:B-1----:R-:W-:Y:S03]  /*1ec30*/  HMMA.1688.F32.TF32 R88, R4.reuse, R18, R104 ;  /* 0x000000120458723c */ /* 0x042fe60000081068 */
[----:B------:R-:W-:Y:S04]  /*1ec40*/  LDS R76, [R0+0xc600] ;  /* 0x00c60000004c7984 */ /* 0x000fe80000000800 */
[----:B------:R-:W-:Y:S01]  /*1ec50*/  LDS R78, [R0+0xe600] ;  /* 0x00e60000004e7984 */ /* 0x000fe20000000800 */
[C---:B--2---:R-:W-:Y:S03]  /*1ec60*/  HMMA.1688.F32.TF32 R80, R4.reuse, R10, R96 ;  /* 0x0000000a0450723c */ /* 0x044fe60000081060 */
[----:B------:R-:W-:Y:S04]  /*1ec70*/  LDS R77, [R3+0xc600] ;  /* 0x00c60000034d7984 */ /* 0x000fe80000000800 */
[----:B------:R-:W1:Y:S04]  /*1ec80*/  LDS R79, [R3+0xe600] ;  /* 0x00e60000034f7984 */ /* 0x000e680000000800 */
[----:B------:R-:W-:Y:S04]  /*1ec90*/  STL.64 [R1+0x430], R72 ;  /* 0x0004304801007387 */ /* 0x000fe80000100a00 */
[----:B------:R-:W-:Y:S01]  /*1eca0*/  STL.64 [R1+0x438], R74 ;  /* 0x0004384a01007387 */ /* 0x000fe20000100a00 */
[C---:B------:R-:W-:Y:S08]  /*1ecb0*/  HMMA.1688.F32.TF32 R84, R4.reuse, R22, R108 ;  /* 0x000000160454723c */ /* 0x040ff0000008106c */
[----:B------:R-:W-:Y:S01]  /*1ecc0*/  HMMA.1688.F32.TF32 R236, R4, R54, R140 ;  /* 0x0000003604ec723c */ /* 0x000fe2000008108c */
[----:B------:R-:W-:Y:S04]  /*1ecd0*/  STL.64 [R1+0x420], R80 ;  /* 0x0004205001007387 */ /* 0x000fe80000100a00 */
[----:B------:R2:W-:Y:S01]  /*1ece0*/  STL.64 [R1+0x428], R82 ;  /* 0x0004285201007387 */ /* 0x0005e20000100a00 */
[----:B------:R-:W-:-:S02]  /*1ecf0*/  IMAD.MOV.U32 R248, RZ, RZ, R219 ;  /* 0x000000fffff87224 */ /* 0x000fc400078e00db */
[----:B------:R-:W-:Y:S02]  /*1ed00*/  IMAD.MOV.U32 R249, RZ, RZ, R218 ;  /* 0x000000fffff97224 */ /* 0x000fe400078e00da */
[----:B------:R-:W-:Y:S01]  /*1ed10*/  IMAD.MOV.U32 R250, RZ, RZ, R217 ;  /* 0x000000fffffa7224 */ /* 0x000fe200078e00d9 */
[----:B------:R-:W-:Y:S01]  /*1ed20*/  MOV R251, R244 ;  /* 0x000000f400fb7202 */ /* 0x000fe20000000f00 */
[----:B------:R-:W-:Y:S01]  /*1ed30*/  IMAD.MOV.U32 R92, RZ, RZ, R233 ;  /* 0x000000ffff5c7224 */ /* 0x000fe200078e00e9 */
[----:B------:R-:W-:Y:S01]  /*1ed40*/  MOV R93, R234 ;  /* 0x000000ea005d7202 */ /* 0x000fe20000000f00 */
[----:B------:R-:W-:Y:S02]  /*1ed50*/  IMAD.MOV.U32 R94, RZ, RZ, R235 ;  /* 0x000000ffff5e7224 */ /* 0x000fe400078e00eb */
[----:B------:R-:W-:Y:S01]  /*1ed60*/  IMAD.MOV.U32 R95, RZ, RZ, R228 ;  /* 0x000000ffff5f7224 */ /* 0x000fe200078e00e4 */
[----:B--2---:R-:W-:Y:S01]  /*1ed70*/  HMMA.1688.F32.TF32 R80, R4, R14, R100 ;  /* 0x0000000e0450723c */ /* 0x004fe20000081064 */
[----:B------:R-:W-:Y:S01]  /*1ed80*/  IMAD.MOV.U32 R96, RZ, RZ, R229 ;  /* 0x000000ffff607224 */ /* 0x000fe200078e00e5 */
[----:B------:R-:W-:Y:S01]  /*1ed90*/  MOV R98, R231 ;  /* 0x000000e700627202 */ /* 0x000fe20000000f00 */
[----:B------:R-:W-:-:S02]  /*1eda0*/  IMAD.MOV.U32 R97, RZ, RZ, R230 ;  /* 0x000000ffff617224 */ /* 0x000fc400078e00e6 */
[----:B------:R-:W-:Y:S01]  /*1edb0*/  IMAD.MOV.U32 R160, RZ, RZ, R205 ;  /* 0x000000ffffa07224 */ /* 0x000fe200078e00cd */
[----:B------:R-:W-:Y:S01]  /*1edc0*/  MOV R162, R207 ;  /* 0x000000cf00a27202 */ /* 0x000fe20000000f00 */
[----:B------:R-:W-:Y:S01]  /*1edd0*/  IMAD.MOV.U32 R99, RZ, RZ, R224 ;  /* 0x000000ffff637224 */ /* 0x000fe200078e00e0 */
[----:B------:R-:W-:Y:S01]  /*1ede0*/  LDS R72, [R0+0xc700] ;  /* 0x00c7000000487984 */ /* 0x000fe20000000800 */
[----:B------:R-:W-:Y:S02]  /*1edf0*/  IMAD.MOV.U32 R104, RZ, RZ, R221 ;  /* 0x000000ffff687224 */ /* 0x000fe400078e00dd */
[----:B------:R-:W-:Y:S01]  /*1ee00*/  IMAD.MOV.U32 R105, RZ, RZ, R222 ;  /* 0x000000ffff697224 */ /* 0x000fe200078e00de */
[----:B------:R-:W-:Y:S01]  /*1ee10*/  LDS R74, [R0+0xe700] ;  /* 0x00e70000004a7984 */ /* 0x000fe20000000800 */
[----:B------:R-:W-:Y:S02]  /*1ee20*/  IMAD.MOV.U32 R106, RZ, RZ, R223 ;  /* 0x000000ffff6a7224 */ /* 0x000fe400078e00df */
[----:B------:R-:W-:Y:S01]  /*1ee30*/  IMAD.MOV.U32 R107, RZ, RZ, R216 ;  /* 0x000000ffff6b7224 */ /* 0x000fe200078e00d8 */
[----:B------:R-:W-:Y:S01]  /*1ee40*/  LDS R73, [R3+0xc700] ;  /* 0x00c7000003497984 */ /* 0x000fe20000000800 */
[----:B------:R-:W-:-:S02]  /*1ee50*/  IMAD.MOV.U32 R161, RZ, RZ, R206 ;  /* 0x000000ffffa17224 */ /* 0x000fc400078e00ce */
[----:B------:R-:W-:Y:S01]  /*1ee60*/  IMAD.MOV.U32 R163, RZ, RZ, R211 ;  /* 0x000000ffffa37224 */ /* 0x000fe200078e00d3 */
[----:B------:R-:W2:Y:S04]  /*1ee70*/  LDS R75, [R3+0xe700] ;  /* 0x00e70000034b7984 */ /* 0x000ea80000000800 */
[----:B------:R-:W-:Y:S04]  /*1ee80*/  STL.64 [R1+0x410], R80 ;  /* 0x0004105001007387 */ /* 0x000fe80000100a00 */
[----:B------:R3:W-:Y:S02]  /*1ee90*/  STL.64 [R1+0x418], R82 ;  /* 0x0004185201007387 */ /* 0x0007e40000100a00 */
[C---:B---3--:R-:W-:Y:S02]  /*1eea0*/  HMMA.1688.F32.TF32 R80, R4.reuse, R26, R112 ;  /* 0x0000001a0450723c */ /* 0x048fe40000081070 */
[----:B------:R-:W-:Y:S04]  /*1eeb0*/  STL.64 [R1+0x210], R88 ;  /* 0x0002105801007387 */ /* 0x000fe80000100a00 */
[----:B------:R3:W-:Y:S04]  /*1eec0*/  STL.64 [R1+0x218], R90 ;  /* 0x0002185a01007387 */ /* 0x0007e80000100a00 */
[----:B------:R-:W-:Y:S04]  /*1eed0*/  STL.64 [R1+0x2b0], R84 ;  /* 0x0002b05401007387 */ /* 0x000fe80000100a00 */
[----:B------:R4:W-:Y:S01]  /*1eee0*/  STL.64 [R1+0x2b8], R86 ;  /* 0x0002b85601007387 */ /* 0x0009e20000100a00 */
[C---:B---3--:R-:W-:Y:S08]  /*1eef0*/  HMMA.1688.F32.TF32 R88, R4.reuse, R30, R116 ;  /* 0x0000001e0458723c */ /* 0x048ff00000081074 */
[----:B------:R-:W-:Y:S01]  /*1ef00*/  STL.64 [R1+0x2d0], R80 ;  /* 0x0002d05001007387 */ /* 0x000fe20000100a00 */
[C---:B----4-:R-:W-:Y:S03]  /*1ef10*/  HMMA.1688.F32.TF32 R84, R4.reuse, R34, R120 ;  /* 0x000000220454723c */ /* 0x050fe60000081078 */
[----:B------:R3:W-:Y:S05]  /*1ef20*/  STL.64 [R1+0x2d8], R82 ;  /* 0x0002d85201007387 */ /* 0x0007ea0000100a00 */
[C---:B---3--:R-:W-:Y:S06]  /*1ef30*/  HMMA.1688.F32.TF32 R80, R4.reuse, R38, R124 ;  /* 0x000000260450723c */ /* 0x048fec000008107c */
[----:B------:R-:W-:Y:S04]  /*1ef40*/  STL.64 [R1+0x2f0], R88 ;  /* 0x0002f05801007387 */ /* 0x000fe80000100a00 */
[----:B------:R3:W-:Y:S05]  /*1ef50*/  STL.64 [R1+0x2f8], R90 ;  /* 0x0002f85a01007387 */ /* 0x0007ea0000100a00 */
[----:B------:R-:W-:Y:S04]  /*1ef60*/  STL.64 [R1+0x310], R84 ;  /* 0x0003105401007387 */ /* 0x000fe80000100a00 */
[----:B------:R4:W-:Y:S01]  /*1ef70*/  STL.64 [R1+0x318], R86 ;  /* 0x0003185601007387 */ /* 0x0009e20000100a00 */
[C---:B---3--:R-:W-:Y:S03]  /*1ef80*/  HMMA.1688.F32.TF32 R88, R4.reuse, R42, R128 ;  /* 0x0000002a0458723c */ /* 0x048fe60000081080 */
[----:B------:R-:W-:Y:S05]  /*1ef90*/  STL.64 [R1+0x330], R80 ;  /* 0x0003305001007387 */ /* 0x000fea0000100a00 */
[C---:B----4-:R-:W-:Y:S01]  /*1efa0*/  HMMA.1688.F32.TF32 R84, R4.reuse, R46, R132 ;  /* 0x0000002e0454723c */ /* 0x050fe20000081084 */
[----:B------:R3:W-:Y:S07]  /*1efb0*/  STL.64 [R1+0x338], R82 ;  /* 0x0003385201007387 */ /* 0x0007ee0000100a00 */
[C---:B---3--:R-:W-:Y:S07]  /*1efc0*/  HMMA.1688.F32.TF32 R80, R4.reuse, R50, R136 ;  /* 0x000000320450723c */ /* 0x048fee0000081088 */
[----:B------:R-:W-:Y:S04]  /*1efd0*/  STL.64 [R1+0x340], R88 ;  /* 0x0003405801007387 */ /* 0x000fe80000100a00 */
[----:B------:R-:W-:Y:S04]  /*1efe0*/  STL.64 [R1+0x348], R90 ;  /* 0x0003485a01007387 */ /* 0x000fe80000100a00 */
[----:B------:R-:W-:Y:S04]  /*1eff0*/  STL.64 [R1+0x360], R84 ;  /* 0x0003605401007387 */ /* 0x000fe80000100a00 */
[----:B------:R3:W-:Y:S04]  /*1f000*/  STL.64 [R1+0x368], R86 ;  /* 0x0003685601007387 */ /* 0x0007e80000100a00 */
[----:B------:R-:W-:Y:S04]  /*1f010*/  STL [R1+0x1a7c], R236 ;  /* 0x001a7cec01007387 */ /* 0x000fe80000100800 */
[----:B------:R-:W-:Y:S01]  /*1f020*/  STL.64 [R1+0x400], R80 ;  /* 0x0004005001007387 */ /* 0x000fe20000100a00 */
[C---:B---3--:R-:W-:Y:S03]  /*1f030*/  HMMA.1688.F32.TF32 R84, R4.reuse, R58, R144 ;  /* 0x0000003a0454723c */ /* 0x048fe60000081090 */
[----:B------:R3:W-:Y:S05]  /*1f040*/  STL.64 [R1+0x408], R82 ;  /* 0x0004085201007387 */ /* 0x0007ea0000100a00 */
[C---:B---3--:R-:W-:Y:S01]  /*1f050*/  HMMA.1688.F32.TF32 R80, R4.reuse, R62, R148 ;  /* 0x0000003e0450723c */ /* 0x048fe20000081094 */
[----:B------:R-:W-:Y:S04]  /*1f060*/  STL [R1+0x1a78], R237 ;  /* 0x001a78ed01007387 */ /* 0x000fe80000100800 */
[----:B------:R-:W-:Y:S03]  /*1f070*/  STL [R1+0x1a74], R238 ;  /* 0x001a74ee01007387 */ /* 0x000fe60000100800 */
[C---:B------:R-:W-:Y:S01]  /*1f080*/  HMMA.1688.F32.TF32 R88, R4.reuse, R66, R152 ;  /* 0x000000420458723c */ /* 0x040fe20000081098 */
[----:B------:R-:W-:Y:S06]  /*1f090*/  STL [R1+0x1a70], R239 ;  /* 0x001a70ef01007387 */ /* 0x000fec0000100800 */
[----:B------:R-:W-:Y:S04]  /*1f0a0*/  STL.64 [R1+0x700], R84 ;  /* 0x0007005401007387 */ /* 0x000fe80000100a00 */
[----:B------:R3:W-:Y:S04]  /*1f0b0*/  STL.64 [R1+0x708], R86 ;  /* 0x0007085601007387 */ /* 0x0007e80000100a00 */
[----:B------:R-:W-:Y:S04]  /*1f0c0*/  STL.64 [R1+0x6f0], R80 ;  /* 0x0006f05001007387 */ /* 0x000fe80000100a00 */
[----:B------:R4:W-:Y:S01]  /*1f0d0*/  STL.64 [R1+0x6f8], R82 ;  /* 0x0006f85201007387 */ /* 0x0009e20000100a00 */
[----:B---3--:R-:W-:Y:S08]  /*1f0e0*/  HMMA.1688.F32.TF32 R84, R4, R70, R156 ;  /* 0x000000460454723c */ /* 0x008ff0000008109c */
[C---:B-1----:R-:W-:Y:S08]  /*1f0f0*/  HMMA.1688.F32.TF32 R4, R76.reuse, R14, R168 ;  /* 0x0000000e4c04723c */ /* 0x042ff000000810a8 */
[C---:B----4-:R-:W-:Y:S01]  /*1f100*/  HMMA.1688.F32.TF32 R80, R76.reuse, R10, R164 ;  /* 0x0000000a4c50723c */ /* 0x050fe200000810a4 */
[----:B------:R-:W-:Y:S04]  /*1f110*/  STL.64 [R1+0x6e0], R88 ;  /* 0x0006e05801007387 */ /* 0x000fe80000100a00 */
[----:B------:R-:W-:Y:S04]  /*1f120*/  STL.64 [R1+0x6e8], R90 ;  /* 0x0006e85a01007387 */ /* 0x000fe80000100a00 */
[----:B------:R-:W-:Y:S04]  /*1f130*/  STL.64 [R1+0x3f0], R84 ;  /* 0x0003f05401007387 */ /* 0x000fe80000100a00 */
[----:B------:R1:W-:Y:S10]  /*1f140*/  STL.64 [R1+0x3f8], R86 ;  /* 0x0003f85601007387 */ /* 0x0003f40000100a00 */
[----:B------:R-:W-:Y:S01]  /*1f150*/  STL.64 [R1+0x6d0], R80 ;  /* 0x0006d05001007387 */ /* 0x000fe20000100a00 */
[C---:B-1----:R-:W-:Y:S03]  /*1f160*/  HMMA.1688.F32.TF32 R84, R76.reuse, R18, R172 ;  /* 0x000000124c54723c */ /* 0x042fe600000810ac */
[----:B------:R1:W-:Y:S04]  /*1f170*/  STL.64 [R1+0x6d8], R82 ;  /* 0x0006d85201007387 */ /* 0x0003e80000100a00 */
[----:B------:R-:W-:Y:S04]  /*1f180*/  STL.64 [R1+0x6c0], R4 ;  /* 0x0006c00401007387 */ /* 0x000fe80000100a00 */
[----:B------:R3:W-:Y:S01]  /*1f190*/  STL.64 [R1+0x6c8], R6 ;  /* 0x0006c80601007387 */ /* 0x0007e20000100a00 */
[C---:B-1----:R-:W-:Y:S08]  /*1f1a0*/  HMMA.1688.F32.TF32 R80, R76.reuse, R22, R176 ;  /* 0x000000164c50723c */ /* 0x042ff000000810b0 */
[C---:B---3--:R-:W-:Y:S03]  /*1f1b0*/  HMMA.1688.F32.TF32 R4, R76.reuse, R26, R180 ;  /* 0x0000001a4c04723c */ /* 0x048fe600000810b4 */
[----:B------:R-:W-:Y:S04]  /*1f1c0*/  STL.64 [R1+0x6b0], R84 ;  /* 0x0006b05401007387 */ /* 0x000fe80000100a00 */
[----:B------:R1:W-:Y:S08]  /*1f1d0*/  STL.64 [R1+0x6b8], R86 ;  /* 0x0006b85601007387 */ /* 0x0003f00000100a00 */
[----:B------:R-:W-:Y:S01]  /*1f1e0*/  STL.64 [R1+0x6a0], R80 ;  /* 0x0006a05001007387 */ /* 0x000fe20000100a00 */
[C---:B-1----:R-:W-:Y:S03]  /*1f1f0*/  HMMA.1688.F32.TF32 R84, R76.reuse, R30, R184 ;  /* 0x0000001e4c54723c */ /* 0x042fe600000810b8 */
[----:B------:R1:W-:Y:S04]  /*1f200*/  STL.64 [R1+0x6a8], R82 ;  /* 0x0006a85201007387 */ /* 0x0003e80000100a00 */
[----:B------:R-:W-:Y:S04]  /*1f210*/  STL.64 [R1+0x690], R4 ;  /* 0x0006900401007387 */ /* 0x000fe80000100a00 */
[----:B------:R3:W-:Y:S01]  /*1f220*/  STL.64 [R1+0x698], R6 ;  /* 0x0006980601007387 */ /* 0x0007e20000100a00 */
[C---:B-1----:R-:W-:Y:S08]  /*1f230*/  HMMA.1688.F32.TF32 R80, R76.reuse, R34, R188 ;  /* 0x000000224c50723c */ /* 0x042ff000000810bc */
[----:B---3--:R-:W-:Y:S03]  /*1f240*/  HMMA.1688.F32.TF32 R4, R76, R38, R192 ;  /* 0x000000264c04723c */ /* 0x008fe600000810c0 */
[----:B------:R-:W-:Y:S04]  /*1f250*/  STL.64 [R1+0x680], R84 ;  /* 0x0006805401007387 */ /* 0x000fe80000100a00 */
[----:B------:R-:W-:Y:S08]  /*1f260*/  STL.64 [R1+0x688], R86 ;  /* 0x0006885601007387 */ /* 0x000ff00000100a00 */
[----:B------:R-:W-:Y:S04]  /*1f270*/  STL.64 [R1+0x670], R80 ;  /* 0x0006705001007387 */ /* 0x000fe80000100a00 */
[----:B------:R1:W-:Y:S04]  /*1f280*/  STL.64 [R1+0x678], R82 ;  /* 0x0006785201007387 */ /* 0x0003e80000100a00 */
[----:B------:R3:W-:Y:S01]  /*1f290*/  STL.64 [R1+0x660], R4 ;  /* 0x0006600401007387 */ /* 0x0007e20000100a00 */
[----:B------:R-:W-:-:S02]  /*1f2a0*/  IMAD.MOV.U32 R236, RZ, RZ, R6 ;  /* 0x000000ffffec7224 */ /* 0x000fc400078e0006 */
[----:B------:R-:W-:Y:S01]  /*1f2b0*/  IMAD.MOV.U32 R237, RZ, RZ, R7 ;  /* 0x000000ffffed7224 */ /* 0x000fe200078e0007 */
[C---:B-1----:R-:W-:Y:S08]  /*1f2c0*/  HMMA.1688.F32.TF32 R80, R76.reuse, R42, R196 ;  /* 0x0000002a4c50723c */ /* 0x042ff000000810c4 */
[----:B---3--:R-:W-:Y:S01]  /*1f2d0*/  HMMA.1688.F32.TF32 R4, R76, R46, R200 ;  /* 0x0000002e4c04723c */ /* 0x008fe200000810c8 */
[----:B------:R-:W-:Y:S04]  /*1f2e0*/  STL [R1+0x1a84], R237 ;  /* 0x001a84ed01007387 */ /* 0x000fe80000100800 */
[----:B------:R-:W-:Y:S10]  /*1f2f0*/  STL [R1+0x1a80], R236 ;  /* 0x001a80ec01007387 */ /* 0x000ff40000100800 */
[----:B------:R1:W-:Y:S04]  /*1f300*/  STL.64 [R1+0x650], R80 ;  /* 0x0006505001007387 */ /* 0x0003e80000100a00 */
[----:B------:R3:W-:Y:S04]  /*1f310*/  STL.64 [R1+0x658], R82 ;  /* 0x0006585201007387 */ /* 0x0007e80000100a00 */
[----:B------:R4:W-:Y:S04]  /*1f320*/  STL.64 [R1+0x640], R4 ;  /* 0x0006400401007387 */ /* 0x0009e80000100a00 */
[----:B------:R-:W2:Y:S04]  /*1f330*/  LDL.LU R219, [R1+0x1b50] ;  /* 0x001b500001db7983 */ /* 0x000ea80000300800 */
[----:B------:R-:W4:Y:S04]  /*1f340*/  LDL.LU R218, [R1+0x1b4c] ;  /* 0x001b4c0001da7983 */ /* 0x000f280000300800 */
[----:B------:R-:W4:Y:S01]  /*1f350*/  LDL.LU R217, [R1+0x1b48] ;  /* 0x001b480001d97983 */ /* 0x000f220000300800 */
[----:B-1----:R-:W-:-:S02]  /*1f360*/  IMAD.MOV.U32 R80, RZ, RZ, R245 ;  /* 0x000000ffff507224 */ /* 0x002fc400078e00f5 */
[----:B------:R-:W-:Y:S01]  /*1f370*/  IMAD.MOV.U32 R81, RZ, RZ, R246 ;  /* 0x000000ffff517224 */ /* 0x000fe200078e00f6 */
[----:B------:R-:W4:Y:S01]  /*1f380*/  LDL.LU R244, [R1+0x1b44] ;  /* 0x001b440001f47983 */ /* 0x000f220000300800 */
[----:B---3--:R-:W-:-:S03]  /*1f390*/  IMAD.MOV.U32 R82, RZ, RZ, R247 ;  /* 0x000000ffff527224 */ /* 0x008fc600078e00f7 */
[----:B------:R-:W3:Y:S01]  /*1f3a0*/  LDL.LU R245, [R1+0x1b40] ;  /* 0x001b400001f57983 */ /* 0x000ee20000300800 */
        /* <DEDUP_REMOVED lines=33> */
[----:B------:R-:W-:Y:S01]  /*1f5c0*/  IMAD.MOV.U32 R108, RZ, RZ, R208 ;  /* 0x000000ffff6c7224 */ /* 0x000fe200078e00d0 */
[----:B------:R-:W-:Y:S01]  /*1f5d0*/  MOV R109, R209 ;  /* 0x000000d1006d7202 */ /* 0x000fe20000000f00 */
[----:B------:R-:W-:Y:S02]  /*1f5e0*/  IMAD.MOV.U32 R110, RZ, RZ, R210 ;  /* 0x000000ffff6e7224 */ /* 0x000fe400078e00d2 */
[----:B------:R-:W-:Y:S02]  /*1f5f0*/  IMAD.MOV.U32 R111, RZ, RZ, R204 ;  /* 0x000000ffff6f7224 */ /* 0x000fe400078e00cc */
[----:B------:R-:W-:Y:S02]  /*1f600*/  IMAD.MOV.U32 R84, RZ, RZ, R213 ;  /* 0x000000ffff547224 */ /* 0x000fe400078e00d5 */
[----:B------:R-:W-:Y:S02]  /*1f610*/  IMAD.MOV.U32 R85, RZ, RZ, R214 ;  /* 0x000000ffff557224 */ /* 0x000fe400078e00d6 */
[----:B------:R-:W-:-:S02]  /*1f620*/  IMAD.MOV.U32 R86, RZ, RZ, R215 ;  /* 0x000000ffff567224 */ /* 0x000fc400078e00d7 */
[----:B--2---:R-:W-:Y:S02]  /*1f630*/  IMAD.MOV.U32 R114, RZ, RZ, R219 ;  /* 0x000000ffff727224 */ /* 0x004fe400078e00db */
[----:B----4-:R-:W-:Y:S01]  /*1f640*/  IMAD.MOV.U32 R113, RZ, RZ, R218 ;  /* 0x000000ffff717224 */ /* 0x010fe200078e00da */
[----:B------:R-:W-:Y:S02]  /*1f650*/  MOV R112, R217 ;  /* 0x000000d900707202 */ /* 0x000fe40000000f00 */
[----:B------:R-:W3:Y:S04]  /*1f660*/  LDL.LU R217, [R1+0x1ae0] ;  /* 0x001ae00001d97983 */ /* 0x000ee80000300800 */
[----:B------:R-:W3:Y:S04]  /*1f670*/  LDL.LU R218, [R1+0x1adc] ;  /* 0x001adc0001da7983 */ /* 0x000ee80000300800 */
[----:B------:R-:W3:Y:S04]  /*1f680*/  LDL.LU R219, [R1+0x1ad8] ;  /* 0x001ad80001db7983 */ /* 0x000ee80000300800 */
[----:B------:R-:W2:Y:S04]  /*1f690*/  LDL.LU R212, [R1+0x1ad4] ;  /* 0x001ad40001d47983 */ /* 0x000ea80000300800 */
        /* <DEDUP_REMOVED lines=14> */
[----:B------:R-:W4:Y:S01]  /*1f780*/  LDL.LU R215, [R1+0x1aa8] ;  /* 0x001aa80001d77983 */ /* 0x000f220000300800 */
[----:B------:R-:W-:Y:S01]  /*1f790*/  MOV R237, R6 ;  /* 0x0000000600ed7202 */ /* 0x000fe20000000f00 */
[----:B------:R-:W-:-:S05]  /*1f7a0*/  IMAD.MOV.U32 R236, RZ, RZ, R7 ;  /* 0x000000ffffec7224 */ /* 0x000fca00078e0007 */
[----:B------:R-:W-:Y:S04]  /*1f7b0*/  STL [R1+0x1a8c], R236 ;  /* 0x001a8cec01007387 */ /* 0x000fe80000100800 */
[----:B------:R-:W-:Y:S01]  /*1f7c0*/  STL [R1+0x1a88], R237 ;  /* 0x001a88ed01007387 */ /* 0x000fe20000100800 */
[----:B------:R-:W-:Y:S01]  /*1f7d0*/  HMMA.1688.F32.TF32 R104, R72, R38, R104 ;  /* 0x000000264868723c */ /* 0x000fe20000081068 */
[----:B------:R-:W-:-:S07]  /*1f7e0*/  MOV R87, R2 ;  /* 0x0000000200577202 */ /* 0x000fce0000000f00 */
[C---:B--2---:R-:W-:Y:S08]  /*1f7f0*/  HMMA.1688.F32.TF32 R120, R76.reuse, R50, R204 ;  /* 0x000000324c78723c */ /* 0x044ff000000810cc */
[----:B---3--:R-:W-:Y:S11]  /*1f800*/  HMMA.1688.F32.TF32 R4, R76, R54, R208 ;  /* 0x000000364c04723c */ /* 0x008ff600000810d0 */
[----:B------:R-:W-:Y:S04]  /*1f810*/  @!UPT UIADD3 URZ, URZ, URZ, URZ ;  /* 0x0000003f3f3ff290 */ /* 0x000fe8000fffe03f */
[----:B------:R-:W-:Y:S04]  /*1f820*/  STL.64 [R1+0x630], R120 ;  /* 0x0006307801007387 */ /* 0x000fe80000100a00 */
[----:B------:R-:W-:Y:S04]  /*1f830*/  STL.64 [R1+0x638], R122 ;  /* 0x0006387a01007387 */ /* 0x000fe80000100a00 */
[----:B------:R4:W-:Y:S01]  /*1f840*/  STL.64 [R1+0x628], R6 ;  /* 0x0006280601007387 */ /* 0x0009e20000100a00 */
[----:B------:R-:W-:Y:S02]  /*1f850*/  IMAD.MOV.U32 R238, RZ, RZ, R4 ;  /* 0x000000ffffee7224 */ /* 0x000fe400078e0004 */
[----:B------:R-:W-:-:S02]  /*1f860*/  IMAD.MOV.U32 R239, RZ, RZ, R5 ;  /* 0x000000ffffef7224 */ /* 0x000fc400078e0005 */
[C---:B----4-:R-:W-:Y:S03]  /*1f870*/  HMMA.1688.F32.TF32 R4, R76.reuse, R58, R212 ;  /* 0x0000003a4c04723c */ /* 0x050fe600000810d4 */
[----:B------:R-:W-:Y:S04]  /*1f880*/  STL [R1+0x1a94], R239 ;  /* 0x001a94ef01007387 */ /* 0x000fe80000100800 */
[----:B------:R-:W-:Y:S11]  /*1f890*/  STL [R1+0x1a90], R238 ;  /* 0x001a90ee01007387 */ /* 0x000ff60000100800 */
[----:B------:R-:W-:Y:S05]  /*1f8a0*/  @!UPT UIADD3 URZ, URZ, URZ, URZ ;  /* 0x0000003f3f3ff290 */ /* 0x000fea000fffe03f */
[----:B------:R1:W-:Y:S01]  /*1f8b0*/  STL.64 [R1+0x610], R4 ;  /* 0x0006100401007387 */ /* 0x0003e20000100a00 */
[----:B------:R-:W-:Y:S02]  /*1f8c0*/  IMAD.MOV.U32 R236, RZ, RZ, R6 ;  /* 0x000000ffffec7224 */ /* 0x000fe400078e0006 */
[----:B------:R-:W-:Y:S02]  /*1f8d0*/  IMAD.MOV.U32 R237, RZ, RZ, R7 ;  /* 0x000000ffffed7224 */ /* 0x000fe400078e0007 */
[C---:B-1----:R-:W-:Y:S08]  /*1f8e0*/  HMMA.1688.F32.TF32 R4, R76.reuse, R62, R216 ;  /* 0x0000003e4c04723c */ /* 0x042ff000000810d8 */
[C---:B------:R-:W-:Y:S08]  /*1f8f0*/  HMMA.1688.F32.TF32 R120, R76.reuse, R66, R220 ;  /* 0x000000424c78723c */ /* 0x040ff000000810dc */
[----:B------:R-:W-:Y:S01]  /*1f900*/  HMMA.1688.F32.TF32 R76, R76, R70, R224 ;  /* 0x000000464c4c723c */ /* 0x000fe200000810e0 */
[----:B------:R-:W-:Y:S04]  /*1f910*/  LDS R224, [R0+0x10400] ;  /* 0x0104000000e07984 */ /* 0x000fe80000000800 */
[----:B------:R-:W-:Y:S03]  /*1f920*/  LDS R226, [R0+0x12400] ;  /* 0x0124000000e27984 */ /* 0x000fe60000000800 */
[----:B------:R-:W-:Y:S01]  /*1f930*/  MOV R239, R6 ;  /* 0x0000000600ef7202 */ /* 0x000fe20000000f00 */
[----:B------:R1:W-:Y:S01]  /*1f940*/  STL.64 [R1+0x600], R4 ;  /* 0x0006000401007387 */ /* 0x0003e20000100a00 */
[----:B------:R-:W-:Y:S01]  /*1f950*/  IMAD.MOV.U32 R238, RZ, RZ, R7 ;  /* 0x000000ffffee7224 */ /* 0x000fe200078e0007 */
[C---:B------:R-:W-:Y:S02]  /*1f960*/  HMMA.1688.F32.TF32 R116, R72.reuse, R26, R116 ;  /* 0x0000001a4874723c */ /* 0x040fe40000081074 */
[----:B------:R-:W-:Y:S04]  /*1f970*/  LDS R225, [R3+0x10400] ;  /* 0x0104000003e17984 */ /* 0x000fe80000000800 */
[----:B------:R-:W-:Y:S02]  /*1f980*/  LDS R227, [R3+0x12400] ;  /* 0x0124000003e37984 */ /* 0x000fe40000000800 */
[C---:B-1----:R-:W-:Y:S02]  /*1f990*/  HMMA.1688.F32.TF32 R4, R72.reuse, R10, R228 ;  /* 0x0000000a4804723c */ /* 0x042fe400000810e4 */
[----:B------:R-:W-:Y:S04]  /*1f9a0*/  STL.64 [R1+0x5f0], R120 ;  /* 0x0005f07801007387 */ /* 0x000fe80000100a00 */
[----:B------:R1:W-:Y:S04]  /*1f9b0*/  STL.64 [R1+0x5f8], R122 ;  /* 0x0005f87a01007387 */ /* 0x0003e80000100a00 */
[----:B------:R-:W-:Y:S04]  /*1f9c0*/  STL.64 [R1+0x3e0], R76 ;  /* 0x0003e04c01007387 */ /* 0x000fe80000100a00 */
[----:B------:R2:W-:Y:S01]  /*1f9d0*/  STL.64 [R1+0x3e8], R78 ;  /* 0x0003e84e01007387 */ /* 0x0005e20000100a00 */
[C---:B-1----:R-:W-:Y:S08]  /*1f9e0*/  HMMA.1688.F32.TF32 R120, R72.reuse, R14, R232 ;  /* 0x0000000e4878723c */ /* 0x042ff000000810e8 */
[----:B------:R-:W-:Y:S01]  /*1f9f0*/  STL.64 [R1+0x3d0], R4 ;  /* 0x0003d00401007387 */ /* 0x000fe20000100a00 */
[C---:B--2---:R-:W-:Y:S03]  /*1fa00*/  HMMA.1688.F32.TF32 R76, R72.reuse, R18, R240 ;  /* 0x00000012484c723c */ /* 0x044fe600000810f0 */
[----:B------:R1:W-:Y:S04]  /*1fa10*/  STL.64 [R1+0x3d8], R6 ;  /* 0x0003d80601007387 */ /* 0x0003e80000100a00 */
[----:B------:R-:W-:Y:S04]  /*1fa20*/  LDS R240, [R0+0x10500] ;  /* 0x0105000000f07984 */ /* 0x000fe80000000800 */
[----:B------:R-:W-:Y:S01]  /*1fa30*/  LDS R242, [R0+0x12500] ;  /* 0x0125000000f27984 */ /* 0x000fe20000000800 */
[C---:B-1----:R-:W-:Y:S03]  /*1fa40*/  HMMA.1688.F32.TF32 R4, R72.reuse, R22, R244 ;  /* 0x000000164804723c */ /* 0x042fe600000810f4 */
[----:B------:R-:W-:Y:S04]  /*1fa50*/  STL.64 [R1+0x3c0], R120 ;  /* 0x0003c07801007387 */ /* 0x000fe80000100a00 */
[----:B------:R-:W-:Y:S04]  /*1fa60*/  STL.64 [R1+0x3c8], R122 ;  /* 0x0003c87a01007387 */ /* 0x000fe80000100a00 */
[----:B------:R-:W-:Y:S04]  /*1fa70*/  STL.64 [R1+0x3b0], R76 ;  /* 0x0003b04c01007387 */ /* 0x000fe80000100a00 */
[----:B------:R1:W-:Y:S04]  /*1fa80*/  STL.64 [R1+0x3b8], R78 ;  /* 0x0003b84e01007387 */ /* 0x0003e80000100a00 */
[----:B------:R-:W-:Y:S04]  /*1fa90*/  LDS R241, [R3+0x10500] ;  /* 0x0105000003f17984 */ /* 0x000fe80000000800 */
[----:B------:R-:W-:Y:S01]  /*1faa0*/  LDS R243, [R3+0x12500] ;  /* 0x0125000003f37984 */ /* 0x000fe20000000800 */
[C---:B-1----:R-:W-:Y:S03]  /*1fab0*/  HMMA.1688.F32.TF32 R76, R72.reuse, R30, R112 ;  /* 0x0000001e484c723c */ /* 0x042fe60000081070 */
[----:B------:R-:W-:Y:S04]  /*1fac0*/  STL.64 [R1+0x3a0], R4 ;  /* 0x0003a00401007387 */ /* 0x000fe80000100a00 */
[----:B------:R1:W-:Y:S02]  /*1fad0*/  STL.64 [R1+0x3a8], R6 ;  /* 0x0003a80601007387 */ /* 0x0003e40000100a00 */
[C---:B-1----:R-:W-:Y:S02]  /*1fae0*/  HMMA.1688.F32.TF32 R4, R72.reuse, R34, R108 ;  /* 0x000000224804723c */ /* 0x042fe4000008106c */
[----:B------:R-:W-:Y:S04]  /*1faf0*/  STL.64 [R1+0x390], R116 ;  /* 0x0003907401007387 */ /* 0x000fe80000100a00 */
[----:B------:R-:W-:Y:S08]  /*1fb00*/  STL.64 [R1+0x398], R118 ;  /* 0x0003987601007387 */ /* 0x000ff00000100a00 */
[----:B------:R-:W-:Y:S04]  /*1fb10*/  STL.64 [R1+0x380], R76 ;  /* 0x0003804c01007387 */ /* 0x000fe80000100a00 */
[----:B------:R1:W-:Y:S01]  /*1fb20*/  STL.64 [R1+0x388], R78 ;  /* 0x0003884e01007387 */ /* 0x0003e20000100a00 */
[C---:B------:R-:W-:Y:S03]  /*1fb30*/  HMMA.1688.F32.TF32 R244, R72.reuse, R70, R248 ;  /* 0x0000004648f4723c */ /* 0x040fe600000810f8 */
[----:B------:R-:W-:Y:S04]  /*1fb40*/  LDS R248, [R0+0x10000] ;  /* 0x0100000000f87984 */ /* 0x000fe80000000800 */
[----:B------:R-:W-:Y:S01]  /*1fb50*/  LDS R250, [R0+0x12000] ;  /* 0x0120000000fa7984 */ /* 0x000fe20000000800 */
[C---:B-1----:R-:W-:Y:S03]  /*1fb60*/  HMMA.1688.F32.TF32 R76, R72.reuse, R42, R100 ;  /* 0x0000002a484c723c */ /* 0x042fe60000081064 */
[----:B------:R-:W-:Y:S04]  /*1fb70*/  STL.64 [R1+0x370], R4 ;  /* 0x0003700401007387 */ /* 0x000fe80000100a00 */
[----:B------:R1:W-:Y:S04]  /*1fb80*/  STL.64 [R1+0x378], R6 ;  /* 0x0003780601007387 */ /* 0x0003e80000100a00 */
[----:B------:R-:W-:Y:S04]  /*1fb90*/  LDS R249, [R3+0x10000] ;  /* 0x0100000003f97984 */ /* 0x000fe80000000800 */
[----:B------:R-:W-:Y:S01]  /*1fba0*/  LDS R251, [R3+0x12000] ;  /* 0x0120000003fb7984 */ /* 0x000fe20000000800 */
[C---:B-1----:R-:W-:Y:S03]  /*1fbb0*/  HMMA.1688.F32.TF32 R4, R72.reuse, R46, R96 ;  /* 0x0000002e4804723c */ /* 0x042fe60000081060 */
[----:B------:R-:W-:Y:S04]  /*1fbc0*/  STL.64 [R1+0x350], R104 ;  /* 0x0003506801007387 */ /* 0x000fe80000100a00 */
[----:B------:R-:W-:Y:S04]  /*1fbd0*/  STL.64 [R1+0x358], R106 ;  /* 0x0003586a01007387 */ /* 0x000fe80000100a00 */
[----:B------:R-:W-:Y:S01]  /*1fbe0*/  STL.64 [R1+0x320], R76 ;  /* 0x0003204c01007387 */ /* 0x000fe20000100a00 */
[C---:B------:R-:W-:Y:S03]  /*1fbf0*/  HMMA.1688.F32.TF32 R96, R72.reuse, R50, R160 ;  /* 0x000000324860723c */ /* 0x040fe600000810a0 */
[----:B------:R1:W-:Y:S04]  /*1fc00*/  STL.64 [R1+0x328], R78 ;  /* 0x0003284e01007387 */ /* 0x0003e80000100a00 */
[----:B------:R-:W-:Y:S04]  /*1fc10*/  LDS R34, [R0+0x12200] ;  /* 0x0122000000227984 */ /* 0x000fe80000000800 */
[----:B------:R-:W-:Y:S04]  /*1fc20*/  LDS R35, [R3+0x12200] ;  /* 0x0122000003237984 */ /* 0x000fe80000000800 */
[----:B------:R-:W-:Y:S01]  /*1fc30*/  STL.64 [R1+0x300], R4 ;  /* 0x0003000401007387 */ /* 0x000fe20000100a00 */
[C---:B-1----:R-:W-:Y:S03]  /*1fc40*/  HMMA.1688.F32.TF32 R76, R72.reuse, R54, R92 ;  /* 0x00000036484c723c */ /* 0x042fe6000008105c */
[----:B------:R1:W-:Y:S05]  /*1fc50*/  STL.64 [R1+0x308], R6 ;  /* 0x0003080601007387 */ /* 0x0003ea0000100a00 */
[----:B-1----:R-:W-:Y:S01]  /*1fc60*/  HMMA.1688.F32.TF32 R4, R72, R58, R88 ;  /* 0x0000003a4804723c */ /* 0x002fe20000081058 */
[----:B------:R-:W-:Y:S04]  /*1fc70*/  STL.64 [R1+0x2e0], R96 ;  /* 0x0002e06001007387 */ /* 0x000fe80000100a00 */
[----:B------:R-:W-:Y:S11]  /*1fc80*/  STL.64 [R1+0x2e8], R98 ;  /* 0x0002e86201007387 */ /* 0x000ff60000100a00 */
[----:B------:R-:W-:Y:S07]  /*1fc90*/  @!UPT UIADD3 URZ, URZ, URZ, URZ ;  /* 0x0000003f3f3ff290 */ /* 0x000fee000fffe03f */
[----:B------:R-:W-:Y:S04]  /*1fca0*/  STL.64 [R1+0x2a0], R4 ;  /* 0x0002a00401007387 */ /* 0x000fe80000100a00 */
[----:B------:R-:W-:Y:S01]  /*1fcb0*/  STL.64 [R1+0x2c0], R76 ;  /* 0x0002c04c01007387 */ /* 0x000fe20000100a00 */
[----:B------:R-:W-:-:S03]  /*1fcc0*/  IMAD.MOV.U32 R2, RZ, RZ, R7 ;  /* 0x000000ffff027224 */ /* 0x000fc600078e0007 */
[----:B------:R1:W-:Y:S04]  /*1fcd0*/  STL.64 [R1+0x2c8], R78 ;  /* 0x0002c84e01007387 */ /* 0x0003e80000100a00 */
[----:B------:R2:W-:Y:S01]  /*1fce0*/  STL [R1+0x2a8], R6 ;  /* 0x0002a80601007387 */ /* 0x0005e20000100800 */
[C---:B-1----:R-:W-:Y:S08]  /*1fcf0*/  HMMA.1688.F32.TF32 R76, R72.reuse, R62, R84 ;  /* 0x0000003e484c723c */ /* 0x042ff00000081054 */
[----:B--2---:R-:W-:Y:S01]  /*1fd00*/  HMMA.1688.F32.TF32 R4, R72, R66, R80 ;  /* 0x000000424804723c */ /* 0x004fe20000081050 */
[----:B------:R-:W-:Y:S11]  /*1fd10*/  IMAD.MOV.U32 R91, RZ, RZ, R252 ;  /* 0x000000ffff5b7224 */ /* 0x000ff600078e00fc */
[----:B------:R-:W-:Y:S03]  /*1fd20*/  @!UPT UIADD3 URZ, URZ, URZ, URZ ;  /* 0x0000003f3f3ff290 */ /* 0x000fe6000fffe03f */
[----:B------:R-:W-:Y:S04]  /*1fd30*/  STL.64 [R1+0x200], R76 ;  /* 0x0002004c01007387 */ /* 0x000fe80000100a00 */
[----:B------:R-:W-:Y:S04]  /*1fd40*/  STL.64 [R1+0x208], R78 ;  /* 0x0002084e01007387 */ /* 0x000fe80000100a00 */
[----:B------:R-:W2:Y:S04]  /*1fd50*/  LDL.LU R84, [R1+0xb0] ;  /* 0x0000b00001547983 */ /* 0x000ea80000300800 */
[----:B------:R-:W-:Y:S04]  /*1fd60*/  STL.64 [R1+0xf0], R4 ;  /* 0x0000f00401007387 */ /* 0x000fe80000100a00 */
[----:B------:R-:W-:Y:S04]  /*1fd70*/  STL.64 [R1+0xf8], R6 ;  /* 0x0000f80601007387 */ /* 0x000fe80000100a00 */
[----:B------:R-:W2:Y:S04]  /*1fd80*/  LDL.LU R85, [R1+0xb4] ;  /* 0x0000b40001557983 */ /* 0x000ea80000300800 */
[----:B------:R-:W2:Y:S04]  /*1fd90*/  LDL.LU R86, [R1+0xb8] ;  /* 0x0000b80001567983 */ /* 0x000ea80000300800 */
[----:B------:R-:W2:Y:S04]  /*1fda0*/  LDL.LU R87, [R1+0xbc] ;  /* 0x0000bc0001577983 */ /* 0x000ea80000300800 */
[----:B------:R-:W3:Y:S04]  /*1fdb0*/  LDL.LU R88, [R1+0xc0] ;  /* 0x0000c00001587983 */ /* 0x000ee80000300800 */
[----:B------:R-:W3:Y:S04]  /*1fdc0*/  LDL.LU R89, [R1+0xc4] ;  /* 0x0000c40001597983 */ /* 0x000ee80000300800 */
[----:B------:R-:W3:Y:S04]  /*1fdd0*/  LDL.LU R90, [R1+0xc8] ;  /* 0x0000c800015a7983 */ /* 0x000ee80000300800 */
        /* <DEDUP_REMOVED lines=8> */
[----:B------:R-:W-:Y:S04]  /*1fe60*/  LDS R4, [R0+0x10100] ;  /* 0x0101000000047984 */ /* 0x000fe80000000800 */
[----:B------:R-:W-:Y:S04]  /*1fe70*/  LDS R6, [R0+0x12100] ;  /* 0x0121000000067984 */ /* 0x000fe80000000800 */
[----:B------:R-:W-:Y:S04]  /*1fe80*/  LDS R5, [R3+0x10100] ;  /* 0x0101000003057984 */ /* 0x000fe80000000800 */
[----:B------:R-:W-:Y:S01]  /*1fe90*/  LDS R7, [R3+0x12100] ;  /* 0x0121000003077984 */ /* 0x000fe20000000800 */
[----:B----4-:R-:W-:-:S03]  /*1fea0*/  IMAD.MOV.U32 R95, RZ, RZ, R252 ;  /* 0x000000ffff5f7224 */ /* 0x010fc600078e00fc */
[----:B------:R-:W4:Y:S04]  /*1feb0*/  LDL.LU R252, [R1+0x1aa0] ;  /* 0x001aa00001fc7983 */ /* 0x000f280000300800 */
[----:B------:R-:W-:Y:S04]  /*1fec0*/  STL [R1+0x199c], R244 ;  /* 0x00199cf401007387 */ /* 0x000fe80000100800 */
[----:B------:R-:W-:Y:S04]  /*1fed0*/  STL [R1+0x1998], R245 ;  /* 0x001998f501007387 */ /* 0x000fe80000100800 */
[----:B------:R-:W-:Y:S04]  /*1fee0*/  STL [R1+0x1994], R246 ;  /* 0x001994f601007387 */ /* 0x000fe80000100800 */
[----:B------:R-:W-:Y:S04]  /*1fef0*/  STL [R1+0x1990], R247 ;  /* 0x001990f701007387 */ /* 0x000fe80000100800 */
[----:B----4-:R-:W1:Y:S04]  /*1ff00*/  LDSM.16.M88.4 R160, [R252+0x20080] ;  /* 0x02008000fca0783b */ /* 0x010e680000000200 */
[----:B------:R-:W4:Y:S04]  /*1ff10*/  LDSM.16.M88.4 R156, [R252+0x20880] ;  /* 0x02088000fc9c783b */ /* 0x000f280000000200 */
[----:B------:R-:W1:Y:S04]  /*1ff20*/  LDSM.16.M88.4 R104, [R252+0x21080] ;  /* 0x02108000fc68783b */ /* 0x000e680000000200 */
[----:B------:R-:W1:Y:S04]  /*1ff30*/  LDSM.16.M88.4 R100, [R252+0x21880] ;  /* 0x02188000fc64783b */ /* 0x000e680000000200 */
[----:B------:R-:W1:Y:S04]  /*1ff40*/  LDSM.16.M88.4 R152, [R252+0x22080] ;  /* 0x02208000fc98783b */ /* 0x000e680000000200 */
[----:B------:R-:W1:Y:S04]  /*1ff50*/  LDSM.16.M88.4 R148, [R252+0x22880] ;  /* 0x02288000fc94783b */ /* 0x000e680000000200 */
[----:B------:R-:W1:Y:S04]  /*1ff60*/  LDSM.16.M88.4 R144, [R252+0x23080] ;  /* 0x02308000fc90783b */ /* 0x000e680000000200 */
[----:B------:R-:W2:Y:S04]  /*1ff70*/  LDSM.16.M88.4 R140, [R252+0x23880] ;  /* 0x02388000fc8c783b */ /* 0x000ea80000000200 */
[----:B------:R-:W2:Y:S04]  /*1ff80*/  LDSM.16.M88.4 R136, [R252+0x24080] ;  /* 0x02408000fc88783b */ /* 0x000ea80000000200 */
[----:B------:R-:W2:Y:S04]  /*1ff90*/  LDSM.16.M88.4 R132, [R252+0x24880] ;  /* 0x02488000fc84783b */ /* 0x000ea80000000200 */
[----:B------:R-:W2:Y:S04]  /*1ffa0*/  LDSM.16.M88.4 R128, [R252+0x25080] ;  /* 0x02508000fc80783b */ /* 0x000ea80000000200 */
[----:B------:R-:W2:Y:S04]  /*1ffb0*/  LDSM.16.M88.4 R124, [R252+0x25880] ;  /* 0x02588000fc7c783b */ /* 0x000ea80000000200 */
[----:B------:R-:W2:Y:S04]  /*1ffc0*/  LDSM.16.M88.4 R120, [R252+0x26080] ;  /* 0x02608000fc78783b */ /* 0x000ea80000000200 */
[----:B------:R-:W3:Y:S04]  /*1ffd0*/  LDSM.16.M88.4 R116, [R252+0x26880] ;  /* 0x02688000fc74783b */ /* 0x000ee80000000200 */
[----:B------:R-:W3:Y:S04]  /*1ffe0*/  LDSM.16.M88.4 R112, [R252+0x27080] ;  /* 0x02708000fc70783b */ /* 0x000ee80000000200 */
[----:B------:R-:W3:Y:S04]  /*1fff0*/  LDSM.16.M88.4 R108, [R252+0x27880] ;  /* 0x02788000fc6c783b */ /* 0x000ee80000000200 */
[----:B-1----:R-:W-:Y:S04]  /*20000*/  STL [R1+0x19a4], R162 ;  /* 0x0019a4a201007387 */ /* 0x002fe80000100800 */
[----:B------:R-:W-:Y:S04]  /*20010*/  STL [R1+0x19a0], R163 ;  /* 0x0019a0a301007387 */ /* 0x000fe80000100800 */
[----:B----4-:R-:W-:Y:S04]  /*20020*/  STL [R1+0x19ac], R158 ;  /* 0x0019ac9e01007387 */ /* 0x010fe80000100800 */
[----:B------:R-:W-:Y:S04]  /*20030*/  STL [R1+0x19a8], R159 ;  /* 0x0019a89f01007387 */ /* 0x000fe80000100800 */
[----:B------:R-:W-:Y:S04]  /*20040*/  STL [R1+0x19b4], R106 ;  /* 0x0019b46a01007387 */ /* 0x000fe80000100800 */
[----:B------:R-:W-:Y:S04]  /*20050*/  STL [R1+0x19b0], R107 ;  /* 0x0019b06b01007387 */ /* 0x000fe80000100800 */
[----:B------:R-:W-:Y:S01]  /*20060*/  STL [R1+0x19bc], R102 ;  /* 0x0019bc6601007387 */ /* 0x000fe20000100800 */
[C---:B--2---:R-:W-:Y:S03]  /*20070*/  HMMA.1688.F32.TF32 R76, R248.reuse, R160, R92 ;  /* 0x000000a0f84c723c */ /* 0x044fe6000008105c */
[----:B------:R-:W-:Y:S04]  /*20080*/  STL [R1+0x19b8], R103 ;  /* 0x0019b86701007387 */ /* 0x000fe80000100800 */
[----:B------:R-:W-:Y:S04]  /*20090*/  STL [R1+0x19c4], R154 ;  /* 0x0019c49a01007387 */ /* 0x000fe80000100800 */
[----:B------:R-:W-:Y:S04]  /*200a0*/  STL [R1+0x19c0], R155 ;  /* 0x0019c09b01007387 */ /* 0x000fe80000100800 */
[----:B------:R1:W-:Y:S04]  /*200b0*/  STL [R1+0x19cc], R150 ;  /* 0x0019cc9601007387 */ /* 0x0003e80000100800 */
[----:B------:R2:W-:Y:S04]  /*200c0*/  STL [R1+0x19c8], R151 ;  /* 0x0019c89701007387 */ /* 0x0005e80000100800 */
[----:B------:R-:W-:Y:S04]  /*200d0*/  STL [R1+0x19d4], R146 ;  /* 0x0019d49201007387 */ /* 0x000fe80000100800 */
[----:B------:R4:W-:Y:S04]  /*200e0*/  STL [R1+0x19d0], R147 ;  /* 0x0019d09301007387 */ /* 0x0009e80000100800 */
[----:B------:R-:W-:Y:S04]  /*200f0*/  STL [R1+0x19dc], R142 ;  /* 0x0019dc8e01007387 */ /* 0x000fe80000100800 */
[----:B------:R1:W-:Y:S04]  /*20100*/  STL [R1+0x19d8], R143 ;  /* 0x0019d88f01007387 */ /* 0x0003e80000100800 */
[----:B------:R-:W-:Y:S04]  /*20110*/  STL [R1+0x19e4], R138 ;  /* 0x0019e48a01007387 */ /* 0x000fe80000100800 */
[----:B------:R-:W-:Y:S04]  /*20120*/  STL [R1+0x19e0], R139 ;  /* 0x0019e08b01007387 */ /* 0x000fe80000100800 */
[----:B------:R1:W-:Y:S04]  /*20130*/  STL [R1+0x19ec], R134 ;  /* 0x0019ec8601007387 */ /* 0x0003e80000100800 */
[----:B------:R1:W-:Y:S04]  /*20140*/  STL [R1+0x19e8], R135 ;  /* 0x0019e88701007387 */ /* 0x0003e80000100800 */
[----:B------:R-:W-:Y:S04]  /*20150*/  STL [R1+0x19f4], R130 ;  /* 0x0019f48201007387 */ /* 0x000fe80000100800 */
[----:B------:R-:W-:Y:S04]  /*20160*/  STL [R1+0x19f0], R131 ;  /* 0x0019f08301007387 */ /* 0x000fe80000100800 */
[----:B------:R1:W-:Y:S04]  /*20170*/  STL [R1+0x19fc], R126 ;  /* 0x0019fc7e01007387 */ /* 0x0003e80000100800 */
[----:B------:R1:W-:Y:S04]  /*20180*/  STL [R1+0x19f8], R127 ;  /* 0x0019f87f01007387 */ /* 0x0003e80000100800 */
[----:B------:R-:W-:Y:S04]  /*20190*/  STL [R1+0x1a04], R122 ;  /* 0x001a047a01007387 */ /* 0x000fe80000100800 */
[----:B------:R-:W-:Y:S04]  /*201a0*/  STL [R1+0x1a00], R123 ;  /* 0x001a007b01007387 */ /* 0x000fe80000100800 */
[----:B---3--:R3:W-:Y:S04]  /*201b0*/  STL [R1+0x1a0c], R118 ;  /* 0x001a0c7601007387 */ /* 0x0087e80000100800 */
[----:B------:R1:W-:Y:S04]  /*201c0*/  STL [R1+0x1a08], R119 ;  /* 0x001a087701007387 */ /* 0x0003e80000100800 */
[----:B------:R-:W-:Y:S04]  /*201d0*/  STL [R1+0x1a14], R114 ;  /* 0x001a147201007387 */ /* 0x000fe80000100800 */
[----:B------:R-:W-:Y:S04]  /*201e0*/  STL [R1+0x1a10], R115 ;  /* 0x001a107301007387 */ /* 0x000fe80000100800 */
[----:B------:R1:W-:Y:S01]  /*201f0*/  STL [R1+0x1a1c], R110 ;  /* 0x001a1c6e01007387 */ /* 0x0003e20000100800 */
[----:B------:R-:W-:Y:S03]  /*20200*/  HMMA.1688.F32.TF32 R72, R248, R156, R80 ;  /* 0x0000009cf848723c */ /* 0x000fe60000081050 */
[----:B------:R1:W-:Y:S04]  /*20210*/  STL [R1+0x1a18], R111 ;  /* 0x001a186f01007387 */ /* 0x0003e80000100800 */
[----:B------:R-:W-:Y:S04]  /*20220*/  STL [R1+0x14b4], R252 ;  /* 0x0014b4fc01007387 */ /* 0x000fe80000100800 */
[----:B------:R-:W-:Y:S04]  /*20230*/  STL.64 [R1+0xe0], R76 ;  /* 0x0000e04c01007387 */ /* 0x000fe80000100a00 */
[----:B------:R-:W-:Y:S04]  /*20240*/  STL.64 [R1+0xe8], R78 ;  /* 0x0000e84e01007387 */ /* 0x000fe80000100a00 */
[----:B------:R-:W3:Y:S04]  /*20250*/  LDL.LU R80, [R1+0xa0] ;  /* 0x0000a00001507983 */ /* 0x000ee80000300800 */
[----:B------:R-:W3:Y:S04]  /*20260*/  LDL.LU R81, [R1+0xa4] ;  /* 0x0000a40001517983 */ /* 0x000ee80000300800 */
[----:B------:R-:W3:Y:S04]  /*20270*/  LDL.LU R82, [R1+0xa8] ;  /* 0x0000a80001527983 */ /* 0x000ee80000300800 */
[----:B------:R-:W3:Y:S01]  /*20280*/  LDL.LU R83, [R1+0xac] ;  /* 0x0000ac0001537983 */ /* 0x000ee20000300800 */
[----:B-1----:R-:W-:Y:S01]  /*20290*/  MOV R150, R72 ;  /* 0x0000004800967202 */ /* 0x002fe20000000f00 */
[----:B--2---:R-:W-:-:S02]  /*202a0*/  IMAD.MOV.U32 R151, RZ, RZ, R73 ;  /* 0x000000ffff977224 */ /* 0x004fc400078e0049 */
[----:B------:R-:W-:Y:S02]  /*202b0*/  IMAD.MOV.U32 R154, RZ, RZ, R74 ;  /* 0x000000ffff9a7224 */ /* 0x000fe400078e004a */
[----:B------:R-:W-:Y:S02]  /*202c0*/  IMAD.MOV.U32 R155, RZ, RZ, R75 ;  /* 0x000000ffff9b7224 */ /* 0x000fe400078e004b */
[----:B------:R-:W-:Y:S03]  /*202d0*/  HMMA.1688.F32.TF32 R72, R248, R104, R88 ;  /* 0x00000068f848723c */ /* 0x000fe60000081058 */
[----:B------:R1:W-:Y:S04]  /*202e0*/  STL [R1+0x1a2c], R155 ;  /* 0x001a2c9b01007387 */ /* 0x0003e80000100800 */
[----:B------:R-:W-:Y:S04]  /*202f0*/  STL [R1+0x1a28], R154 ;  /* 0x001a289a01007387 */ /* 0x000fe80000100800 */
[----:B------:R-:W-:Y:S04]  /*20300*/  STL [R1+0x1a24], R151 ;  /* 0x001a249701007387 */ /* 0x000fe80000100800 */
[----:B------:R2:W-:Y:S09]  /*20310*/  STL [R1+0x1a20], R150 ;  /* 0x001a209601007387 */ /* 0x0005f20000100800 */
[----:B----4-:R-:W-:Y:S01]  /*20320*/  IMAD.MOV.U32 R147, RZ, RZ, R75 ;  /* 0x000000ffff937224 */ /* 0x010fe200078e004b */
[----:B------:R-:W-:Y:S01]  /*20330*/  MOV R143, R73 ;  /* 0x00000049008f7202 */ /* 0x000fe20000000f00 */
[----:B------:R-:W-:-:S02]  /*20340*/  IMAD.MOV.U32 R146, RZ, RZ, R74 ;  /* 0x000000ffff927224 */ /* 0x000fc400078e004a */
[----:B------:R-:W-:Y:S01]  /*20350*/  IMAD.MOV.U32 R142, RZ, RZ, R72 ;  /* 0x000000ffff8e7224 */ /* 0x000fe200078e0048 */
[----:B------:R4:W-:Y:S04]  /*20360*/  STL [R1+0x1a3c], R147 ;  /* 0x001a3c9301007387 */ /* 0x0009e80000100800 */
[----:B------:R1:W-:Y:S04]  /*20370*/  STL [R1+0x1a38], R146 ;  /* 0x001a389201007387 */ /* 0x0003e80000100800 */
[----:B------:R1:W-:Y:S04]  /*20380*/  STL [R1+0x1a34], R143 ;  /* 0x001a348f01007387 */ /* 0x0003e80000100800 */
[----:B------:R1:W-:Y:S04]  /*20390*/  STL [R1+0x1a30], R142 ;  /* 0x001a308e01007387 */ /* 0x0003e80000100800 */
[----:B------:R-:W2:Y:S04]  /*203a0*/  LDL.LU R164, [R1+0x90] ;  /* 0x0000900001a47983 */ /* 0x000ea80000300800 */
[----:B------:R-:W2:Y:S04]  /*203b0*/  LDL.LU R165, [R1+0x94] ;  /* 0x0000940001a57983 */ /* 0x000ea80000300800 */
[----:B------:R-:W2:Y:S04]  /*203c0*/  LDL.LU R166, [R1+0x98] ;  /* 0x0000980001a67983 */ /* 0x000ea80000300800 */
[----:B------:R-:W2:Y:S01]  /*203d0*/  LDL.LU R167, [R1+0x9c] ;  /* 0x00009c0001a77983 */ /* 0x000ea20000300800 */
[----:B------:R-:W-:Y:S03]  /*203e0*/  HMMA.1688.F32.TF32 R72, R248, R100, R84 ;  /* 0x00000064f848723c */ /* 0x000fe60000081054 */
[----:B------:R-:W4:Y:S04]  /*203f0*/  LDL.LU R96, [R1+0x80] ;  /* 0x0000800001607983 */ /* 0x000f280000300800 */
[----:B------:R-:W4:Y:S04]  /*20400*/  LDL.LU R97, [R1+0x84] ;  /* 0x0000840001617983 */ /* 0x000f280000300800 */
[----:B------:R-:W4:Y:S04]  /*20410*/  LDL.LU R98, [R1+0x88] ;  /* 0x0000880001627983 */ /* 0x000f280000300800 */
[----:B------:R-:W4:Y:S09]  /*20420*/  LDL.LU R99, [R1+0x8c] ;  /* 0x00008c0001637983 */ /* 0x000f320000300800 */
[----:B------:R-:W-:Y:S01]  /*20430*/  IMAD.MOV.U32 R107, RZ, RZ, R75 ;  /* 0x000000ffff6b7224 */ /* 0x000fe200078e004b */
[----:B------:R-:W-:Y:S01]  /*20440*/  MOV R106, R74 ;  /* 0x0000004a006a7202 */ /* 0x000fe20000000f00 */
[----:B------:R-:W-:-:S02]  /*20450*/  IMAD.MOV.U32 R103, RZ, RZ, R73 ;  /* 0x000000ffff677224 */ /* 0x000fc400078e0049 */
[----:B------:R-:W-:Y:S01]  /*20460*/  IMAD.MOV.U32 R102, RZ, RZ, R72 ;  /* 0x000000ffff667224 */ /* 0x000fe200078e0048 */
[----:B------:R1:W-:Y:S04]  /*20470*/  STL [R1+0x1a4c], R107 ;  /* 0x001a4c6b01007387 */ /* 0x0003e80000100800 */
[----:B------:R1:W-:Y:S04]  /*20480*/  STL [R1+0x1a48], R106 ;  /* 0x001a486a01007387 */ /* 0x0003e80000100800 */
[----:B------:R1:W-:Y:S04]  /*20490*/  STL [R1+0x1a44], R103 ;  /* 0x001a446701007387 */ /* 0x0003e80000100800 */
        /* <DEDUP_REMOVED lines=17> */
[----:B------:R-:W3:Y:S09]  /*205b0*/  LDL.LU R83, [R1+0x4c] ;  /* 0x00004c0001537983 */ /* 0x000ef20000300800 */
[----:B------:R-:W-:Y:S01]  /*205c0*/  IMAD.MOV.U32 R134, RZ, RZ, R72 ;  /* 0x000000ffff867224 */ /* 0x000fe200078e0048 */
[----:B------:R-:W-:Y:S01]  /*205d0*/  MOV R139, R75 ;  /* 0x0000004b008b7202 */ /* 0x000fe20000000f00 */
[----:B------:R-:W-:-:S02]  /*205e0*/  IMAD.MOV.U32 R135, RZ, RZ, R73 ;  /* 0x000000ffff877224 */ /* 0x000fc400078e0049 */
[----:B------:R-:W-:Y:S02]  /*205f0*/  IMAD.MOV.U32 R138, RZ, RZ, R74 ;  /* 0x000000ffff8a7224 */ /* 0x000fe400078e004a */
[C---:B--2---:R-:W-:Y:S11]  /*20600*/  HMMA.1688.F32.TF32 R72, R248.reuse, R148, R164 ;  /* 0x00000094f848723c */ /* 0x044ff600000810a4 */
[----:B------:R-:W-:Y:S11]  /*20610*/  @!UPT UIADD3 URZ, URZ, URZ, URZ ;  /* 0x0000003f3f3ff290 */ /* 0x000ff6000fffe03f */
[----:B------:R-:W-:Y:S02]  /*20620*/  @!UPT UIADD3 URZ, URZ, URZ, URZ ;  /* 0x0000003f3f3ff290 */ /* 0x000fe4000fffe03f */
[----:B------:R-:W-:Y:S02]  /*20630*/  IMAD.MOV.U32 R126, RZ, RZ, R72 ;  /* 0x000000ffff7e7224 */ /* 0x000fe400078e0048 */
[----:B------:R-:W-:Y:S02]  /*20640*/  IMAD.MOV.U32 R127, RZ, RZ, R73 ;  /* 0x000000ffff7f7224 */ /* 0x000fe400078e0049 */
[----:B------:R-:W-:Y:S02]  /*20650*/  IMAD.MOV.U32 R130, RZ, RZ, R74 ;  /* 0x000000ffff827224 */ /* 0x000fe400078e004a */
[----:B------:R-:W-:Y:S02]  /*20660*/  IMAD.MOV.U32 R131, RZ, RZ, R75 ;  /* 0x000000ffff837224 */ /* 0x000fe400078e004b */
[C---:B----4-:R-:W-:Y:S11]  /*20670*/  HMMA.1688.F32.TF32 R72, R248.reuse, R144, R96 ;  /* 0x00000090f848723c */ /* 0x050ff60000081060 */
[----:B------:R-:W-:Y:S11]  /*20680*/  @!UPT UIADD3 URZ, URZ, URZ, URZ ;  /* 0x0000003f3f3ff290 */ /* 0x000ff6000fffe03f */
[----:B------:R-:W-:Y:S02]  /*20690*/  @!UPT UIADD3 URZ, URZ, URZ, URZ ;  /* 0x0000003f3f3ff290 */ /* 0x000fe4000fffe03f */
[----:B------:R-:W-:Y:S01]  /*206a0*/  MOV R118, R72 ;  /* 0x0000004800767202 */ /* 0x000fe20000000f00 */
[----:B------:R-:W-:Y:S02]  /*206b0*/  IMAD.MOV.U32 R119, RZ, RZ, R73 ;  /* 0x000000ffff777224 */ /* 0x000fe400078e0049 */
[----:B------:R-:W-:Y:S02]  /*206c0*/  IMAD.MOV.U32 R122, RZ, RZ, R74 ;  /* 0x000000ffff7a7224 */ /* 0x000fe400078e004a */
[----:B------:R-:W-:Y:S02]  /*206d0*/  IMAD.MOV.U32 R123, RZ, RZ, R75 ;  /* 0x000000ffff7b7224 */ /* 0x000fe400078e004b */
[C---:B------:R-:W-:Y:S11]  /*206e0*/  HMMA.1688.F32.TF32 R72, R248.reuse, R140, R92 ;  /* 0x0000008cf848723c */ /* 0x040ff6000008105c */
[----:B------:R-:W-:Y:S11]  /*206f0*/  @!UPT UIADD3 URZ, URZ, URZ, URZ ;  /* 0x0000003f3f3ff290 */ /* 0x000ff6000fffe03f */
[----:B------:R-:W-:Y:S02]  /*20700*/  @!UPT UIADD3 URZ, URZ, URZ, URZ ;  /* 0x0000003f3f3ff290 */ /* 0x000fe4000fffe03f */
[----:B------:R-:W-:Y:S01]  /*20710*/  IMAD.MOV.U32 R158, RZ, RZ, R72 ;  /* 0x000000ffff9e7224 */ /* 0x000fe200078e0048 */
[----:B------:R-:W-:Y:S01]  /*20720*/  MOV R159, R73 ;  /* 0x00000049009f7202 */ /* 0x000fe20000000f00 */
[----:B------:R-:W-:Y:S02]  /*20730*/  IMAD.MOV.U32 R162, RZ, RZ, R74 ;  /* 0x000000ffffa27224 */ /* 0x000fe400078e004a */
[----:B------:R-:W-:Y:S02]  /*20740*/  IMAD.MOV.U32 R163, RZ, RZ, R75 ;  /* 0x000000ffffa37224 */ /* 0x000fe400078e004b */
[C---:B------:R-:W-:Y:S01]  /*20750*/  HMMA.1688.F32.TF32 R72, R248.reuse, R136, R88 ;  /* 0x00000088f848723c */ /* 0x040fe20000081058 */
[----:B------:R2:W-:Y:S11]  /*20760*/  STL [R1+0x1a5c], R139 ;  /* 0x001a5c8b01007387 */ /* 0x0005f60000100800 */
[----:B------:R-:W-:Y:S11]  /*20770*/  @!UPT UIADD3 URZ, URZ, URZ, URZ ;  /* 0x0000003f3f3ff290 */ /* 0x000ff6000fffe03f */
[----:B------:R-:W-:Y:S01]  /*20780*/  @!UPT UIADD3 URZ, URZ, URZ, URZ ;  /* 0x0000003f3f3ff290 */ /* 0x000fe2000fffe03f */
[----:B------:R-:W-:Y:S01]  /*20790*/  IMAD.MOV.U32 R110, RZ, RZ, R72 ;  /* 0x000000ffff6e7224 */ /* 0x000fe200078e0048 */
[----:B------:R-:W-:Y:S01]  /*207a0*/  MOV R114, R74 ;  /* 0x0000004a00727202 */ /* 0x000fe20000000f00 */
[----:B------:R-:W-:Y:S02]  /*207b0*/  IMAD.MOV.U32 R111, RZ, RZ, R73 ;  /* 0x000000ffff6f7224 */ /* 0x000fe400078e0049 */
[----:B------:R-:W-:Y:S02]  /*207c0*/  IMAD.MOV.U32 R115, RZ, RZ, R75 ;  /* 0x000000ffff737224 */ /* 0x000fe400078e004b */
[----:B------:R-:W-:Y:S01]  /*207d0*/  HMMA.1688.F32.TF32 R72, R248, R132, R84 ;  /* 0x00000084f848723c */ /* 0x000fe20000081054 */
[----:B------:R-:W-:Y:S04]  /*207e0*/  STL [R1+0x1a58], R138 ;  /* 0x001a588a01007387 */ /* 0x000fe80000100800 */
[----:B------:R4:W-:Y:S04]  /*207f0*/  STL [R1+0x1a54], R135 ;  /* 0x001a548701007387 */ /* 0x0009e80000100800 */
[----:B------:R1:W-:Y:S04]  /*20800*/  STL [R1+0x1a50], R134 ;  /* 0x001a508601007387 */ /* 0x0003e80000100800 */
[----:B------:R1:W-:Y:S04]  /*20810*/  STL [R1+0x1a6c], R131 ;  /* 0x001a6c8301007387 */ /* 0x0003e80000100800 */
[----:B------:R-:W-:Y:S04]  /*20820*/  STL [R1+0x1a68], R130 ;  /* 0x001a688201007387 */ /* 0x000fe80000100800 */
[----:B------:R-:W-:Y:S03]  /*20830*/  STL [R1+0x1a64], R127 ;  /* 0x001a647f01007387 */ /* 0x000fe60000100800 */
[----:B-1----:R-:W-:Y:S01]  /*20840*/  IMAD.MOV.U32 R155, RZ, RZ, R72 ;  /* 0x000000ffff9b7224 */ /* 0x002fe200078e0048 */
[----:B------:R-:W-:Y:S01]  /*20850*/  MOV R150, R75 ;  /* 0x0000004b00967202 */ /* 0x000fe20000000f00 */
[----:B------:R-:W-:Y:S01]  /*20860*/  IMAD.MOV.U32 R154, RZ, RZ, R73 ;  /* 0x000000ffff9a7224 */ /* 0x000fe200078e0049 */
[----:B------:R1:W-:Y:S01]  /*20870*/  STL [R1+0x1a60], R126 ;  /* 0x001a607e01007387 */ /* 0x0003e20000100800 */
[----:B------:R-:W-:-:S02]  /*20880*/  IMAD.MOV.U32 R151, RZ, RZ, R74 ;  /* 0x000000ffff977224 */ /* 0x000fc400078e004a */
[----:B---3--:R-:W-:Y:S01]  /*20890*/  HMMA.1688.F32.TF32 R72, R248, R128, R80 ;  /* 0x00000080f848723c */ /* 0x008fe20000081050 */
[----:B------:R-:W3:Y:S04]  /*208a0*/  LDL.LU R80, [R1+0x130] ;  /* 0x0001300001507983 */ /* 0x000ee80000300800 */
[----:B------:R-:W3:Y:S04]  /*208b0*/  LDL.LU R81, [R1+0x134] ;  /* 0x0001340001517983 */ /* 0x000ee80000300800 */
[----:B------:R-:W3:Y:S04]  /*208c0*/  LDL.LU R82, [R1+0x138] ;  /* 0x0001380001527983 */ /* 0x000ee80000300800 */
        /* <DEDUP_REMOVED lines=45> */
[----:B------:R-:W4:Y:S04]  /*20ba0*/  LDL.LU R196, [R1] ;  /* 0x0000000001c47983 */ /* 0x000f280000300800 */
        /* <DEDUP_REMOVED lines=20> */
[----:B------:R-:W-:Y:S02]  /*20cf0*/  IMAD.MOV.U32 R146, RZ, RZ, R73 ;  /* 0x000000ffff927224 */ /* 0x000fe400078e0049 */
[----:B------:R-:W-:Y:S02]  /*20d00*/  IMAD.MOV.U32 R143, RZ, RZ, R74 ;  /* 0x000000ffff8f7224 */ /* 0x000fe400078e004a */
[----:B------:R-:W-:Y:S02]  /*20d10*/  IMAD.MOV.U32 R142, RZ, RZ, R75 ;  /* 0x000000ffff8e7224 */ /* 0x000fe400078e004b */
[C---:B--2---:R-:W-:Y:S11]  /*20d20*/  HMMA.1688.F32.TF32 R72, R248.reuse, R124, R208 ;  /* 0x0000007cf848723c */ /* 0x044ff600000810d0 */
[----:B------:R-:W-:Y:S11]  /*20d30*/  @!UPT UIADD3 URZ, URZ, URZ, URZ ;  /* 0x0000003f3f3ff290 */ /* 0x000ff6000fffe03f */
[----:B------:R-:W-:Y:S02]  /*20d40*/  @!UPT UIADD3 URZ, URZ, URZ, URZ ;  /* 0x0000003f3f3ff290 */ /* 0x000fe4000fffe03f */
[----:B------:R-:W-:Y:S01]  /*20d50*/  MOV R244, R72 ;  /* 0x0000004800f47202 */ /* 0x000fe20000000f00 */
[----:B------:R-:W-:Y:S02]  /*20d60*/  IMAD.MOV.U32 R245, RZ, RZ, R73 ;  /* 0x000000fffff57224 */ /* 0x000fe400078e0049 */
[----:B------:R-:W-:Y:S02]  /*20d70*/  IMAD.MOV.U32 R246, RZ, RZ, R74 ;  /* 0x000000fffff67224 */ /* 0x000fe400078e004a */
[----:B------:R-:W-:Y:S02]  /*20d80*/  IMAD.MOV.U32 R247, RZ, RZ, R75 ;  /* 0x000000fffff77224 */ /* 0x000fe400078e004b */
[C---:B---3--:R-:W-:Y:S11]  /*20d90*/  HMMA.1688.F32.TF32 R72, R248.reuse, R120, R204 ;  /* 0x00000078f848723c */ /* 0x048ff600000810cc */
[----:B------:R-:W-:Y:S11]  /*20da0*/  @!UPT UIADD3 URZ, URZ, URZ, URZ ;  /* 0x0000003f3f3ff290 */ /* 0x000ff6000fffe03f */
[----:B------:R-:W-:Y:S02]  /*20db0*/  @!UPT UIADD3 URZ, URZ, URZ, URZ ;  /* 0x0000003f3f3ff290 */ /* 0x000fe4000fffe03f */
[----:B------:R-:W-:Y:S01]  /*20dc0*/  IMAD.MOV.U32 R107, RZ, RZ, R72 ;  /* 0x000000ffff6b7224 */ /* 0x000fe200078e0048 */
[----:B------:R-:W-:Y:S01]  /*20dd0*/  MOV R106, R73 ;  /* 0x00000049006a7202 */ /* 0x000fe20000000f00 */
[----:B------:R-:W-:Y:S02]  /*20de0*/  IMAD.MOV.U32 R103, RZ, RZ, R74 ;  /* 0x000000ffff677224 */ /* 0x000fe400078e004a */
[----:B------:R-:W-:Y:S02]  /*20df0*/  IMAD.MOV.U32 R102, RZ, RZ, R75 ;  /* 0x000000ffff667224 */ /* 0x000fe400078e004b */
[C---:B----4-:R-:W-:Y:S11]  /*20e00*/  HMMA.1688.F32.TF32 R72, R248.reuse, R116, R200 ;  /* 0x00000074f848723c */ /* 0x050ff600000810c8 */
[----:B------:R-:W-:Y:S11]  /*20e10*/  @!UPT UIADD3 URZ, URZ, URZ, URZ ;  /* 0x0000003f3f3ff290 */ /* 0x000ff6000fffe03f */
[----:B------:R-:W-:Y:S02]  /*20e20*/  @!UPT UIADD3 URZ, URZ, URZ, URZ ;  /* 0x0000003f3f3ff290 */ /* 0x000fe4000fffe03f */
[----:B------:R-:W-:Y:S01]  /*20e30*/  IMAD.MOV.U32 R139, RZ, RZ, R72 ;  /* 0x000000ffff8b7224 */ /* 0x000fe200078e0048 */
[----:B------:R-:W-:Y:S01]  /*20e40*/  MOV R135, R74 ;  /* 0x0000004a00877202 */ /* 0x000fe20000000f00 */
[----:B------:R-:W-:Y:S02]  /*20e50*/  IMAD.MOV.U32 R138, RZ, RZ, R73 ;  /* 0x000000ffff8a7224 */ /* 0x000fe400078e0049 */
[----:B------:R-:W-:Y:S02]  /*20e60*/  IMAD.MOV.U32 R134, RZ, RZ, R75 ;  /* 0x000000ffff867224 */ /* 0x000fe400078e004b */
[----:B------:R-:W-:Y:S08]  /*20e70*/  HMMA.1688.F32.TF32 R72, R248, R112, R196 ;  /* 0x00000070f848723c */ /* 0x000ff000000810c4 */
[C---:B------:R-:W-:Y:S08]  /*20e80*/  HMMA.1688.F32.TF32 R188, R4.reuse, R160, R188 ;  /* 0x000000a004bc723c */ /* 0x040ff000000810bc */
[----:B------:R-:W-:Y:S08]  /*20e90*/  HMMA.1688.F32.TF32 R76, R4, R156, R184 ;  /* 0x0000009c044c723c */ /* 0x000ff000000810b8 */
[----:B------:R-:W-:Y:S01]  /*20ea0*/  IMAD.MOV.U32 R131, RZ, RZ, R72 ;  /* 0x000000ffff837224 */ /* 0x000fe200078e0048 */
[----:B-1----:R-:W-:Y:S01]  /*20eb0*/  MOV R126, R75 ;  /* 0x0000004b007e7202 */ /* 0x002fe20000000f00 */
[----:B------:R-:W-:-:S02]  /*20ec0*/  IMAD.MOV.U32 R130, RZ, RZ, R73 ;  /* 0x000000ffff827224 */ /* 0x000fc400078e0049 */
[----:B------:R-:W-:Y:S02]  /*20ed0*/  IMAD.MOV.U32 R127, RZ, RZ, R74 ;  /* 0x000000ffff7f7224 */ /* 0x000fe400078e004a */
[C---:B------:R-:W-:Y:S01]  /*20ee0*/  HMMA.1688.F32.TF32 R72, R4.reuse, R104, R180 ;  /* 0x000000680448723c */ /* 0x040fe200000810b4 */
[----:B------:R-:W-:Y:S04]  /*20ef0*/  STL.64 [R1+0x1f0], R188 ;  /* 0x0001f0bc01007387 */ /* 0x000fe80000100a00 */
[----:B------:R-:W-:Y:S03]  /*20f00*/  STL.64 [R1+0x1f8], R190 ;  /* 0x0001f8be01007387 */ /* 0x000fe60000100a00 */
[C---:B------:R-:W-:Y:S01]  /*20f10*/  HMMA.1688.F32.TF32 R176, R4.reuse, R100, R176 ;  /* 0x0000006404b0723c */ /* 0x040fe200000810b0 */
[----:B------:R-:W-:Y:S04]  /*20f20*/  STL.64 [R1+0x1e0], R76 ;  /* 0x0001e04c01007387 */ /* 0x000fe80000100a00 */
[----:B------:R1:W-:Y:S10]  /*20f30*/  STL.64 [R1+0x1e8], R78 ;  /* 0x0001e84e01007387 */ /* 0x0003f40000100a00 */
[----:B------:R-:W-:Y:S01]  /*20f40*/  STL.64 [R1+0x1d0], R72 ;  /* 0x0001d04801007387 */ /* 0x000fe20000100a00 */
[C---:B-1----:R-:W-:Y:S03]  /*20f50*/  HMMA.1688.F32.TF32 R76, R4.reuse, R152, R172 ;  /* 0x00000098044c723c */ /* 0x042fe600000810ac */
[----:B------:R1:W-:Y:S05]  /*20f60*/  STL.64 [R1+0x1d8], R74 ;  /* 0x0001d84a01007387 */ /* 0x0003ea0000100a00 */
[C---:B-1----:R-:W-:Y:S01]  /*20f70*/  HMMA.1688.F32.TF32 R72, R4.reuse, R148, R168 ;  /* 0x000000940448723c */ /* 0x042fe200000810a8 */
[----:B------:R-:W-:Y:S04]  /*20f80*/  STL.64 [R1+0x1c0], R176 ;  /* 0x0001c0b001007387 */ /* 0x000fe80000100a00 */
[----:B------:R-:W-:Y:S03]  /*20f90*/  STL.64 [R1+0x1c8], R178 ;  /* 0x0001c8b201007387 */ /* 0x000fe60000100a00 */
[C---:B------:R-:W-:Y:S07]  /*20fa0*/  HMMA.1688.F32.TF32 R164, R4.reuse, R144, R164 ;  /* 0x0000009004a4723c */ /* 0x040fee00000810a4 */
[----:B------:R-:W-:Y:S04]  /*20fb0*/  STL.64 [R1+0x1b0], R76 ;  /* 0x0001b04c01007387 */ /* 0x000fe80000100a00 */
[----:B------:R1:W-:Y:S04]  /*20fc0*/  STL.64 [R1+0x1b8], R78 ;  /* 0x0001b84e01007387 */ /* 0x0003e80000100a00 */
        /* <DEDUP_REMOVED lines=12> */
[----:B-1----:R-:W-:Y:S01]  /*21090*/  HMMA.1688.F32.TF32 R72, R4, R124, R80 ;  /* 0x0000007c0448723c */ /* 0x002fe20000081050 */
[----:B------:R1:W-:Y:S04]  /*210a0*/  STL.64 [R1+0x160], R88 ;  /* 0x0001605801007387 */ /* 0x0003e80000100a00 */
[----:B------:R2:W-:Y:S04]  /*210b0*/  STL.64 [R1+0x168], R90 ;  /* 0x0001685a01007387 */ /* 0x0005e80000100a00 */
[----:B-1----:R-:W3:Y:S06]  /*210c0*/  LDL.LU R88, [R1+0x860] ;  /* 0x0008600001587983 */ /* 0x002eec0000300800 */
[----:B------:R-:W-:Y:S01]  /*210d0*/  STL.64 [R1+0x150], R76 ;  /* 0x0001504c01007387 */ /* 0x000fe20000100a00 */
[----:B--2---:R-:W-:-:S03]  /*210e0*/  IMAD.MOV.U32 R90, RZ, RZ, R32 ;  /* 0x000000ffff5a7224 */ /* 0x004fc600078e0020 */
[----:B------:R-:W-:Y:S01]  /*210f0*/  STL.64 [R1+0x158], R78 ;  /* 0x0001584e01007387 */ /* 0x000fe20000100a00 */
[----:B------:R-:W-:-:S03]  /*21100*/  IMAD.MOV.U32 R91, RZ, RZ, R33 ;  /* 0x000000ffff5b7224 */ /* 0x000fc600078e0021 */
[----:B------:R-:W-:Y:S04]  /*21110*/  STL.64 [R1+0x140], R72 ;  /* 0x0001404801007387 */ /* 0x000fe80000100a00 */
[----:B------:R-:W-:Y:S04]  /*21120*/  STL.64 [R1+0x148], R74 ;  /* 0x0001484a01007387 */ /* 0x000fe80000100a00 */
[----:B------:R-:W3:Y:S04]  /*21130*/  LDL.LU R89, [R1+0x864] ;  /* 0x0008640001597983 */ /* 0x000ee80000300800 */
[----:B------:R-:W2:Y:S04]  /*21140*/  LDL.LU R32, [R1+0x1a9c] ;  /* 0x001a9c0001207983 */ /* 0x000ea80000300800 */
        /* <DEDUP_REMOVED lines=56> */
[----:B------:R-:W-:-:S02]  /*214d0*/  IMAD.MOV.U32 R94, RZ, RZ, R17 ;  /* 0x000000ffff5e7224 */ /* 0x000fc400078e0011 */
[----:B------:R-:W-:Y:S01]  /*214e0*/  IMAD.MOV.U32 R95, RZ, RZ, R16 ;  /* 0x000000ffff5f7224 */ /* 0x000fe200078e0010 */
[----:B------:R-:W-:Y:S01]  /*214f0*/  MOV R81, R12 ;  /* 0x0000000c00517202 */ /* 0x000fe20000000f00 */
[----:B------:R-:W-:Y:S02]  /*21500*/  IMAD.MOV.U32 R80, RZ, RZ, R13 ;  /* 0x000000ffff507224 */ /* 0x000fe400078e000d */
[----:B------:R-:W-:Y:S02]  /*21510*/  IMAD.MOV.U32 R82, RZ, RZ, R9 ;  /* 0x000000ffff527224 */ /* 0x000fe400078e0009 */
[----:B------:R-:W-:Y:S02]  /*21520*/  IMAD.MOV.U32 R83, RZ, RZ, R8 ;  /* 0x000000ffff537224 */ /* 0x000fe400078e0008 */
[----:B--2---:R-:W-:Y:S02]  /*21530*/  IMAD.MOV.U32 R99, RZ, RZ, R32 ;  /* 0x000000ffff637224 */ /* 0x004fe400078e0020 */
[----:B------:R-:W-:Y:S01]  /*21540*/  LDS R32, [R0+0x10200] ;  /* 0x0102000000207984 */ /* 0x000fe20000000800 */
[----:B----4-:R-:W-:-:S03]  /*21550*/  IMAD.MOV.U32 R98, RZ, RZ, R33 ;  /* 0x000000ffff627224 */ /* 0x010fc600078e0021 */
[----:B------:R-:W1:Y:S01]  /*21560*/  LDS R33, [R3+0x10200] ;  /* 0x0102000003217984 */ /* 0x000e620000000800 */
[----:B------:R-:W-:Y:S01]  /*21570*/  MOV R92, R21 ;  /* 0x00000015005c7202 */ /* 0x000fe20000000f00 */
[----:B------:R-:W-:Y:S01]  /*21580*/  IMAD.MOV.U32 R93, RZ, RZ, R20 ;  /* 0x000000ffff5d7224 */ /* 0x000fe200078e0014 */
[C---:B---3--:R-:W-:Y:S08]  /*21590*/  HMMA.1688.F32.TF32 R12, R4.reuse, R116, R204 ;  /* 0x00000074040c723c */ /* 0x048ff000000810cc */
[C---:B------:R-:W-:Y:S08]  /*215a0*/  HMMA.1688.F32.TF32 R16, R4.reuse, R120, R208 ;  /* 0x000000780410723c */ /* 0x040ff000000810d0 */
[C---:B------:R-:W-:Y:S08]  /*215b0*/  HMMA.1688.F32.TF32 R8, R4.reuse, R112, R200 ;  /* 0x000000700408723c */ /* 0x040ff000000810c8 */
[----:B------:R-:W-:Y:S07]  /*215c0*/  HMMA.1688.F32.TF32 R4, R4, R108, R84 ;  /* 0x0000006c0404723c */ /* 0x000fee0000081054 */
        /* <DEDUP_REMOVED lines=12> */
[C---:B-1----:R-:W-:Y:S03]  /*21690*/  HMMA.1688.F32.TF32 R4, R32.reuse, R104, R188 ;  /* 0x000000682004723c */ /* 0x042fe600000810bc */
[----:B------:R-:W-:Y:S04]  /*216a0*/  LDS R85, [R3+0x10300] ;  /* 0x0103000003557984 */ /* 0x000fe80000000800 */
[----:B------:R-:W1:Y:S04]  /*216b0*/  LDS R87, [R3+0x12300] ;  /* 0x0123000003577984 */ /* 0x000e680000000800 */
[----:B------:R-:W-:Y:S04]  /*216c0*/  STL.64 [R1+0x290], R12 ;  /* 0x0002900c01007387 */ /* 0x000fe80000100a00 */
[----:B------:R2:W-:Y:S04]  /*216d0*/  STL.64 [R1+0x298], R14 ;  /* 0x0002980e01007387 */ /* 0x0005e80000100a00 */
[----:B------:R-:W-:Y:S04]  /*216e0*/  STL.64 [R1+0x280], R8 ;  /* 0x0002800801007387 */ /* 0x000fe80000100a00 */
[----:B------:R3:W-:Y:S01]  /*216f0*/  STL.64 [R1+0x288], R10 ;  /* 0x0002880a01007387 */ /* 0x0007e20000100a00 */
[C---:B--2---:R-:W-:Y:S03]  /*21700*/  HMMA.1688.F32.TF32 R12, R32.reuse, R100, R184 ;  /* 0x00000064200c723c */ /* 0x044fe600000810b8 */
[----:B------:R-:W-:Y:S04]  /*21710*/  STL.64 [R1+0x270], R4 ;  /* 0x0002700401007387 */ /* 0x000fe80000100a00 */
[----:B------:R2:W-:Y:S01]  /*21720*/  STL.64 [R1+0x278], R6 ;  /* 0x0002780601007387 */ /* 0x0005e20000100a00 */
[C---:B---3--:R-:W-:Y:S08]  /*21730*/  HMMA.1688.F32.TF32 R8, R32.reuse, R152, R180 ;  /* 0x000000982008723c */ /* 0x048ff000000810b4 */
[C---:B--2---:R-:W-:Y:S07]  /*21740*/  HMMA.1688.F32.TF32 R4, R32.reuse, R148, R176 ;  /* 0x000000942004723c */ /* 0x044fee00000810b0 */
        /* <DEDUP_REMOVED lines=10> */
[----:B------:R2:W-:Y:S01]  /*217f0*/  STL.64 [R1+0x238], R14 ;  /* 0x0002380e01007387 */ /* 0x0005e20000100a00 */
[C---:B------:R-:W-:Y:S11]  /*21800*/  HMMA.1688.F32.TF32 R16, R32.reuse, R124, R88 ;  /* 0x0000007c2010723c */ /* 0x040ff60000081058 */
[----:B------:R-:W-:Y:S04]  /*21810*/  STL.64 [R1+0x1838], R6 ;  /* 0x0018380601007387 */ /* 0x000fe80000100a00 */
[----:B------:R-:W-:Y:S01]  /*21820*/  STL.64 [R1+0x220], R8 ;  /* 0x0002200801007387 */ /* 0x000fe20000100a00 */
[C---:B--2---:R-:W-:Y:S03]  /*21830*/  HMMA.1688.F32.TF32 R12, R32.reuse, R128, R92 ;  /* 0x00000080200c723c */ /* 0x044fe6000008105c */
[----:B------:R2:W-:Y:S05]  /*21840*/  STL.64 [R1+0x228], R10 ;  /* 0x0002280a01007387 */ /* 0x0005ea0000100a00 */
[C---:B--2---:R-:W-:Y:S01]  /*21850*/  HMMA.1688.F32.TF32 R8, R32.reuse, R132, R96 ;  /* 0x000000842008723c */ /* 0x044fe20000081060 */
[----:B------:R-:W-:Y:S11]  /*21860*/  STL.64 [R1+0x1830], R4 ;  /* 0x0018300401007387 */ /* 0x000ff60000100a00 */
[----:B------:R-:W-:Y:S11]  /*21870*/  @!UPT UIADD3 URZ, URZ, URZ, URZ ;  /* 0x0000003f3f3ff290 */ /* 0x000ff6000fffe03f */
        /* <DEDUP_REMOVED lines=14> */
[----:B------:R-:W1:Y:S04]  /*21960*/  LDL.LU R96, [R1+0x5a0] ;  /* 0x0005a00001607983 */ /* 0x000e680000300800 */
[----:B------:R-:W1:Y:S04]  /*21970*/  LDL.LU R97, [R1+0x5a4] ;  /* 0x0005a40001617983 */ /* 0x000e680000300800 */
[----:B------:R-:W1:Y:S04]  /*21980*/  LDL.LU R98, [R1+0x5a8] ;  /* 0x0005a80001627983 */ /* 0x000e680000300800 */
[----:B------:R-:W1:Y:S04]  /*21990*/  LDL.LU R99, [R1+0x5ac] ;  /* 0x0005ac0001637983 */ /* 0x000e680000300800 */
        /* <DEDUP_REMOVED lines=16> */
[----:B------:R-:W-:Y:S03]  /*21aa0*/  HMMA.1688.F32.TF32 R20, R32, R120, R80 ;  /* 0x000000782014723c */ /* 0x000fe60000081050 */
[----:B------:R-:W4:Y:S04]  /*21ab0*/  LDL.LU R80, [R1+0x580] ;  /* 0x0005800001507983 */ /* 0x000f280000300800 */
[----:B------:R-:W4:Y:S01]  /*21ac0*/  LDL.LU R81, [R1+0x584] ;  /* 0x0005840001517983 */ /* 0x000f220000300800 */
[----:B------:R-:W-:-:S02]  /*21ad0*/  IMAD.MOV.U32 R82, RZ, RZ, R25 ;  /* 0x000000ffff527224 */ /* 0x000fc400078e0019 */
[----:B------:R-:W-:Y:S11]  /*21ae0*/  IMAD.MOV.U32 R83, RZ, RZ, R24 ;  /* 0x000000ffff537224 */ /* 0x000ff600078e0018 */
[----:B------:R-:W-:Y:S02]  /*21af0*/  @!UPT UIADD3 URZ, URZ, URZ, URZ ;  /* 0x0000003f3f3ff290 */ /* 0x000fe4000fffe03f */
[----:B------:R-:W-:Y:S04]  /*21b00*/  STL.64 [R1+0x1878], R22 ;  /* 0x0018781601007387 */ /* 0x000fe80000100a00 */
[----:B------:R-:W-:Y:S01]  /*21b10*/  STL.64 [R1+0x1870], R20 ;  /* 0x0018701401007387 */ /* 0x000fe20000100a00 */
[----:B--2---:R-:W-:Y:S07]  /*21b20*/  HMMA.1688.F32.TF32 R24, R32, R116, R164 ;  /* 0x000000742018723c */ /* 0x004fee00000810a4 */
[----:B------:R-:W-:-:S02]  /*21b30*/  IMAD.MOV.U32 R166, RZ, RZ, R29 ;  /* 0x000000ffffa67224 */ /* 0x000fc400078e001d */
[----:B------:R-:W-:Y:S02]  /*21b40*/  IMAD.MOV.U32 R167, RZ, RZ, R28 ;  /* 0x000000ffffa77224 */ /* 0x000fe400078e001c */
[----:B---3--:R-:W-:Y:S07]  /*21b50*/  HMMA.1688.F32.TF32 R28, R32, R112, R92 ;  /* 0x00000070201c723c */ /* 0x008fee000008105c */
[----:B------:R-:W-:Y:S02]  /*21b60*/  IMAD.MOV.U32 R94, RZ, RZ, R37 ;  /* 0x000000ffff5e7224 */ /* 0x000fe400078e0025 */
[----:B------:R-:W-:Y:S01]  /*21b70*/  IMAD.MOV.U32 R95, RZ, RZ, R36 ;  /* 0x000000ffff5f7224 */ /* 0x000fe200078e0024 */
[----:B------:R-:W-:Y:S01]  /*21b80*/  MOV R93, R40 ;  /* 0x00000028005d7202 */ /* 0x000fe20000000f00 */
[----:B------:R-:W-:Y:S01]  /*21b90*/  IMAD.MOV.U32 R92, RZ, RZ, R41 ;  /* 0x000000ffff5c7224 */ /* 0x000fe200078e0029 */
[----:B-1----:R-:W-:Y:S08]  /*21ba0*/  HMMA.1688.F32.TF32 R96, R84, R104, R96 ;  /* 0x000000685460723c */ /* 0x002ff00000081060 */
[----:B----4-:R-:W-:Y:S08]  /*21bb0*/  HMMA.1688.F32.TF32 R32, R32, R108, R176 ;  /* 0x0000006c2020723c */ /* 0x010ff000000810b0 */
[C---:B------:R-:W-:Y:S01]  /*21bc0*/  HMMA.1688.F32.TF32 R88, R84.reuse, R160, R88 ;  /* 0x000000a05458723c */ /* 0x040fe20000081058 */
[----:B------:R-:W-:Y:S07]  /*21bd0*/  STL.64 [R1+0x1888], R26 ;  /* 0x0018881a01007387 */ /* 0x000fee0000100a00 */
[C---:B------:R-:W-:Y:S01]  /*21be0*/  HMMA.1688.F32.TF32 R36, R84.reuse, R156, R172 ;  /* 0x0000009c5424723c */ /* 0x040fe200000810ac */
[----:B------:R1:W-:Y:S07]  /*21bf0*/  STL.64 [R1+0x1880], R24 ;  /* 0x0018801801007387 */ /* 0x0003ee0000100a00 */
[----:B------:R-:W-:Y:S01]  /*21c00*/  HMMA.1688.F32.TF32 R40, R84, R100, R168 ;  /* 0x000000645428723c */ /* 0x000fe200000810a8 */
[----:B------:R-:W-:Y:S04]  /*21c10*/  STL.64 [R1+0x1898], R30 ;  /* 0x0018981e01007387 */ /* 0x000fe80000100a00 */
[----:B------:R2:W-:Y:S04]  /*21c20*/  STL.64 [R1+0x1890], R28 ;  /* 0x0018901c01007387 */ /* 0x0005e80000100a00 */
[----:B------:R-:W-:Y:S04]  /*21c30*/  STL.64 [R1+0x18a8], R34 ;  /* 0x0018a82201007387 */ /* 0x000fe80000100a00 */
[----:B------:R3:W-:Y:S04]  /*21c40*/  STL.64 [R1+0x18a0], R32 ;  /* 0x0018a02001007387 */ /* 0x0007e80000100a00 */
[----:B------:R-:W-:Y:S04]  /*21c50*/  STL.64 [R1+0x18b8], R90 ;  /* 0x0018b85a01007387 */ /* 0x000fe80000100a00 */
[----:B------:R-:W-:Y:S04]  /*21c60*/  STL.64 [R1+0x18b0], R88 ;  /* 0x0018b05801007387 */ /* 0x000fe80000100a00 */
[----:B------:R-:W-:Y:S01]  /*21c70*/  STL.64 [R1+0x18c8], R38 ;  /* 0x0018c82601007387 */ /* 0x000fe20000100a00 */
[----:B------:R-:W-:-:S03]  /*21c80*/  MOV R164, R45 ;  /* 0x0000002d00a47202 */ /* 0x000fc60000000f00 */
[----:B------:R-:W-:Y:S01]  /*21c90*/  STL.64 [R1+0x18c0], R36 ;  /* 0x0018c02401007387 */ /* 0x000fe20000100a00 */
[----:B------:R-:W-:-:S03]  /*21ca0*/  IMAD.MOV.U32 R165, RZ, RZ, R44 ;  /* 0x000000ffffa57224 */ /* 0x000fc600078e002c */
[----:B------:R-:W-:Y:S01]  /*21cb0*/  STL.64 [R1+0x18d8], R98 ;  /* 0x0018d86201007387 */ /* 0x000fe20000100a00 */
[----:B------:R-:W-:Y:S03]  /*21cc0*/  HMMA.1688.F32.TF32 R44, R84, R152, R80 ;  /* 0x00000098542c723c */ /* 0x000fe60000081050 */
[----:B------:R-:W-:Y:S04]  /*21cd0*/  STL.64 [R1+0x18d0], R96 ;  /* 0x0018d06001007387 */ /* 0x000fe80000100a00 */
[----:B------:R-:W-:Y:S04]  /*21ce0*/  STL.64 [R1+0x18e8], R42 ;  /* 0x0018e82a01007387 */ /* 0x000fe80000100a00 */
[----:B------:R-:W-:Y:S04]  /*21cf0*/  STL.64 [R1+0x18e0], R40 ;  /* 0x0018e02801007387 */ /* 0x000fe80000100a00 */
[----:B------:R-:W4:Y:S04]  /*21d00*/  LDL.LU R80, [R1+0x550] ;  /* 0x0005500001507983 */ /* 0x000f280000300800 */
[----:B------:R-:W4:Y:S01]  /*21d10*/  LDL.LU R81, [R1+0x554] ;  /* 0x0005540001517983 */ /* 0x000f220000300800 */
[----:B------:R-:W-:-:S02]  /*21d20*/  IMAD.MOV.U32 R82, RZ, RZ, R49 ;  /* 0x000000ffff527224 */ /* 0x000fc400078e0031 */
[----:B------:R-:W-:Y:S02]  /*21d30*/  IMAD.MOV.U32 R83, RZ, RZ, R48 ;  /* 0x000000ffff537224 */ /* 0x000fe400078e0030 */
[----:B------:R-:W-:Y:S01]  /*21d40*/  HMMA.1688.F32.TF32 R48, R84, R148, R164 ;  /* 0x000000945430723c */ /* 0x000fe200000810a4 */
[----:B------:R-:W-:Y:S04]  /*21d50*/  STL.64 [R1+0x18f8], R46 ;  /* 0x0018f82e01007387 */ /* 0x000fe80000100a00 */
[----:B------:R-:W-:Y:S04]  /*21d60*/  STL.64 [R1+0x18f0], R44 ;  /* 0x0018f02c01007387 */ /* 0x000fe80000100a00 */
[----:B------:R-:W2:Y:S04]  /*21d70*/  LDL.LU R172, [R1+0x480] ;  /* 0x0004800001ac7983 */ /* 0x000ea80000300800 */
[----:B------:R-:W2:Y:S10]  /*21d80*/  LDL.LU R173, [R1+0x484] ;  /* 0x0004840001ad7983 */ /* 0x000eb40000300800 */
[----:B------:R-:W-:Y:S04]  /*21d90*/  STL.64 [R1+0x1908], R50 ;  /* 0x0019083201007387 */ /* 0x000fe80000100a00 */
[----:B------:R-:W-:Y:S04]  /*21da0*/  STL.64 [R1+0x1900], R48 ;  /* 0x0019003001007387 */ /* 0x000fe80000100a00 */
        /* <DEDUP_REMOVED lines=15> */
[----:B------:R-:W-:-:S03]  /*21ea0*/  MOV R174, R53 ;  /* 0x0000003500ae7202 */ /* 0x000fc60000000f00 */
[----:B------:R-:W3:Y:S01]  /*21eb0*/  LDL.LU R167, [R1+0x82c] ;  /* 0x00082c0001a77983 */ /* 0x000ee20000300800 */
[----:B------:R-:W-:Y:S02]  /*21ec0*/  IMAD.MOV.U32 R175, RZ, RZ, R52 ;  /* 0x000000ffffaf7224 */ /* 0x000fe400078e0034 */
[----:B------:R-:W-:Y:S01]  /*21ed0*/  HMMA.1688.F32.TF32 R52, R84, R144, R92 ;  /* 0x000000905434723c */ /* 0x000fe2000008105c */
[----:B------:R-:W3:Y:S04]  /*21ee0*/  LDL.LU R92, [R1+0x810] ;  /* 0x00081000015c7983 */ /* 0x000ee80000300800 */
[----:B------:R-:W3:Y:S02]  /*21ef0*/  LDL.LU R93, [R1+0x814] ;  /* 0x00081400015d7983 */ /* 0x000ee40000300800 */
[----:B------:R-:W-:-:S02]  /*21f00*/  IMAD.MOV.U32 R94, RZ, RZ, R57 ;  /* 0x000000ffff5e7224 */ /* 0x000fc400078e0039 */
[----:B------:R-:W-:Y:S11]  /*21f10*/  IMAD.MOV.U32 R95, RZ, RZ, R56 ;  /* 0x000000ffff5f7224 */ /* 0x000ff600078e0038 */
[----:B------:R-:W-:Y:S03]  /*21f20*/  @!UPT UIADD3 URZ, URZ, URZ, URZ ;  /* 0x0000003f3f3ff290 */ /* 0x000fe6000fffe03f */
[----:B------:R-:W-:Y:S04]  /*21f30*/  STL.64 [R1+0x1918], R54 ;  /* 0x0019183601007387 */ /* 0x000fe80000100a00 */
[----:B------:R-:W-:Y:S01]  /*21f40*/  STL.64 [R1+0x1910], R52 ;  /* 0x0019103401007387 */ /* 0x000fe20000100a00 */
[----:B----4-:R-:W-:Y:S03]  /*21f50*/  HMMA.1688.F32.TF32 R56, R84, R140, R80 ;  /* 0x0000008c5438723c */ /* 0x010fe60000081050 */
[----:B------:R-:W4:Y:S04]  /*21f60*/  LDL.LU R80, [R1+0x800] ;  /* 0x0008000001507983 */ /* 0x000f280000300800 */
[----:B------:R-:W4:Y:S01]  /*21f70*/  LDL.LU R81, [R1+0x804] ;  /* 0x0008040001517983 */ /* 0x000f220000300800 */
[----:B------:R-:W-:Y:S01]  /*21f80*/  IMAD.MOV.U32 R82, RZ, RZ, R61 ;  /* 0x000000ffff527224 */ /* 0x000fe200078e003d */
[----:B------:R-:W-:-:S02]  /*21f90*/  MOV R83, R60 ;  /* 0x0000003c00537202 */ /* 0x000fc40000000f00 */
[----:B--2---:R-:W-:Y:S07]  /*21fa0*/  HMMA.1688.F32.TF32 R60, R84, R136, R172 ;  /* 0x00000088543c723c */ /* 0x004fee00000810ac */
[----:B------:R-:W-:Y:S02]  /*21fb0*/  IMAD.MOV.U32 R174, RZ, RZ, R65 ;  /* 0x000000ffffae7224 */ /* 0x000fe400078e0041 */
[----:B------:R-:W-:Y:S02]  /*21fc0*/  IMAD.MOV.U32 R175, RZ, RZ, R64 ;  /* 0x000000ffffaf7224 */ /* 0x000fe400078e0040 */
[----:B------:R-:W-:-:S02]  /*21fd0*/  IMAD.MOV.U32 R172, RZ, RZ, R69 ;  /* 0x000000ffffac7224 */ /* 0x000fc400078e0045 */
[----:B------:R-:W-:Y:S01]  /*21fe0*/  IMAD.MOV.U32 R173, RZ, RZ, R68 ;  /* 0x000000ffffad7224 */ /* 0x000fe200078e0044 */
[C---:B---3--:R-:W-:Y:S08]  /*21ff0*/  HMMA.1688.F32.TF32 R64, R84.reuse, R132, R180 ;  /* 0x000000845440723c */ /* 0x048ff000000810b4 */
[C---:B------:R-:W-:Y:S01]  /*22000*/  HMMA.1688.F32.TF32 R68, R84.reuse, R128, R176 ;  /* 0x000000805444723c */ /* 0x040fe200000810b0 */
[----:B------:R-:W-:Y:S07]  /*22010*/  STL.64 [R1+0x1928], R58 ;  /* 0x0019283a01007387 */ /* 0x000fee0000100a00 */
[C---:B------:R-:W-:Y:S01]  /*22020*/  HMMA.1688.F32.TF32 R72, R84.reuse, R124, R168 ;  /* 0x0000007c5448723c */ /* 0x040fe200000810a8 */
[----:B------:R-:W-:Y:S07]  /*22030*/  STL.64 [R1+0x1920], R56 ;  /* 0x0019203801007387 */ /* 0x000fee0000100a00 */
        /* <DEDUP_REMOVED lines=16> */
[----:B------:R-:W-:Y:S04]  /*22140*/  STL.64 [R1+0x1988], R94 ;  /* 0x0019885e01007387 */ /* 0x000fe80000100a00 */
[----:B------:R-:W-:Y:S04]  /*22150*/  STL.64 [R1+0x1980], R92 ;  /* 0x0019805c01007387 */ /* 0x000fe80000100a00 */
[----:B------:R-:W3:Y:S04]  /*22160*/  LDL.LU R168, [R1+0x7e0] ;  /* 0x0007e00001a87983 */ /* 0x000ee80000300800 */
[----:B------:R-:W3:Y:S04]  /*22170*/  LDL.LU R169, [R1+0x7e4] ;  /* 0x0007e40001a97983 */ /* 0x000ee80000300800 */
[----:B------:R-:W3:Y:S04]  /*22180*/  LDL.LU R170, [R1+0x7e8] ;  /* 0x0007e80001aa7983 */ /* 0x000ee80000300800 */
[----:B------:R-:W3:Y:S01]  /*22190*/  LDL.LU R171, [R1+0x7ec] ;  /* 0x0007ec0001ab7983 */ /* 0x000ee20000300800 */
[C---:B----4-:R-:W-:Y:S08]  /*221a0*/  HMMA.1688.F32.TF32 R80, R84.reuse, R112, R80 ;  /* 0x000000705450723c */ /* 0x050ff00000081050 */
[----:B------:R-:W-:Y:S01]  /*221b0*/  HMMA.1688.F32.TF32 R84, R84, R108, R172 ;  /* 0x0000006c5454723c */ /* 0x000fe200000810ac */
        /* <DEDUP_REMOVED lines=34> */
[C---:B----4-:R-:W-:Y:S07]  /*223e0*/  HMMA.1688.F32.TF32 R184, R224.reuse, R148, R184 ;  /* 0x00000094e0b8723c */ /* 0x050fee00000810b8 */
[----:B------:R-:W-:Y:S01]  /*223f0*/  STL [R1+0x17e0], R176 ;  /* 0x0017e0b001007387 */ /* 0x000fe20000100800 */
[C---:B------:R-:W-:Y:S03]  /*22400*/  HMMA.1688.F32.TF32 R188, R224.reuse, R144, R188 ;  /* 0x00000090e0bc723c */ /* 0x040fe600000810bc */
[----:B------:R-:W-:Y:S04]  /*22410*/  STL [R1+0x17dc], R177 ;  /* 0x0017dcb101007387 */ /* 0x000fe80000100800 */
[----:B------:R-:W-:Y:S01]  /*22420*/  STL [R1+0x17d8], R178 ;  /* 0x0017d8b201007387 */ /* 0x000fe20000100800 */
[C---:B------:R-:W-:Y:S03]  /*22430*/  HMMA.1688.F32.TF32 R192, R224.reuse, R140, R192 ;  /* 0x0000008ce0c0723c */ /* 0x040fe600000810c0 */
[----:B------:R-:W-:Y:S04]  /*22440*/  STL [R1+0x17d4], R179 ;  /* 0x0017d4b301007387 */ /* 0x000fe80000100800 */
[----:B------:R-:W-:Y:S01]  /*22450*/  STL [R1+0x17f0], R180 ;  /* 0x0017f0b401007387 */ /* 0x000fe20000100800 */
[C---:B------:R-:W-:Y:S03]  /*22460*/  HMMA.1688.F32.TF32 R196, R224.reuse, R136, R196 ;  /* 0x00000088e0c4723c */ /* 0x040fe600000810c4 */
        /* <DEDUP_REMOVED lines=17> */
[----:B------:R4:W-:Y:S04]  /*22580*/  STL [R1+0x1814], R198 ;  /* 0x001814c601007387 */ /* 0x0009e80000100800 */
[----:B------:R-:W-:Y:S04]  /*22590*/  STL [R1+0x17c0], R199 ;  /* 0x0017c0c701007387 */ /* 0x000fe80000100800 */
[----:B-1----:R-:W2:Y:S04]  /*225a0*/  LDL.LU R24, [R1+0x2b0] ;  /* 0x0002b00001187983 */ /* 0x002ea80000300800 */
        /* <DEDUP_REMOVED lines=44> */
[----:B------:R1:W-:Y:S04]  /*22870*/  STL [R1+0x182c], R200 ;  /* 0x00182cc801007387 */ /* 0x0003e80000100800 */
[----:B------:R1:W-:Y:S04]  /*22880*/  STL [R1+0x1828], R201 ;  /* 0x001828c901007387 */ /* 0x0003e80000100800 */
[----:B------:R1:W-:Y:S04]  /*22890*/  STL [R1+0x1824], R202 ;  /* 0x001824ca01007387 */ /* 0x0003e80000100800 */
[----:B------:R1:W-:Y:S04]  /*228a0*/  STL [R1+0x1820], R203 ;  /* 0x001820cb01007387 */ /* 0x0003e80000100800 */
        /* <DEDUP_REMOVED lines=20> */
[----:B------:R1:W-:Y:S01]  /*229f0*/  STL.64 [R1+0x218], R30 ;  /* 0x0002181e01007387 */ /* 0x0003e20000100a00 */
[C---:B---3--:R-:W-:Y:S08]  /*22a00*/  HMMA.1688.F32.TF32 R8, R240.reuse, R140, R8 ;  /* 0x0000008cf008723c */ /* 0x048ff00000081008 */
[----:B----4-:R-:W-:Y:S11]  /*22a10*/  HMMA.1688.F32.TF32 R4, R240, R136, R4 ;  /* 0x00000088f004723c */ /* 0x010ff60000081004 */
[----:B------:R-:W-:Y:S05]  /*22a20*/  @!UPT UIADD3 URZ, URZ, URZ, URZ ;  /* 0x0000003f3f3ff290 */ /* 0x000fea000fffe03f */
[----:B------:R-:W-:Y:S02]  /*22a30*/  IMAD.MOV.U32 R196, RZ, RZ, R8 ;  /* 0x000000ffffc47224 */ /* 0x000fe400078e0008 */
[----:B------:R-:W-:Y:S02]  /*22a40*/  IMAD.MOV.U32 R197, RZ, RZ, R9 ;  /* 0x000000ffffc57224 */ /* 0x000fe400078e0009 */
[----:B------:R-:W-:Y:S02]  /*22a50*/  IMAD.MOV.U32 R198, RZ, RZ, R10 ;  /* 0x000000ffffc67224 */ /* 0x000fe400078e000a */
[----:B------:R-:W-:Y:S02]  /*22a60*/  IMAD.MOV.U32 R192, RZ, RZ, R11 ;  /* 0x000000ffffc07224 */ /* 0x000fe400078e000b */
[----:B------:R-:W-:Y:S01]  /*22a70*/  IMAD.MOV.U32 R10, RZ, RZ, R236 ;  /* 0x000000ffff0a7224 */ /* 0x000fe200078e00ec */
[----:B-1----:R-:W-:Y:S01]  /*22a80*/  MOV R200, R4 ;  /* 0x0000000400c87202 */ /* 0x002fe20000000f00 */
[----:B------:R-:W-:Y:S01]  /*22a90*/  IMAD.MOV.U32 R201, RZ, RZ, R5 ;  /* 0x000000ffffc97224 */ /* 0x000fe200078e0005 */
[----:B------:R-:W3:Y:S01]  /*22aa0*/  LDL.LU R4, [R1+0x600] ;  /* 0x0006000001047983 */ /* 0x000ee20000300800 */
[----:B------:R-:W-:-:S02]  /*22ab0*/  IMAD.MOV.U32 R202, RZ, RZ, R6 ;  /* 0x000000ffffca7224 */ /* 0x000fc400078e0006 */
[----:B------:R-:W-:Y:S01]  /*22ac0*/  IMAD.MOV.U32 R203, RZ, RZ, R7 ;  /* 0x000000ffffcb7224 */ /* 0x000fe200078e0007 */
[----:B------:R-:W3:Y:S01]  /*22ad0*/  LDL.LU R5, [R1+0x604] ;  /* 0x0006040001057983 */ /* 0x000ee20000300800 */
[----:B------:R-:W-:Y:S01]  /*22ae0*/  IMAD.MOV.U32 R6, RZ, RZ, R239 ;  /* 0x000000ffff067224 */ /* 0x000fe200078e00ef */
[----:B------:R-:W-:Y:S02]  /*22af0*/  MOV R7, R238 ;  /* 0x000000ee00077202 */ /* 0x000fe40000000f00 */
[----:B------:R-:W4:Y:S01]  /*22b00*/  LDL.LU R239, [R1+0x1a94] ;  /* 0x001a940001ef7983 */ /* 0x000f220000300800 */
[----:B------:R-:W-:-:S03]  /*22b10*/  IMAD.MOV.U32 R11, RZ, RZ, R237 ;  /* 0x000000ffff0b7224 */ /* 0x000fc600078e00ed */
[----:B------:R-:W2:Y:S04]  /*22b20*/  LDL.LU R238, [R1+0x1a90] ;  /* 0x001a900001ee7983 */ /* 0x000ea80000300800 */
[----:B------:R-:W2:Y:S04]  /*22b30*/  LDL.LU R8, [R1+0x610] ;  /* 0x0006100001087983 */ /* 0x000ea80000300800 */
[----:B------:R-:W2:Y:S04]  /*22b40*/  LDL.LU R9, [R1+0x614] ;  /* 0x0006140001097983 */ /* 0x000ea80000300800 */
[----:B------:R-:W2:Y:S04]  /*22b50*/  LDL.LU R236, [R1+0x1a8c] ;  /* 0x001a8c0001ec7983 */ /* 0x000ea80000300800 */
[----:B------:R-:W3:Y:S01]  /*22b60*/  LDL.LU R237, [R1+0x1a88] ;  /* 0x001a880001ed7983 */ /* 0x000ee20000300800 */
[C---:B------:R-:W-:Y:S08]  /*22b70*/  HMMA.1688.F32.TF32 R16, R240.reuse, R148, R16 ;  /* 0x00000094f010723c */ /* 0x040ff00000081010 */
[----:B------:R-:W-:Y:S11]  /*22b80*/  HMMA.1688.F32.TF32 R20, R240, R152, R20 ;  /* 0x00000098f014723c */ /* 0x000ff60000081014 */
[----:B------:R-:W-:Y:S05]  /*22b90*/  @!UPT UIADD3 URZ, URZ, URZ, URZ ;  /* 0x0000003f3f3ff290 */ /* 0x000fea000fffe03f */
[----:B------:R-:W-:Y:S01]  /*22ba0*/  IMAD.MOV.U32 R177, RZ, RZ, R16 ;  /* 0x000000ffffb17224 */ /* 0x000fe200078e0010 */
[----:B------:R-:W-:Y:S01]  /*22bb0*/  MOV R179, R18 ;  /* 0x0000001200b37202 */ /* 0x000fe20000000f00 */
[----:B------:R-:W-:Y:S01]  /*22bc0*/  IMAD.MOV.U32 R178, RZ, RZ, R17 ;  /* 0x000000ffffb27224 */ /* 0x000fe200078e0011 */
[----:B------:R-:W4:Y:S01]  /*22bd0*/  LDL.LU R16, [R1+0x630] ;  /* 0x0006300001107983 */ /* 0x000f220000300800 */
[----:B------:R-:W-:-:S03]  /*22be0*/  IMAD.MOV.U32 R187, RZ, RZ, R19 ;  /* 0x000000ffffbb7224 */ /* 0x000fc600078e0013 */
[----:B------:R-:W4:Y:S01]  /*22bf0*/  LDL.LU R17, [R1+0x634] ;  /* 0x0006340001117983 */ /* 0x000f220000300800 */
[----:B------:R-:W-:Y:S01]  /*22c00*/  IMAD.MOV.U32 R184, RZ, RZ, R20 ;  /* 0x000000ffffb87224 */ /* 0x000fe200078e0014 */
[----:B------:R-:W-:Y:S02]  /*22c10*/  MOV R185, R21 ;  /* 0x0000001500b97202 */ /* 0x000fe40000000f00 */
[----:B------:R-:W4:Y:S01]  /*22c20*/  LDL.LU R18, [R1+0x638] ;  /* 0x0006380001127983 */ /* 0x000f220000300800 */
[----:B------:R-:W-:-:S03]  /*22c30*/  IMAD.MOV.U32 R186, RZ, RZ, R22 ;  /* 0x000000ffffba7224 */ /* 0x000fc600078e0016 */
[----:B------:R-:W4:Y:S01]  /*22c40*/  LDL.LU R19, [R1+0x63c] ;  /* 0x00063c0001137983 */ /* 0x000f220000300800 */
[----:B------:R-:W-:-:S03]  /*22c50*/  IMAD.MOV.U32 R180, RZ, RZ, R23 ;  /* 0x000000ffffb47224 */ /* 0x000fc600078e0017 */
[----:B------:R-:W4:Y:S04]  /*22c60*/  LDL.LU R20, [R1+0x640] ;  /* 0x0006400001147983 */ /* 0x000f280000300800 */
[----:B------:R-:W4:Y:S01]  /*22c70*/  LDL.LU R21, [R1+0x644] ;  /* 0x0006440001157983 */ /* 0x000f220000300800 */
[----:B------:R-:W-:Y:S01]  /*22c80*/  HMMA.1688.F32.TF32 R24, R240, R100, R24 ;  /* 0x00000064f018723c */ /* 0x000fe20000081018 */
[----:B--2---:R-:W-:Y:S02]  /*22c90*/  IMAD.MOV.U32 R23, RZ, RZ, R236 ;  /* 0x000000ffff177224 */ /* 0x004fe400078e00ec */
[----:B---3--:R-:W-:Y:S02]  /*22ca0*/  IMAD.MOV.U32 R22, RZ, RZ, R237 ;  /* 0x000000ffff167224 */ /* 0x008fe400078e00ed */
[----:B------:R-:W2:Y:S04]  /*22cb0*/  LDL.LU R237, [R1+0x1a84] ;  /* 0x001a840001ed7983 */ /* 0x000ea80000300800 */
[----:B------:R-:W3:Y:S11]  /*22cc0*/  LDL.LU R236, [R1+0x1a80] ;  /* 0x001a800001ec7983 */ /* 0x000ef60000300800 */
[----:B------:R-:W-:Y:S04]  /*22cd0*/  @!UPT UIADD3 URZ, URZ, URZ, URZ ;  /* 0x0000003f3f3ff290 */ /* 0x000fe8000fffe03f */
[----:B------:R-:W-:Y:S01]  /*22ce0*/  MOV R181, R24 ;  /* 0x0000001800b57202 */ /* 0x000fe20000000f00 */
[----:B------:R-:W-:Y:S01]  /*22cf0*/  IMAD.MOV.U32 R182, RZ, RZ, R25 ;  /* 0x000000ffffb67224 */ /* 0x000fe200078e0019 */
[----:B------:R-:W3:Y:S01]  /*22d00*/  LDL.LU R24, [R1+0x650] ;  /* 0x0006500001187983 */ /* 0x000ee20000300800 */
[----:B------:R-:W-:Y:S01]  /*22d10*/  IMAD.MOV.U32 R183, RZ, RZ, R26 ;  /* 0x000000ffffb77224 */ /* 0x000fe200078e001a */
[C---:B------:R-:W-:Y:S01]  /*22d20*/  HMMA.1688.F32.TF32 R164, R224.reuse, R160, R164 ;  /* 0x000000a0e0a4723c */ /* 0x040fe200000810a4 */
[----:B------:R-:W-:Y:S01]  /*22d30*/  IMAD.MOV.U32 R176, RZ, RZ, R27 ;  /* 0x000000ffffb07224 */ /* 0x000fe200078e001b */
[----:B------:R-:W3:Y:S04]  /*22d40*/  LDL.LU R25, [R1+0x654] ;  /* 0x0006540001197983 */ /* 0x000ee80000300800 */
[----:B------:R-:W3:Y:S02]  /*22d50*/  LDL.LU R26, [R1+0x658] ;  /* 0x00065800011a7983 */ /* 0x000ee40000300800 */
[C---:B------:R-:W-:Y:S02]  /*22d60*/  HMMA.1688.F32.TF32 R168, R224.reuse, R156, R168 ;  /* 0x0000009ce0a8723c */ /* 0x040fe400000810a8 */
[----:B------:R-:W3:Y:S06]  /*22d70*/  LDL.LU R27, [R1+0x65c] ;  /* 0x00065c00011b7983 */ /* 0x000eec0000300800 */
[C---:B------:R-:W-:Y:S08]  /*22d80*/  HMMA.1688.F32.TF32 R172, R224.reuse, R104, R172 ;  /* 0x00000068e0ac723c */ /* 0x040ff000000810ac */
[C---:B------:R-:W-:Y:S08]  /*22d90*/  HMMA.1688.F32.TF32 R204, R224.reuse, R128, R204 ;  /* 0x00000080e0cc723c */ /* 0x040ff000000810cc */
[C---:B------:R-:W-:Y:S08]  /*22da0*/  HMMA.1688.F32.TF32 R208, R224.reuse, R124, R208 ;  /* 0x0000007ce0d0723c */ /* 0x040ff000000810d0 */
[C---:B------:R-:W-:Y:S08]  /*22db0*/  HMMA.1688.F32.TF32 R212, R224.reuse, R120, R212 ;  /* 0x00000078e0d4723c */ /* 0x040ff000000810d4 */
[C---:B------:R-:W-:Y:S08]  /*22dc0*/  HMMA.1688.F32.TF32 R216, R224.reuse, R116, R216 ;  /* 0x00000074e0d8723c */ /* 0x040ff000000810d8 */
[C---:B------:R-:W-:Y:S08]  /*22dd0*/  HMMA.1688.F32.TF32 R220, R224.reuse, R112, R220 ;  /* 0x00000070e0dc723c */ /* 0x040ff000000810dc */
[----:B------:R-:W-:Y:S01]  /*22de0*/  HMMA.1688.F32.TF32 R224, R224, R108, R32 ;  /* 0x0000006ce0e0723c */ /* 0x000fe20000081020 */
        /* <DEDUP_REMOVED lines=58> */
[----:B----4-:R-:W-:Y:S02]  /*23190*/  IMAD.MOV.U32 R13, RZ, RZ, R239 ;  /* 0x000000ffff0d7224 */ /* 0x010fe400078e00ef */
[----:B--2---:R-:W-:Y:S01]  /*231a0*/  IMAD.MOV.U32 R31, RZ, RZ, R237 ;  /* 0x000000ffff1f7224 */ /* 0x004fe200078e00ed */
[----:B---3--:R-:W-:Y:S02]  /*231b0*/  MOV R30, R236 ;  /* 0x000000ec001e7202 */ /* 0x008fe40000000f00 */
[----:B------:R-:W2:Y:S04]  /*231c0*/  LDL.LU R236, [R1+0x1a7c] ;  /* 0x001a7c0001ec7983 */ /* 0x000ea80000300800 */
[----:B------:R-:W2:Y:S04]  /*231d0*/  LDL.LU R237, [R1+0x1a78] ;  /* 0x001a780001ed7983 */ /* 0x000ea80000300800 */
[----:B------:R-:W2:Y:S04]  /*231e0*/  LDL.LU R238, [R1+0x1a74] ;  /* 0x001a740001ee7983 */ /* 0x000ea80000300800 */
[----:B------:R-:W2:Y:S01]  /*231f0*/  LDL.LU R239, [R1+0x1a70] ;  /* 0x001a700001ef7983 */ /* 0x000ea20000300800 */
[----:B------:R-:W-:Y:S01]  /*23200*/  IMAD.MOV.U32 R189, RZ, RZ, R14 ;  /* 0x000000ffffbd7224 */ /* 0x000fe200078e000e */
[----:B------:R-:W-:-:S02]  /*23210*/  MOV R190, R15 ;  /* 0x0000000f00be7202 */ /* 0x000fc40000000f00 */
[----:B------:R-:W3:Y:S04]  /*23220*/  LDL.LU R14, [R1+0x628] ;  /* 0x00062800010e7983 */ /* 0x000ee80000300800 */
[----:B------:R-:W3:Y:S01]  /*23230*/  LDL.LU R15, [R1+0x62c] ;  /* 0x00062c00010f7983 */ /* 0x000ee20000300800 */
[C---:B------:R-:W-:Y:S11]  /*23240*/  HMMA.1688.F32.TF32 R72, R240.reuse, R132, R72 ;  /* 0x00000084f048723c */ /* 0x040ff60000081048 */
[----:B------:R-:W-:Y:S11]  /*23250*/  @!UPT UIADD3 URZ, URZ, URZ, URZ ;  /* 0x0000003f3f3ff290 */ /* 0x000ff6000fffe03f */
[----:B------:R-:W-:Y:S02]  /*23260*/  @!UPT UIADD3 URZ, URZ, URZ, URZ ;  /* 0x0000003f3f3ff290 */ /* 0x000fe4000fffe03f */
[----:B------:R-:W-:Y:S01]  /*23270*/  IMAD.MOV.U32 R191, RZ, RZ, R72 ;  /* 0x000000ffffbf7224 */ /* 0x000fe200078e0048 */
[----:B------:R-:W-:Y:S01]  /*23280*/  MOV R194, R73 ;  /* 0x0000004900c27202 */ /* 0x000fe20000000f00 */
[----:B------:R-:W-:Y:S02]  /*23290*/  IMAD.MOV.U32 R195, RZ, RZ, R74 ;  /* 0x000000ffffc37224 */ /* 0x000fe400078e004a */
[----:B------:R-:W-:Y:S02]  /*232a0*/  IMAD.MOV.U32 R199, RZ, RZ, R75 ;  /* 0x000000ffffc77224 */ /* 0x000fe400078e004b */
[C---:B------:R-:W-:Y:S08]  /*232b0*/  HMMA.1688.F32.TF32 R72, R240.reuse, R128, R68 ;  /* 0x00000080f048723c */ /* 0x040ff00000081044 */
[C---:B------:R-:W-:Y:S08]  /*232c0*/  HMMA.1688.F32.TF32 R60, R240.reuse, R116, R60 ;  /* 0x00000074f03c723c */ /* 0x040ff0000008103c */
[C---:B------:R-:W-:Y:S08]  /*232d0*/  HMMA.1688.F32.TF32 R64, R240.reuse, R120, R64 ;  /* 0x00000078f040723c */ /* 0x040ff00000081040 */
[C---:B------:R-:W-:Y:S08]  /*232e0*/  HMMA.1688.F32.TF32 R56, R240.reuse, R112, R56 ;  /* 0x00000070f038723c */ /* 0x040ff00000081038 */
[C---:B------:R-:W-:Y:S01]  /*232f0*/  HMMA.1688.F32.TF32 R52, R240.reuse, R108, R52 ;  /* 0x0000006cf034723c */ /* 0x040fe20000081034 */
[----:B------:R-:W-:Y:S04]  /*23300*/  STL.64 [R1+0x400], R72 ;  /* 0x0004004801007387 */ /* 0x000fe80000100a00 */
[----:B------:R-:W-:Y:S03]  /*23310*/  STL.64 [R1+0x408], R74 ;  /* 0x0004084a01007387 */ /* 0x000fe60000100a00 */
[----:B--2---:R-:W-:Y:S01]  /*23320*/  HMMA.1688.F32.TF32 R68, R240, R124, R236 ;  /* 0x0000007cf044723c */ /* 0x004fe200000810ec */
[----:B------:R-:W-:Y:S04]  /*23330*/  LDS R236, [R0+0x10600] ;  /* 0x0106000000ec7984 */ /* 0x000fe80000000800 */
[----:B------:R-:W-:Y:S04]  /*23340*/  LDS R238, [R0+0x12600] ;  /* 0x0126000000ee7984 */ /* 0x000fe80000000800 */
[----:B------:R-:W-:Y:S04]  /*23350*/  LDS R237, [R3+0x10600] ;  /* 0x0106000003ed7984 */ /* 0x000fe80000000800 */
[----:B------:R-:W1:Y:S10]  /*23360*/  LDS R239, [R3+0x12600] ;  /* 0x0126000003ef7984 */ /* 0x000e740000000800 */
[----:B------:R-:W-:Y:S04]  /*23370*/  STL.64 [R1+0x420], R68 ;  /* 0x0004204401007387 */ /* 0x000fe80000100a00 */
[----:B------:R-:W-:Y:S04]  /*23380*/  STL.64 [R1+0x428], R70 ;  /* 0x0004284601007387 */ /* 0x000fe80000100a00 */
[----:B------:R-:W-:Y:S04]  /*23390*/  STL.64 [R1+0x540], R64 ;  /* 0x0005404001007387 */ /* 0x000fe80000100a00 */
[----:B------:R-:W-:Y:S01]  /*233a0*/  STL.64 [R1+0x548], R66 ;  /* 0x0005484201007387 */ /* 0x000fe20000100a00 */
[C---:B-1----:R-:W-:Y:S08]  /*233b0*/  HMMA.1688.F32.TF32 R48, R236.reuse, R160, R48 ;  /* 0x000000a0ec30723c */ /* 0x042ff00000081030 */
        /* <DEDUP_REMOVED lines=16> */
[C---:B-1----:R-:W-:Y:S08]  /*234c0*/  HMMA.1688.F32.TF32 R40, R236.reuse, R148, R88 ;  /* 0x00000094ec28723c */ /* 0x042ff00000081058 */
[C---:B------:R-:W-:Y:S08]  /*234d0*/  HMMA.1688.F32.TF32 R36, R236.reuse, R144, R32 ;  /* 0x00000090ec24723c */ /* 0x040ff00000081020 */
[C---:B------:R-:W-:Y:S08]  /*234e0*/  HMMA.1688.F32.TF32 R32, R236.reuse, R140, R28 ;  /* 0x0000008cec20723c */ /* 0x040ff0000008101c */
[C---:B------:R-:W-:Y:S08]  /*234f0*/  HMMA.1688.F32.TF32 R28, R236.reuse, R136, R24 ;  /* 0x00000088ec1c723c */ /* 0x040ff00000081018 */
[C---:B------:R-:W-:Y:S08]  /*23500*/  HMMA.1688.F32.TF32 R24, R236.reuse, R132, R20 ;  /* 0x00000084ec18723c */ /* 0x040ff00000081014 */
[C---:B------:R-:W-:Y:S01]  /*23510*/  HMMA.1688.F32.TF32 R20, R236.reuse, R128, R16 ;  /* 0x00000080ec14723c */ /* 0x040fe20000081010 */
[----:B------:R-:W-:Y:S07]  /*23520*/  STL.64 [R1+0x4e0], R48 ;  /* 0x0004e03001007387 */ /* 0x000fee0000100a00 */
[C---:B---3--:R-:W-:Y:S01]  /*23530*/  HMMA.1688.F32.TF32 R16, R236.reuse, R124, R12 ;  /* 0x0000007cec10723c */ /* 0x048fe2000008100c */
        /* <DEDUP_REMOVED lines=22> */
[----:B------:R4:W-:Y:S04]  /*236a0*/  STL.64 [R1+0x440], R4 ;  /* 0x0004400401007387 */ /* 0x0009e80000100a00 */
[----:B------:R1:W-:Y:S04]  /*236b0*/  STL.64 [R1+0x448], R6 ;  /* 0x0004480601007387 */ /* 0x0003e80000100a00 */
[----:B------:R-:W2:Y:S04]  /*236c0*/  LDL.LU R9, [R1+0x2c4] ;  /* 0x0002c40001097983 */ /* 0x000ea80000300800 */
[----:B------:R-:W2:Y:S04]  /*236d0*/  LDL.LU R10, [R1+0x2c8] ;  /* 0x0002c800010a7983 */ /* 0x000ea80000300800 */
[----:B------:R-:W2:Y:S04]  /*236e0*/  LDL.LU R11, [R1+0x2cc] ;  /* 0x0002cc00010b7983 */ /* 0x000ea80000300800 */
[----:B-1----:R-:W2:Y:S04]  /*236f0*/  LDL.LU R12, [R1+0x2e0] ;  /* 0x0002e000010c7983 */ /* 0x002ea80000300800 */
[----:B------:R-:W2:Y:S04]  /*23700*/  LDL.LU R13, [R1+0x2e4] ;  /* 0x0002e400010d7983 */ /* 0x000ea80000300800 */
[----:B---3--:R-:W3:Y:S04]  /*23710*/  LDL.LU R14, [R1+0x2e8] ;  /* 0x0002e800010e7983 */ /* 0x008ee80000300800 */
        /* <DEDUP_REMOVED lines=51> */
[----:B------:R-:W4:Y:S01]  /*23a50*/  LDL.LU R6, [R1+0x2a8] ;  /* 0x0002a80001067983 */ /* 0x000f220000300800 */
[C---:B------:R-:W-:Y:S08]  /*23a60*/  HMMA.1688.F32.TF32 R228, R240.reuse, R160, R228 ;  /* 0x000000a0f0e4723c */ /* 0x040ff000000810e4 */
[----:B------:R-:W-:Y:S01]  /*23a70*/  HMMA.1688.F32.TF32 R232, R240, R156, R232 ;  /* 0x0000009cf0e8723c */ /* 0x000fe200000810e8 */
[----:B------:R-:W-:Y:S04]  /*23a80*/  LDS R240, [R0+0x10700] ;  /* 0x0107000000f07984 */ /* 0x000fe80000000800 */
[----:B------:R-:W-:Y:S04]  /*23a90*/  LDS R242, [R0+0x12700] ;  /* 0x0127000000f27984 */ /* 0x000fe80000000800 */
[----:B------:R-:W-:Y:S04]  /*23aa0*/  LDS R241, [R3+0x10700] ;  /* 0x0107000003f17984 */ /* 0x000fe80000000800 */
[----:B------:R-:W2:Y:S01]  /*23ab0*/  LDS R243, [R3+0x12700] ;  /* 0x0127000003f37984 */ /* 0x000ea20000000800 */
[----:B------:R-:W-:Y:S01]  /*23ac0*/  IMAD.MOV.U32 R7, RZ, RZ, R2 ;  /* 0x000000ffff077224 */ /* 0x000fe200078e0002 */
[C---:B--2---:R-:W-:Y:S08]  /*23ad0*/  HMMA.1688.F32.TF32 R8, R240.reuse, R124, R8 ;  /* 0x0000007cf008723c */ /* 0x044ff00000081008 */
[C---:B---3--:R-:W-:Y:S08]  /*23ae0*/  HMMA.1688.F32.TF32 R12, R240.reuse, R128, R12 ;  /* 0x00000080f00c723c */ /* 0x048ff0000008100c */
[----:B------:R-:W-:Y:S08]  /*23af0*/  HMMA.1688.F32.TF32 R40, R240, R156, R40 ;  /* 0x0000009cf028723c */ /* 0x000ff00000081028 */
[C---:B------:R-:W-:Y:S08]  /*23b00*/  HMMA.1688.F32.TF32 R48, R236.reuse, R108, R48 ;  /* 0x0000006cec30723c */ /* 0x040ff00000081030 */
[----:B------:R-:W-:Y:S01]  /*23b10*/  HMMA.1688.F32.TF32 R52, R236, R112, R52 ;  /* 0x00000070ec34723c */ /* 0x000fe20000081034 */
[----:B------:R-:W-:Y:S04]  /*23b20*/  LDS R236, [R0+0x14000] ;  /* 0x0140000000ec7984 */ /* 0x000fe80000000800 */
[----:B------:R-:W-:Y:S03]  /*23b30*/  LDS R238, [R0+0x16000] ;  /* 0x0160000000ee7984 */ /* 0x000fe60000000800 */
[C---:B------:R-:W-:Y:S01]  /*23b40*/  HMMA.1688.F32.TF32 R16, R240.reuse, R132, R16 ;  /* 0x00000084f010723c */ /* 0x040fe20000081010 */
[----:B------:R-:W-:Y:S04]  /*23b50*/  LDS R237, [R3+0x14000] ;  /* 0x0140000003ed7984 */ /* 0x000fe80000000800 */
[----:B------:R-:W1:Y:S03]  /*23b60*/  LDS R239, [R3+0x16000] ;  /* 0x0160000003ef7984 */ /* 0x000e660000000800 */
[C---:B------:R-:W-:Y:S07]  /*23b70*/  HMMA.1688.F32.TF32 R44, R240.reuse, R160, R44 ;  /* 0x000000a0f02c723c */ /* 0x040fee000008102c */
        /* <DEDUP_REMOVED lines=8> */
[C---:B------:R-:W-:Y:S08]  /*23c00*/  HMMA.1688.F32.TF32 R24, R240.reuse, R140, R24 ;  /* 0x0000008cf018723c */ /* 0x040ff00000081018 */
[C---:B--2---:R-:W-:Y:S08]  /*23c10*/  HMMA.1688.F32.TF32 R40, R240.reuse, R104, R96 ;  /* 0x00000068f028723c */ /* 0x044ff00000081060 */
[C---:B------:R-:W-:Y:S08]  /*23c20*/  HMMA.1688.F32.TF32 R28, R240.reuse, R144, R28 ;  /* 0x00000090f01c723c */ /* 0x040ff0000008101c */
[C---:B------:R-:W-:Y:S08]  /*23c30*/  HMMA.1688.F32.TF32 R20, R240.reuse, R136, R20 ;  /* 0x00000088f014723c */ /* 0x040ff00000081014 */
[----:B----4-:R-:W-:Y:S01]  /*23c40*/  HMMA.1688.F32.TF32 R4, R240, R120, R4 ;  /* 0x00000078f004723c */ /* 0x010fe20000081004 */
        /* <DEDUP_REMOVED lines=9> */
[----:B------:R-:W-:-:S03]  /*23ce0*/  IMAD.MOV.U32 R145, RZ, RZ, R4 ;  /* 0x000000ffff917224 */ /* 0x000fc600078e0004 */
[----:B------:R-:W-:Y:S01]  /*23cf0*/  STL.64 [R1+0x328], R18 ;  /* 0x0003281201007387 */ /* 0x000fe20000100a00 */
[----:B------:R-:W-:-:S03]  /*23d00*/  IMAD.MOV.U32 R144, RZ, RZ, R5 ;  /* 0x000000ffff907224 */ /* 0x000fc600078e0005 */
[----:B------:R-:W-:Y:S01]  /*23d10*/  STL.64 [R1+0x300], R12 ;  /* 0x0003000c01007387 */ /* 0x000fe20000100a00 */
[----:B------:R-:W-:-:S03]  /*23d20*/  MOV R4, R131 ;  /* 0x0000008300047202 */ /* 0x000fc60000000f00 */
[----:B------:R-:W-:Y:S01]  /*23d30*/  STL.64 [R1+0x308], R14 ;  /* 0x0003080e01007387 */ /* 0x000fe20000100a00 */
[----:B------:R-:W-:-:S03]  /*23d40*/  IMAD.MOV.U32 R141, RZ, RZ, R6 ;  /* 0x000000ffff8d7224 */ /* 0x000fc600078e0006 */
[----:B------:R2:W-:Y:S01]  /*23d50*/  STL.64 [R1+0x2e0], R8 ;  /* 0x0002e00801007387 */ /* 0x0005e20000100a00 */
[----:B------:R-:W-:-:S03]  /*23d60*/  IMAD.MOV.U32 R5, RZ, RZ, R130 ;  /* 0x000000ffff057224 */ /* 0x000fc600078e0082 */
[----:B------:R3:W-:Y:S01]  /*23d70*/  STL.64 [R1+0x2e8], R10 ;  /* 0x0002e80a01007387 */ /* 0x0007e20000100a00 */
[----:B------:R-:W-:Y:S02]  /*23d80*/  IMAD.MOV.U32 R140, RZ, RZ, R7 ;  /* 0x000000ffff8c7224 */ /* 0x000fe400078e0007 */
[----:B------:R-:W-:Y:S01]  /*23d90*/  IMAD.MOV.U32 R6, RZ, RZ, R127 ;  /* 0x000000ffff067224 */ /* 0x000fe200078e007f */
[----:B------:R-:W4:Y:S01]  /*23da0*/  LDL.LU R131, [R1+0x1a6c] ;  /* 0x001a6c0001837983 */ /* 0x000f220000300800 */
[----:B------:R-:W-:-:S03]  /*23db0*/  IMAD.MOV.U32 R7, RZ, RZ, R126 ;  /* 0x000000ffff077224 */ /* 0x000fc600078e007e */
[----:B------:R-:W4:Y:S04]  /*23dc0*/  LDL.LU R130, [R1+0x1a68] ;  /* 0x001a680001827983 */ /* 0x000f280000300800 */
[----:B------:R-:W4:Y:S04]  /*23dd0*/  LDL.LU R127, [R1+0x1a64] ;  /* 0x001a6400017f7983 */ /* 0x000f280000300800 */
[----:B------:R-:W4:Y:S01]  /*23de0*/  LDL.LU R126, [R1+0x1a60] ;  /* 0x001a6000017e7983 */ /* 0x000f220000300800 */
[----:B--2---:R-:W-:Y:S01]  /*23df0*/  IMAD.MOV.U32 R8, RZ, RZ, R139 ;  /* 0x000000ffff087224 */ /* 0x004fe200078e008b */
[----:B------:R-:W-:Y:S01]  /*23e00*/  MOV R9, R138 ;  /* 0x0000008a00097202 */ /* 0x000fe20000000f00 */
[----:B---3--:R-:W-:Y:S01]  /*23e10*/  IMAD.MOV.U32 R10, RZ, RZ, R135 ;  /* 0x000000ffff0a7224 */ /* 0x008fe200078e0087 */
[----:B------:R-:W2:Y:S01]  /*23e20*/  LDL.LU R139, [R1+0x1a5c] ;  /* 0x001a5c00018b7983 */ /* 0x000ea20000300800 */
[----:B------:R-:W-:-:S03]  /*23e30*/  IMAD.MOV.U32 R11, RZ, RZ, R134 ;  /* 0x000000ffff0b7224 */ /* 0x000fc600078e0086 */
[----:B------:R-:W3:Y:S01]  /*23e40*/  LDL.LU R138, [R1+0x1a58] ;  /* 0x001a5800018a7983 */ /* 0x000ee20000300800 */
[----:B------:R-:W-:-:S03]  /*23e50*/  IMAD.MOV.U32 R12, RZ, RZ, R107 ;  /* 0x000000ffff0c7224 */ /* 0x000fc600078e006b */
[----:B------:R-:W2:Y:S01]  /*23e60*/  LDL.LU R135, [R1+0x1a54] ;  /* 0x001a540001877983 */ /* 0x000ea20000300800 */
[----:B------:R-:W-:Y:S01]  /*23e70*/  IMAD.MOV.U32 R13, RZ, RZ, R106 ;  /* 0x000000ffff0d7224 */ /* 0x000fe200078e006a */
[----:B------:R-:W-:Y:S02]  /*23e80*/  MOV R14, R103 ;  /* 0x00000067000e7202 */ /* 0x000fe40000000f00 */
[----:B------:R-:W2:Y:S01]  /*23e90*/  LDL.LU R134, [R1+0x1a50] ;  /* 0x001a500001867983 */ /* 0x000ea20000300800 */
[----:B------:R-:W-:-:S03]  /*23ea0*/  IMAD.MOV.U32 R15, RZ, RZ, R102 ;  /* 0x000000ffff0f7224 */ /* 0x000fc600078e0066 */
[----:B------:R-:W2:Y:S01]  /*23eb0*/  LDL.LU R107, [R1+0x1a4c] ;  /* 0x001a4c00016b7983 */ /* 0x000ea20000300800 */
[----:B------:R-:W-:-:S03]  /*23ec0*/  IMAD.MOV.U32 R20, RZ, RZ, R147 ;  /* 0x000000ffff147224 */ /* 0x000fc600078e0093 */
[----:B------:R-:W2:Y:S01]  /*23ed0*/  LDL.LU R106, [R1+0x1a48] ;  /* 0x001a4800016a7983 */ /* 0x000ea20000300800 */
[----:B------:R-:W-:-:S03]  /*23ee0*/  IMAD.MOV.U32 R21, RZ, RZ, R146 ;  /* 0x000000ffff157224 */ /* 0x000fc600078e0092 */
[----:B------:R-:W2:Y:S01]  /*23ef0*/  LDL.LU R103, [R1+0x1a44] ;  /* 0x001a440001677983 */ /* 0x000ea20000300800 */
[----:B------:R-:W-:-:S03]  /*23f00*/  IMAD.MOV.U32 R22, RZ, RZ, R143 ;  /* 0x000000ffff167224 */ /* 0x000fc600078e008f */
[----:B------:R-:W3:Y:S01]  /*23f10*/  LDL.LU R102, [R1+0x1a40] ;  /* 0x001a400001667983 */ /* 0x000ee20000300800 */
[----:B------:R-:W-:-:S03]  /*23f20*/  MOV R23, R142 ;  /* 0x0000008e00177202 */ /* 0x000fc60000000f00 */
        /* <DEDUP_REMOVED lines=11> */
[----:B------:R-:W3:Y:S01]  /*23fe0*/  LDL.LU R150, [R1+0x1a20] ;  /* 0x001a200001967983 */ /* 0x000ee20000300800 */
[----:B------:R-:W-:Y:S01]  /*23ff0*/  HMMA.1688.F32.TF32 R36, R240, R100, R36 ;  /* 0x00000064f024723c */ /* 0x000fe20000081024 */
[----:B------:R-:W-:Y:S01]  /*24000*/  MOV R28, R110 ;  /* 0x0000006e001c7202 */ /* 0x000fe20000000f00 */
[----:B------:R-:W-:Y:S01]  /*24010*/  IMAD.MOV.U32 R29, RZ, RZ, R111 ;  /* 0x000000ffff1d7224 */ /* 0x000fe200078e006f */
[----:B------:R-:W3:Y:S01]  /*24020*/  LDL.LU R110, [R1+0x1a1c] ;  /* 0x001a1c00016e7983 */ /* 0x000ee20000300800 */
[----:B------:R-:W-:-:S02]  /*24030*/  IMAD.MOV.U32 R30, RZ, RZ, R114 ;  /* 0x000000ffff1e7224 */ /* 0x000fc400078e0072 */
[----:B------:R-:W-:Y:S01]  /*24040*/  IMAD.MOV.U32 R31, RZ, RZ, R115 ;  /* 0x000000ffff1f7224 */ /* 0x000fe200078e0073 */
[----:B------:R-:W3:Y:S04]  /*24050*/  LDL.LU R111, [R1+0x1a18] ;  /* 0x001a1800016f7983 */ /* 0x000ee80000300800 */
[----:B------:R-:W3:Y:S04]  /*24060*/  LDL.LU R114, [R1+0x1a14] ;  /* 0x001a140001727983 */ /* 0x000ee80000300800 */
[----:B------:R-:W3:Y:S09]  /*24070*/  LDL.LU R115, [R1+0x1a10] ;  /* 0x001a100001737983 */ /* 0x000ef20000300800 */
[----:B------:R-:W-:Y:S01]  /*24080*/  IMAD.MOV.U32 R252, RZ, RZ, R36 ;  /* 0x000000fffffc7224 */ /* 0x000fe200078e0024 */
[----:B------:R-:W-:Y:S01]  /*24090*/  MOV R161, R37 ;  /* 0x0000002500a17202 */ /* 0x000fe20000000f00 */
[----:B------:R-:W-:-:S02]  /*240a0*/  IMAD.MOV.U32 R160, RZ, RZ, R38 ;  /* 0x000000ffffa07224 */ /* 0x000fc400078e0026 */
[----:B------:R-:W-:Y:S02]  /*240b0*/  IMAD.MOV.U32 R157, RZ, RZ, R39 ;  /* 0x000000ffff9d7224 */ /* 0x000fe400078e0027 */
[----:B------:R-:W-:Y:S07]  /*240c0*/  HMMA.1688.F32.TF32 R36, R240, R152, R88 ;  /* 0x00000098f024723c */ /* 0x000fee0000081058 */
[----:B------:R-:W-:Y:S01]  /*240d0*/  IMAD.MOV.U32 R88, RZ, RZ, R118 ;  /* 0x000000ffff587224 */ /* 0x000fe200078e0076 */
[----:B------:R-:W-:Y:S01]  /*240e0*/  MOV R89, R119 ;  /* 0x0000007700597202 */ /* 0x000fe20000000f00 */
[----:B------:R-:W3:Y:S01]  /*240f0*/  LDL.LU R118, [R1+0x1a0c] ;  /* 0x001a0c0001767983 */ /* 0x000ee20000300800 */
[----:B------:R-:W-:-:S02]  /*24100*/  IMAD.MOV.U32 R90, RZ, RZ, R122 ;  /* 0x000000ffff5a7224 */ /* 0x000fc400078e007a */
[----:B------:R-:W-:Y:S01]  /*24110*/  IMAD.MOV.U32 R91, RZ, RZ, R123 ;  /* 0x000000ffff5b7224 */ /* 0x000fe200078e007b */
[----:B------:R-:W3:Y:S04]  /*24120*/  LDL.LU R119, [R1+0x1a08] ;  /* 0x001a080001777983 */ /* 0x000ee80000300800 */
[----:B------:R-:W3:Y:S04]  /*24130*/  LDL.LU R122, [R1+0x1a04] ;  /* 0x001a0400017a7983 */ /* 0x000ee80000300800 */
[----:B------:R-:W3:Y:S03]  /*24140*/  LDL.LU R123, [R1+0x1a00] ;  /* 0x001a0000017b7983 */ /* 0x000ee60000300800 */
[----:B------:R-:W-:Y:S01]  /*24150*/  IMAD.MOV.U32 R156, RZ, RZ, R36 ;  /* 0x000000ffff9c7224 */ /* 0x000fe200078e0024 */
[----:B------:R-:W-:Y:S01]  /*24160*/  MOV R152, R38 ;  /* 0x0000002600987202 */ /* 0x000fe20000000f00 */
[----:B------:R-:W-:-:S02]  /*24170*/  IMAD.MOV.U32 R153, RZ, RZ, R37 ;  /* 0x000000ffff997224 */ /* 0x000fc400078e0025 */
[----:B------:R-:W-:Y:S01]  /*24180*/  IMAD.MOV.U32 R105, RZ, RZ, R39 ;  /* 0x000000ffff697224 */ /* 0x000fe200078e0027 */
[----:B------:R-:W-:Y:S11]  /*24190*/  HMMA.1688.F32.TF32 R32, R240, R148, R32 ;  /* 0x00000094f020723c */ /* 0x000ff60000081020 */
[----:B------:R-:W-:Y:S11]  /*241a0*/  @!UPT UIADD3 URZ, URZ, URZ, URZ ;  /* 0x0000003f3f3ff290 */ /* 0x000ff6000fffe03f */
[----:B------:R-:W-:Y:S02]  /*241b0*/  @!UPT UIADD3 URZ, URZ, URZ, URZ ;  /* 0x0000003f3f3ff290 */ /* 0x000fe4000fffe03f */
[----:B------:R-:W-:Y:S02]  /*241c0*/  IMAD.MOV.U32 R104, RZ, RZ, R32 ;  /* 0x000000ffff687224 */ /* 0x000fe400078e0020 */
[----:B------:R-:W-:Y:S02]  /*241d0*/  IMAD.MOV.U32 R101, RZ, RZ, R33 ;  /* 0x000000ffff657224 */ /* 0x000fe400078e0021 */
[----:B------:R-:W-:Y:S01]  /*241e0*/  IMAD.MOV.U32 R32, RZ, RZ, R158 ;  /* 0x000000ffff207224 */ /* 0x000fe200078e009e */
[----:B------:R-:W-:Y:S01]  /*241f0*/  MOV R2, R35 ;  /* 0x0000002300027202 */ /* 0x000fe20000000f00 */
[----:B------:R-:W-:Y:S01]  /*24200*/  IMAD.MOV.U32 R100, RZ, RZ, R34 ;  /* 0x000000ffff647224 */ /* 0x000fe200078e0022 */
[----:B------:R-:W-:Y:S01]  /*24210*/  MOV R34, R162 ;  /* 0x000000a200227202 */ /* 0x000fe20000000f00 */
[----:B------:R-:W-:Y:S02]  /*24220*/  IMAD.MOV.U32 R33, RZ, RZ, R159 ;  /* 0x000000ffff217224 */ /* 0x000fe400078e009f */
[----:B------:R-:W-:-:S02]  /*24230*/  IMAD.MOV.U32 R35, RZ, RZ, R163 ;  /* 0x000000ffff237224 */ /* 0x000fc400078e00a3 */
[----:B------:R-:W-:Y:S02]  /*24240*/  IMAD.MOV.U32 R16, RZ, RZ, R244 ;  /* 0x000000ffff107224 */ /* 0x000fe400078e00f4 */
[----:B------:R-:W-:Y:S01]  /*24250*/  IMAD.MOV.U32 R17, RZ, RZ, R245 ;  /* 0x000000ffff117224 */ /* 0x000fe200078e00f5 */
[----:B------:R-:W-:Y:S01]  /*24260*/  MOV R19, R247 ;  /* 0x000000f700137202 */ /* 0x000fe20000000f00 */
[----:B------:R-:W-:Y:S02]  /*24270*/  IMAD.MOV.U32 R18, RZ, RZ, R246 ;  /* 0x000000ffff127224 */ /* 0x000fe400078e00f6 */
[----:B----4-:R-:W-:Y:S01]  /*24280*/  IMAD.MOV.U32 R39, RZ, RZ, R131 ;  /* 0x000000ffff277224 */ /* 0x010fe200078e0083 */
[----:B------:R-:W-:Y:S01]  /*24290*/  MOV R38, R130 ;  /* 0x0000008200267202 */ /* 0x000fe20000000f00 */
[----:B------:R-:W-:Y:S02]  /*242a0*/  IMAD.MOV.U32 R37, RZ, RZ, R127 ;  /* 0x000000ffff257224 */ /* 0x000fe400078e007f */
[----:B------:R-:W-:-:S02]  /*242b0*/  IMAD.MOV.U32 R36, RZ, RZ, R126 ;  /* 0x000000ffff247224 */ /* 0x000fc400078e007e */
        /* <DEDUP_REMOVED lines=8> */
[----:B--2---:R-:W-:-:S03]  /*24340*/  IMAD.MOV.U32 R96, RZ, RZ, R134 ;  /* 0x000000ffff607224 */ /* 0x004fc600078e0086 */
[----:B------:R-:W2:Y:S01]  /*24350*/  LDL.LU R56, [R1+0xf0] ;  /* 0x0000f00001387983 */ /* 0x000ea20000300800 */
[----:B------:R-:W-:-:S03]  /*24360*/  IMAD.MOV.U32 R97, RZ, RZ, R135 ;  /* 0x000000ffff617224 */ /* 0x000fc600078e0087 */
[----:B------:R-:W2:Y:S01]  /*24370*/  LDL.LU R57, [R1+0xf4] ;  /* 0x0000f40001397983 */ /* 0x000ea20000300800 */
[----:B---3--:R-:W-:-:S03]  /*24380*/  IMAD.MOV.U32 R98, RZ, RZ, R138 ;  /* 0x000000ffff627224 */ /* 0x008fc600078e008a */
[----:B------:R-:W2:Y:S01]  /*24390*/  LDL.LU R58, [R1+0xf8] ;  /* 0x0000f800013a7983 */ /* 0x000ea20000300800 */
[----:B------:R-:W-:-:S03]  /*243a0*/  MOV R99, R139 ;  /* 0x0000008b00637202 */ /* 0x000fc60000000f00 */
[----:B------:R-:W2:Y:S04]  /*243b0*/  LDL.LU R59, [R1+0xfc] ;  /* 0x0000fc00013b7983 */ /* 0x000ea80000300800 */
        /* <DEDUP_REMOVED lines=27> */
[----:B------:R-:W3:Y:S04]  /*24570*/  LDL.LU R55, [R1+0xec] ;  /* 0x0000ec0001377983 */ /* 0x000ee80000300800 */
[----:B------:R-:W1:Y:S04]  /*24580*/  LDL.LU R102, [R1+0x19bc] ;  /* 0x0019bc0001667983 */ /* 0x000e680000300800 */
[----:B------:R-:W1:Y:S04]  /*24590*/  LDL.LU R103, [R1+0x19b8] ;  /* 0x0019b80001677983 */ /* 0x000e680000300800 */
        /* <DEDUP_REMOVED lines=10> */
[----:B--2---:R-:W-:Y:S08]  /*24640*/  HMMA.1688.F32.TF32 R56, R240, R112, R56 ;  /* 0x00000070f038723c */ /* 0x004ff00000081038 */
[C---:B-1----:R-:W-:Y:S08]  /*24650*/  HMMA.1688.F32.TF32 R40, R236.reuse, R102, R40 ;  /* 0x00000066ec28723c */ /* 0x042ff00000081028 */
[C---:B---3--:R-:W-:Y:S08]  /*24660*/  HMMA.1688.F32.TF32 R44, R236.reuse, R106, R44 ;  /* 0x0000006aec2c723c */ /* 0x048ff0000008102c */
[C---:B----4-:R-:W-:Y:S08]  /*24670*/  HMMA.1688.F32.TF32 R48, R236.reuse, R158, R48 ;  /* 0x0000009eec30723c */ /* 0x050ff00000081030 */
[C---:B------:R-:W-:Y:S11]  /*24680*/  HMMA.1688.F32.TF32 R52, R236.reuse, R162, R52 ;  /* 0x000000a2ec34723c */ /* 0x040ff60000081034 */
[----:B------:R-:W-:Y:S11]  /*24690*/  @!UPT UIADD3 URZ, URZ, URZ, URZ ;  /* 0x0000003f3f3ff290 */ /* 0x000ff6000fffe03f */
[----:B------:R-:W-:Y:S01]  /*246a0*/  @!UPT UIADD3 URZ, URZ, URZ, URZ ;  /* 0x0000003f3f3ff290 */ /* 0x000fe2000fffe03f */
        /* <DEDUP_REMOVED lines=38> */
[----:B------:R-:W-:Y:S01]  /*24910*/  STL.64 [R1+0x8b0], R16 ;  /* 0x0008b01001007387 */ /* 0x000fe20000100a00 */
[----:B------:R-:W-:Y:S02]  /*24920*/  IMAD.MOV.U32 R125, RZ, RZ, R58 ;  /* 0x000000ffff7d7224 */ /* 0x000fe400078e003a */
[----:B------:R-:W-:Y:S01]  /*24930*/  IMAD.MOV.U32 R124, RZ, RZ, R59 ;  /* 0x000000ffff7c7224 */ /* 0x000fe200078e003b */
[----:B------:R-:W-:Y:S01]  /*24940*/  STL.64 [R1+0x8b8], R18 ;  /* 0x0008b81201007387 */ /* 0x000fe20000100a00 */
[C---:B------:R-:W-:Y:S03]  /*24950*/  HMMA.1688.F32.TF32 R56, R240.reuse, R108, R244 ;  /* 0x0000006cf038723c */ /* 0x040fe600000810f4 */
        /* <DEDUP_REMOVED lines=10> */
[----:B------:R-:W4:Y:S04]  /*24a00*/  LDL.LU R248, [R1+0x230] ;  /* 0x0002300001f87983 */ /* 0x000f280000300800 */
[----:B------:R-:W4:Y:S04]  /*24a10*/  LDL.LU R249, [R1+0x234] ;  /* 0x0002340001f97983 */ /* 0x000f280000300800 */
[----:B------:R-:W4:Y:S04]  /*24a20*/  LDL.LU R250, [R1+0x238] ;  /* 0x0002380001fa7983 */ /* 0x000f280000300800 */
[----:B------:R-:W4:Y:S04]  /*24a30*/  LDL.LU R251, [R1+0x23c] ;  /* 0x00023c0001fb7983 */ /* 0x000f280000300800 */
[----:B-1----:R-:W2:Y:S04]  /*24a40*/  LDL.LU R4, [R1+0x240] ;  /* 0x0002400001047983 */ /* 0x002ea80000300800 */
[----:B------:R-:W2:Y:S04]  /*24a50*/  LDL.LU R5, [R1+0x244] ;  /* 0x0002440001057983 */ /* 0x000ea80000300800 */
[----:B---3--:R-:W2:Y:S04]  /*24a60*/  LDL.LU R6, [R1+0x248] ;  /* 0x0002480001067983 */ /* 0x008ea80000300800 */
[----:B------:R-:W2:Y:S04]  /*24a70*/  LDL.LU R7, [R1+0x24c] ;  /* 0x00024c0001077983 */ /* 0x000ea80000300800 */
        /* <DEDUP_REMOVED lines=38> */
[----:B------:R-:W4:Y:S01]  /*24ce0*/  LDL.LU R52, [R1+0x180] ;  /* 0x0001800001347983 */ /* 0x000f220000300800 */
[----:B------:R-:W-:-:S03]  /*24cf0*/  IMAD.MOV.U32 R136, RZ, RZ, R61 ;  /* 0x000000ffff887224 */ /* 0x000fc600078e003d */
[----:B------:R-:W4:Y:S01]  /*24d00*/  LDL.LU R53, [R1+0x184] ;  /* 0x0001840001357983 */ /* 0x000f220000300800 */
[----:B------:R-:W-:-:S03]  /*24d10*/  IMAD.MOV.U32 R133, RZ, RZ, R62 ;  /* 0x000000ffff857224 */ /* 0x000fc600078e003e */
        /* <DEDUP_REMOVED lines=27> */
[----:B------:R-:W-:Y:S01]  /*24ed0*/  IMAD.MOV.U32 R121, RZ, RZ, R56 ;  /* 0x000000ffff797224 */ /* 0x000fe200078e0038 */
[----:B------:R-:W-:Y:S01]  /*24ee0*/  MOV R120, R57 ;  /* 0x0000003900787202 */ /* 0x000fe20000000f00 */
        /* <DEDUP_REMOVED lines=29> */
[----:B------:R-:W1:Y:S01]  /*250c0*/  LDS R239, [R3+0x16200] ;  /* 0x0162000003ef7984 */ /* 0x000e620000000800 */
[C---:B--2---:R-:W-:Y:S08]  /*250d0*/  HMMA.1688.F32.TF32 R88, R240.reuse, R118, R88 ;  /* 0x00000076f058723c */ /* 0x044ff00000081058 */
[C---:B---3--:R-:W-:Y:S08]  /*250e0*/  HMMA.1688.F32.TF32 R36, R240.reuse, R122, R36 ;  /* 0x0000007af024723c */ /* 0x048ff00000081024 */
        /* <DEDUP_REMOVED lines=10> */
[----:B------:R-:W-:Y:S01]  /*25190*/  MOV R109, R94 ;  /* 0x0000005e006d7202 */ /* 0x000fe20000000f00 */
[----:B------:R-:W-:-:S02]  /*251a0*/  IMAD.MOV.U32 R108, RZ, RZ, R95 ;  /* 0x000000ffff6c7224 */ /* 0x000fc400078e005f */
[----:B------:R-:W-:Y:S01]  /*251b0*/  IMAD.MOV.U32 R113, RZ, RZ, R92 ;  /* 0x000000ffff717224 */ /* 0x000fe200078e005c */
[----:B------:R-:W2:Y:S01]  /*251c0*/  LDL.LU.64 R94, [R1+0x1988] ;  /* 0x00198800015e7983 */ /* 0x000ea20000300a00 */
[----:B------:R-:W-:-:S03]  /*251d0*/  IMAD.MOV.U32 R112, RZ, RZ, R93 ;  /* 0x000000ffff707224 */ /* 0x000fc600078e005d */
[----:B------:R-:W2:Y:S04]  /*251e0*/  LDL.LU.64 R92, [R1+0x1980] ;  /* 0x00198000015c7983 */ /* 0x000ea80000300a00 */
[----:B------:R-:W-:Y:S01]  /*251f0*/  STL.64 [R1+0x1e0], R76 ;  /* 0x0001e04c01007387 */ /* 0x000fe20000100a00 */
[C---:B------:R-:W-:Y:S03]  /*25200*/  HMMA.1688.F32.TF32 R56, R240.reuse, R146, R56 ;  /* 0x00000092f038723c */ /* 0x040fe60000081038 */
[----:B------:R3:W-:Y:S04]  /*25210*/  STL.64 [R1+0x1e8], R78 ;  /* 0x0001e84e01007387 */ /* 0x0007e80000100a00 */
[----:B---3--:R-:W3:Y:S04]  /*25220*/  LDL.LU.64 R78, [R1+0x1978] ;  /* 0x00197800014e7983 */ /* 0x008ee80000300a00 */
[----:B------:R-:W3:Y:S04]  /*25230*/  LDL.LU.64 R76, [R1+0x1970] ;  /* 0x00197000014c7983 */ /* 0x000ee80000300a00 */
[----:B------:R-:W-:Y:S04]  /*25240*/  STL.64 [R1+0x1d0], R72 ;  /* 0x0001d04801007387 */ /* 0x000fe80000100a00 */
[----:B------:R4:W-:Y:S01]  /*25250*/  STL.64 [R1+0x1d8], R74 ;  /* 0x0001d84a01007387 */ /* 0x0009e20000100a00 */
[C---:B------:R-:W-:Y:S03]  /*25260*/  HMMA.1688.F32.TF32 R40, R240.reuse, R130, R40 ;  /* 0x00000082f028723c */ /* 0x040fe60000081028 */
        /* <DEDUP_REMOVED lines=58> */
[----:B------:R-:W2:Y:S04]  /*25610*/  LDL.LU.64 R30, [R1+0x1898] ;  /* 0x00189800011e7983 */ /* 0x000ea80000300a00 */
[----:B------:R-:W2:Y:S04]  /*25620*/  LDL.LU.64 R28, [R1+0x1890] ;  /* 0x00189000011c7983 */ /* 0x000ea80000300a00 */
[----:B------:R-:W-:Y:S04]  /*25630*/  STL.64 [R1+0x120], R240 ;  /* 0x000120f001007387 */ /* 0x000fe80000100a00 */
[----:B------:R-:W-:Y:S04]  /*25640*/  STL.64 [R1+0x128], R242 ;  /* 0x000128f201007387 */ /* 0x000fe80000100a00 */
[----:B------:R-:W-:Y:S04]  /*25650*/  STL.64 [R1+0x870], R24 ;  /* 0x0008701801007387 */ /* 0x000fe80000100a00 */
[----:B------:R1:W-:Y:S01]  /*25660*/  STL.64 [R1+0x878], R26 ;  /* 0x0008781a01007387 */ /* 0x0003e20000100a00 */
[C---:B------:R-:W-:Y:S03]  /*25670*/  HMMA.1688.F32.TF32 R248, R236.reuse, R146, R248 ;  /* 0x00000092ecf8723c */ /* 0x040fe600000810f8 */
[----:B------:R-:W-:Y:S04]  /*25680*/  LDS R240, [R0+0x14300] ;  /* 0x0143000000f07984 */ /* 0x000fe80000000800 */
[----:B------:R-:W-:Y:S04]  /*25690*/  LDS R242, [R0+0x16300] ;  /* 0x0163000000f27984 */ /* 0x000fe80000000800 */
[----:B-1----:R-:W2:Y:S04]  /*256a0*/  LDL.LU.64 R26, [R1+0x1888] ;  /* 0x00188800011a7983 */ /* 0x002ea80000300a00 */
        /* <DEDUP_REMOVED lines=22> */
[----:B------:R-:W3:Y:S04]  /*25810*/  LDL.LU.64 R4, [R1+0x1830] ;  /* 0x0018300001047983 */ /* 0x000ee80000300a00 */
[----:B------:R-:W-:Y:S04]  /*25820*/  STL.64 [R1+0x810], R248 ;  /* 0x000810f801007387 */ /* 0x000fe80000100a00 */
[----:B------:R1:W-:Y:S02]  /*25830*/  STL.64 [R1+0x818], R250 ;  /* 0x000818fa01007387 */ /* 0x0003e40000100a00 */
[C---:B-1----:R-:W-:Y:S11]  /*25840*/  HMMA.1688.F32.TF32 R248, R236.reuse, R142, R244 ;  /* 0x0000008eecf8723c */ /* 0x042ff600000810f4 */
[----:B------:R-:W-:Y:S11]  /*25850*/  @!UPT UIADD3 URZ, URZ, URZ, URZ ;  /* 0x0000003f3f3ff290 */ /* 0x000ff6000fffe03f */
[----:B------:R-:W-:Y:S01]  /*25860*/  @!UPT UIADD3 URZ, URZ, URZ, URZ ;  /* 0x0000003f3f3ff290 */ /* 0x000fe2000fffe03f */
[----:B------:R-:W-:Y:S04]  /*25870*/  STL.64 [R1+0x800], R248 ;  /* 0x000800f801007387 */ /* 0x000fe80000100a00 */
[----:B------:R-:W-:Y:S01]  /*25880*/  STL.64 [R1+0x808], R250 ;  /* 0x000808fa01007387 */ /* 0x000fe20000100a00 */
[C---:B--2---:R-:W-:Y:S08]  /*25890*/  HMMA.1688.F32.TF32 R8, R236.reuse, R134, R8 ;  /* 0x00000086ec08723c */ /* 0x044ff00000081008 */
[C---:B---3--:R-:W-:Y:S08]  /*258a0*/  HMMA.1688.F32.TF32 R244, R236.reuse, R138, R4 ;  /* 0x0000008aecf4723c */ /* 0x048ff00000081004 */
[C---:B------:R-:W-:Y:S08]  /*258b0*/  HMMA.1688.F32.TF32 R4, R236.reuse, R130, R12 ;  /* 0x00000082ec04723c */ /* 0x040ff0000008100c */
[C---:B------:R-:W-:Y:S07]  /*258c0*/  HMMA.1688.F32.TF32 R12, R236.reuse, R126, R16 ;  /* 0x0000007eec0c723c */ /* 0x040fee0000081010 */
        /* <DEDUP_REMOVED lines=10> */
[C---:B-1----:R-:W-:Y:S07]  /*25970*/  HMMA.1688.F32.TF32 R12, R236.reuse, R114, R28 ;  /* 0x00000072ec0c723c */ /* 0x042fee000008101c */
[----:B------:R-:W-:Y:S04]  /*25980*/  STL.64 [R1+0x7b0], R8 ;  /* 0x0007b00801007387 */ /* 0x000fe80000100a00 */
[----:B------:R1:W-:Y:S04]  /*25990*/  STL.64 [R1+0x7b8], R10 ;  /* 0x0007b80a01007387 */ /* 0x0003e80000100a00 */
[----:B------:R-:W-:Y:S04]  /*259a0*/  STL.64 [R1+0x130], R4 ;  /* 0x0001300401007387 */ /* 0x000fe80000100a00 */
[----:B------:R-:W-:Y:S01]  /*259b0*/  STL.64 [R1+0x138], R6 ;  /* 0x0001380601007387 */ /* 0x000fe20000100a00 */
[----:B-1----:R-:W-:Y:S03]  /*259c0*/  HMMA.1688.F32.TF32 R8, R236, R110, R32 ;  /* 0x0000006eec08723c */ /* 0x002fe60000081020 */
[----:B------:R-:W-:Y:S04]  /*259d0*/  STL.64 [R1+0x7a0], R12 ;  /* 0x0007a00c01007387 */ /* 0x000fe80000100a00 */
[----:B------:R1:W-:Y:S01]  /*259e0*/  STL.64 [R1+0x7a8], R14 ;  /* 0x0007a80e01007387 */ /* 0x0003e20000100a00 */
[C---:B------:R-:W-:Y:S03]  /*259f0*/  HMMA.1688.F32.TF32 R16, R240.reuse, R106, R96 ;  /* 0x0000006af010723c */ /* 0x040fe60000081060 */
[----:B------:R-:W-:Y:S04]  /*25a00*/  LDS R4, [R0+0x14400] ;  /* 0x0144000000047984 */ /* 0x000fe80000000800 */
[----:B------:R-:W-:Y:S01]  /*25a10*/  LDS R6, [R0+0x16400] ;  /* 0x0164000000067984 */ /* 0x000fe20000000800 */
[C---:B-1----:R-:W-:Y:S03]  /*25a20*/  HMMA.1688.F32.TF32 R12, R240.reuse, R162, R88 ;  /* 0x000000a2f00c723c */ /* 0x042fe60000081058 */
[----:B------:R-:W-:Y:S04]  /*25a30*/  LDS R5, [R3+0x14400] ;  /* 0x0144000003057984 */ /* 0x000fe80000000800 */
[----:B------:R-:W1:Y:S04]  /*25a40*/  LDS R7, [R3+0x16400] ;  /* 0x0164000003077984 */ /* 0x000e680000000800 */
[----:B------:R-:W-:Y:S04]  /*25a50*/  STL.64 [R1+0xe0], R8 ;  /* 0x0000e00801007387 */ /* 0x000fe80000100a00 */
[----:B------:R2:W-:Y:S02]  /*25a60*/  STL.64 [R1+0xe8], R10 ;  /* 0x0000e80a01007387 */ /* 0x0005e40000100a00 */
[C---:B--2---:R-:W-:Y:S06]  /*25a70*/  HMMA.1688.F32.TF32 R8, R240.reuse, R158, R36 ;  /* 0x0000009ef008723c */ /* 0x044fec0000081024 */
[----:B------:R-:W-:Y:S04]  /*25a80*/  STL.64 [R1+0x110], R12 ;  /* 0x0001100c01007387 */ /* 0x000fe80000100a00 */
[----:B------:R2:W-:Y:S02]  /*25a90*/  STL.64 [R1+0x118], R14 ;  /* 0x0001180e01007387 */ /* 0x0005e40000100a00 */
[C---:B--2---:R-:W-:Y:S11]  /*25aa0*/  HMMA.1688.F32.TF32 R12, R240.reuse, R102, R40 ;  /* 0x00000066f00c723c */ /* 0x044ff60000081028 */
        /* <DEDUP_REMOVED lines=25> */
[C---:B----4-:R-:W-:Y:S08]  /*25c40*/  HMMA.1688.F32.TF32 R16, R240.reuse, R126, R72 ;  /* 0x0000007ef010723c */ /* 0x050ff00000081048 */
        /* <DEDUP_REMOVED lines=9> */
[----:B--2---:R-:W-:Y:S07]  /*25ce0*/  HMMA.1688.F32.TF32 R12, R240, R110, R84 ;  /* 0x0000006ef00c723c */ /* 0x004fee0000081054 */
[----:B------:R-:W-:Y:S01]  /*25cf0*/  STL.64 [R1+0x5f0], R8 ;  /* 0x0005f00801007387 */ /* 0x000fe20000100a00 */
[----:B-1----:R-:W-:Y:S03]  /*25d00*/  HMMA.1688.F32.TF32 R20, R4, R162, R164 ;  /* 0x000000a20414723c */ /* 0x002fe600000810a4 */
[----:B------:R-:W-:Y:S04]  /*25d10*/  STL.64 [R1+0x5f8], R10 ;  /* 0x0005f80a01007387 */ /* 0x000fe80000100a00 */
[----:B------:R-:W-:Y:S04]  /*25d20*/  STL.64 [R1+0x5e0], R16 ;  /* 0x0005e01001007387 */ /* 0x000fe80000100a00 */
[----:B------:R1:W-:Y:S01]  /*25d30*/  STL.64 [R1+0x5e8], R18 ;  /* 0x0005e81201007387 */ /* 0x0003e20000100a00 */
[----:B------:R-:W-:-:S02]  /*25d40*/  IMAD.MOV.U32 R248, RZ, RZ, R200 ;  /* 0x000000fffff87224 */ /* 0x000fc400078e00c8 */
[----:B------:R-:W-:Y:S01]  /*25d50*/  IMAD.MOV.U32 R249, RZ, RZ, R201 ;  /* 0x000000fffff97224 */ /* 0x000fe200078e00c9 */
[----:B------:R-:W-:Y:S01]  /*25d60*/  MOV R251, R203 ;  /* 0x000000cb00fb7202 */ /* 0x000fe20000000f00 */
[----:B------:R-:W-:Y:S04]  /*25d70*/  STL.64 [R1+0x290], R12 ;  /* 0x0002900c01007387 */ /* 0x000fe80000100a00 */
[----:B------:R2:W-:Y:S01]  /*25d80*/  STL.64 [R1+0x298], R14 ;  /* 0x0002980e01007387 */ /* 0x0005e20000100a00 */
[----:B-1----:R-:W-:Y:S01]  /*25d90*/  HMMA.1688.F32.TF32 R16, R4, R158, R168 ;  /* 0x0000009e0410723c */ /* 0x002fe200000810a8 */
[----:B------:R-:W-:Y:S01]  /*25da0*/  IMAD.MOV.U32 R250, RZ, RZ, R202 ;  /* 0x000000fffffa7224 */ /* 0x000fe200078e00ca */
[----:B------:R-:W-:Y:S01]  /*25db0*/  MOV R29, R185 ;  /* 0x000000b9001d7202 */ /* 0x000fe20000000f00 */
[----:B------:R-:W-:-:S02]  /*25dc0*/  IMAD.MOV.U32 R28, RZ, RZ, R184 ;  /* 0x000000ffff1c7224 */ /* 0x000fc400078e00b8 */
[----:B------:R-:W-:Y:S02]  /*25dd0*/  IMAD.MOV.U32 R30, RZ, RZ, R186 ;  /* 0x000000ffff1e7224 */ /* 0x000fe400078e00ba */
[----:B------:R-:W-:Y:S02]  /*25de0*/  IMAD.MOV.U32 R31, RZ, RZ, R180 ;  /* 0x000000ffff1f7224 */ /* 0x000fe400078e00b4 */
[----:B------:R-:W-:Y:S01]  /*25df0*/  IMAD.MOV.U32 R32, RZ, RZ, R181 ;  /* 0x000000ffff207224 */ /* 0x000fe200078e00b5 */
[----:B--2---:R-:W-:Y:S01]  /*25e00*/  HMMA.1688.F32.TF32 R12, R4, R106, R172 ;  /* 0x0000006a040c723c */ /* 0x004fe200000810ac */
[----:B------:R-:W-:Y:S04]  /*25e10*/  STL.64 [R1+0x5d0], R20 ;  /* 0x0005d01401007387 */ /* 0x000fe80000100a00 */
[----:B------:R-:W-:Y:S01]  /*25e20*/  STL.64 [R1+0x5d8], R22 ;  /* 0x0005d81601007387 */ /* 0x000fe20000100a00 */
[----:B------:R-:W-:Y:S01]  /*25e30*/  IMAD.MOV.U32 R33, RZ, RZ, R182 ;  /* 0x000000ffff217224 */ /* 0x000fe200078e00b6 */
[----:B------:R-:W-:Y:S01]  /*25e40*/  MOV R34, R183 ;  /* 0x000000b700227202 */ /* 0x000fe20000000f00 */
[----:B------:R-:W-:-:S02]  /*25e50*/  IMAD.MOV.U32 R35, RZ, RZ, R176 ;  /* 0x000000ffff237224 */ /* 0x000fc400078e00b0 */
[----:B------:R-:W-:Y:S02]  /*25e60*/  IMAD.MOV.U32 R24, RZ, RZ, R177 ;  /* 0x000000ffff187224 */ /* 0x000fe400078e00b1 */
[----:B------:R-:W-:Y:S01]  /*25e70*/  IMAD.MOV.U32 R25, RZ, RZ, R178 ;  /* 0x000000ffff197224 */ /* 0x000fe200078e00b2 */
[----:B------:R1:W-:Y:S04]  /*25e80*/  STL.64 [R1+0x5c0], R16 ;  /* 0x0005c01001007387 */ /* 0x0003e80000100a00 */
[----:B------:R2:W-:Y:S04]  /*25e90*/  STL.64 [R1+0x5c8], R18 ;  /* 0x0005c81201007387 */ /* 0x0005e80000100a00 */
[----:B------:R-:W3:Y:S04]  /*25ea0*/  LDL.LU R200, [R1+0x182c] ;  /* 0x00182c0001c87983 */ /* 0x000ee80000300800 */
[----:B------:R-:W-:Y:S01]  /*25eb0*/  STL.64 [R1+0x790], R12 ;  /* 0x0007900c01007387 */ /* 0x000fe20000100a00 */
[----:B-1----:R-:W-:-:S03]  /*25ec0*/  IMAD.MOV.U32 R16, RZ, RZ, R196 ;  /* 0x000000ffff107224 */ /* 0x002fc600078e00c4 */
[----:B------:R-:W-:Y:S01]  /*25ed0*/  STL.64 [R1+0x798], R14 ;  /* 0x0007980e01007387 */ /* 0x000fe20000100a00 */
[----:B------:R-:W-:-:S03]  /*25ee0*/  IMAD.MOV.U32 R17, RZ, RZ, R197 ;  /* 0x000000ffff117224 */ /* 0x000fc600078e00c5 */
[----:B------:R-:W3:Y:S01]  /*25ef0*/  LDL.LU R201, [R1+0x1828] ;  /* 0x0018280001c97983 */ /* 0x000ee20000300800 */
[----:B--2---:R-:W-:-:S03]  /*25f00*/  IMAD.MOV.U32 R18, RZ, RZ, R198 ;  /* 0x000000ffff127224 */ /* 0x004fc600078e00c6 */
[----:B------:R-:W3:Y:S01]  /*25f10*/  LDL.LU R202, [R1+0x1824] ;  /* 0x0018240001ca7983 */ /* 0x000ee20000300800 */
[----:B------:R-:W-:-:S03]  /*25f20*/  IMAD.MOV.U32 R19, RZ, RZ, R192 ;  /* 0x000000ffff137224 */ /* 0x000fc600078e00c0 */
[----:B------:R-:W3:Y:S01]  /*25f30*/  LDL.LU R203, [R1+0x1820] ;  /* 0x0018200001cb7983 */ /* 0x000ee20000300800 */
[----:B------:R-:W-:-:S03]  /*25f40*/  MOV R20, R193 ;  /* 0x000000c100147202 */ /* 0x000fc60000000f00 */
[----:B------:R-:W2:Y:S01]  /*25f50*/  LDL.LU R196, [R1+0x181c] ;  /* 0x00181c0001c47983 */ /* 0x000ea20000300800 */
[----:B------:R-:W-:-:S03]  /*25f60*/  IMAD.MOV.U32 R21, RZ, RZ, R188 ;  /* 0x000000ffff157224 */ /* 0x000fc600078e00bc */
[----:B------:R-:W2:Y:S01]  /*25f70*/  LDL.LU R197, [R1+0x1818] ;  /* 0x0018180001c57983 */ /* 0x000ea20000300800 */
[----:B------:R-:W-:-:S03]  /*25f80*/  IMAD.MOV.U32 R22, RZ, RZ, R189 ;  /* 0x000000ffff167224 */ /* 0x000fc600078e00bd */
[----:B------:R-:W2:Y:S01]  /*25f90*/  LDL.LU R198, [R1+0x1814] ;  /* 0x0018140001c67983 */ /* 0x000ea20000300800 */
[----:B------:R-:W-:-:S03]  /*25fa0*/  IMAD.MOV.U32 R23, RZ, RZ, R190 ;  /* 0x000000ffff177224 */ /* 0x000fc600078e00be */
        /* <DEDUP_REMOVED lines=14> */
[----:B------:R-:W3:Y:S01]  /*26090*/  LDL.LU R237, [R1+0x214] ;  /* 0x0002140001ed7983 */ /* 0x000ee20000300800 */
[----:B------:R-:W-:-:S03]  /*260a0*/  IMAD.MOV.U32 R26, RZ, RZ, R179 ;  /* 0x000000ffff1a7224 */ /* 0x000fc600078e00b3 */
[----:B------:R-:W3:Y:S04]  /*260b0*/  LDL.LU R238, [R1+0x218] ;  /* 0x0002180001ee7983 */ /* 0x000ee80000300800 */
[----:B------:R-:W3:Y:S04]  /*260c0*/  LDL.LU R239, [R1+0x21c] ;  /* 0x00021c0001ef7983 */ /* 0x000ee80000300800 */
[----:B------:R-:W3:Y:S04]  /*260d0*/  LDL.LU R177, [R1+0x17dc] ;  /* 0x0017dc0001b17983 */ /* 0x000ee80000300800 */
[----:B------:R-:W3:Y:S01]  /*260e0*/  LDL.LU R178, [R1+0x17d8] ;  /* 0x0017d80001b27983 */ /* 0x000ee20000300800 */
[----:B------:R-:W-:-:S03]  /*260f0*/  MOV R27, R187 ;  /* 0x000000bb001b7202 */ /* 0x000fc60000000f00 */
[----:B------:R-:W3:Y:S04]  /*26100*/  LDL.LU R179, [R1+0x17d4] ;  /* 0x0017d40001b37983 */ /* 0x000ee80000300800 */
[----:B------:R-:W4:Y:S01]  /*26110*/  LDL.LU R187, [R1+0x17d0] ;  /* 0x0017d00001bb7983 */ /* 0x000f220000300800 */
[----:B------:R-:W-:Y:S02]  /*26120*/  IMAD.MOV.U32 R244, RZ, RZ, R191 ;  /* 0x000000fffff47224 */ /* 0x000fe400078e00bf */
[----:B------:R-:W-:Y:S01]  /*26130*/  IMAD.MOV.U32 R245, RZ, RZ, R194 ;  /* 0x000000fffff57224 */ /* 0x000fe200078e00c2 */
[----:B------:R-:W4:Y:S01]  /*26140*/  LDL.LU R191, [R1+0x17cc] ;  /* 0x0017cc0001bf7983 */ /* 0x000f220000300800 */
[----:B------:R-:W-:-:S03]  /*26150*/  IMAD.MOV.U32 R246, RZ, RZ, R195 ;  /* 0x000000fffff67224 */ /* 0x000fc600078e00c3 */
[----:B------:R-:W4:Y:S01]  /*26160*/  LDL.LU R194, [R1+0x17c8] ;  /* 0x0017c80001c27983 */ /* 0x000f220000300800 */
[----:B------:R-:W-:-:S03]  /*26170*/  IMAD.MOV.U32 R247, RZ, RZ, R199 ;  /* 0x000000fffff77224 */ /* 0x000fc600078e00c7 */
[----:B------:R-:W4:Y:S04]  /*26180*/  LDL.LU R195, [R1+0x17c4] ;  /* 0x0017c40001c37983 */ /* 0x000f280000300800 */
[----:B------:R-:W4:Y:S04]  /*26190*/  LDL.LU R199, [R1+0x17c0] ;  /* 0x0017c00001c77983 */ /* 0x000f280000300800 */
[----:B------:R-:W-:Y:S04]  /*261a0*/  LDS R8, [R0+0x14500] ;  /* 0x0145000000087984 */ /* 0x000fe80000000800 */
[----:B------:R-:W-:Y:S04]  /*261b0*/  LDS R10, [R0+0x16500] ;  /* 0x01650000000a7984 */ /* 0x000fe80000000800 */
[----:B------:R-:W-:Y:S04]  /*261c0*/  LDS R9, [R3+0x14500] ;  /* 0x0145000003097984 */ /* 0x000fe80000000800 */
[----:B------:R-:W1:Y:S02]  /*261d0*/  LDS R11, [R3+0x16500] ;  /* 0x01650000030b7984 */ /* 0x000e640000000800 */
[----:B-1----:R-:W-:Y:S08]  /*261e0*/  HMMA.1688.F32.TF32 R44, R8, R158, R232 ;  /* 0x0000009e082c723c */ /* 0x002ff000000810e8 */
[C---:B--2---:R-:W-:Y:S08]  /*261f0*/  HMMA.1688.F32.TF32 R12, R4.reuse, R154, R180 ;  /* 0x0000009a040c723c */ /* 0x044ff000000810b4 */
[C---:B---3--:R-:W-:Y:S08]  /*26200*/  HMMA.1688.F32.TF32 R40, R4.reuse, R102, R176 ;  /* 0x000000660428723c */ /* 0x048ff000000810b0 */
[C---:B----4-:R-:W-:Y:S11]  /*26210*/  HMMA.1688.F32.TF32 R36, R4.reuse, R150, R184 ;  /* 0x000000960424723c */ /* 0x050ff600000810b8 */
[----:B------:R-:W-:Y:S04]  /*26220*/  @!UPT UIADD3 URZ, URZ, URZ, URZ ;  /* 0x0000003f3f3ff290 */ /* 0x000fe8000fffe03f */
        /* <DEDUP_REMOVED lines=28> */
[----:B------:R1:W-:Y:S01]  /*263f0*/  STL.64 [R1+0x6f8], R42 ;  /* 0x0006f82a01007387 */ /* 0x0003e20000100a00 */
[----:B------:R-:W-:Y:S03]  /*26400*/  HMMA.1688.F32.TF32 R4, R4, R110, R224 ;  /* 0x0000006e0404723c */ /* 0x000fe600000810e0 */
[----:B------:R-:W-:Y:S04]  /*26410*/  STL.64 [R1+0x6e0], R12 ;  /* 0x0006e00c01007387 */ /* 0x000fe80000100a00 */
[----:B------:R-:W-:Y:S01]  /*26420*/  STL.64 [R1+0x6e8], R14 ;  /* 0x0006e80e01007387 */ /* 0x000fe20000100a00 */
        /* <DEDUP_REMOVED lines=8> */
[----:B------:R-:W-:Y:S04]  /*264b0*/  LDS R13, [R3+0x14600] ;  /* 0x01460000030d7984 */ /* 0x000fe80000000800 */
[----:B------:R-:W1:Y:S04]  /*264c0*/  LDS R15, [R3+0x16600] ;  /* 0x01660000030f7984 */ /* 0x000e680000000800 */
[----:B------:R-:W-:Y:S04]  /*264d0*/  LDS R4, [R0+0x14700] ;  /* 0x0147000000047984 */ /* 0x000fe80000000800 */
[----:B------:R-:W-:Y:S04]  /*264e0*/  LDS R6, [R0+0x16700] ;  /* 0x0167000000067984 */ /* 0x000fe80000000800 */
[----:B------:R-:W-:Y:S04]  /*264f0*/  STL.64 [R1+0x90], R36 ;  /* 0x0000902401007387 */ /* 0x000fe80000100a00 */
[----:B------:R2:W-:Y:S04]  /*26500*/  STL.64 [R1+0x98], R38 ;  /* 0x0000982601007387 */ /* 0x0005e80000100a00 */
[----:B------:R-:W-:Y:S04]  /*26510*/  LDS R5, [R3+0x14700] ;  /* 0x0147000003057984 */ /* 0x000fe80000000800 */
[----:B------:R-:W3:Y:S01]  /*26520*/  LDS R7, [R3+0x16700] ;  /* 0x0167000003077984 */ /* 0x000ee20000000800 */
[C---:B--2---:R-:W-:Y:S03]  /*26530*/  HMMA.1688.F32.TF32 R36, R8.reuse, R102, R32 ;  /* 0x000000660824723c */ /* 0x044fe60000081020 */
[----:B------:R-:W-:Y:S04]  /*26540*/  LDS R224, [R0+0x18000] ;  /* 0x0180000000e07984 */ /* 0x000fe80000000800 */
[----:B------:R-:W-:Y:S01]  /*26550*/  LDS R226, [R0+0x1a000] ;  /* 0x01a0000000e27984 */ /* 0x000fe20000000800 */
[C---:B------:R-:W-:Y:S03]  /*26560*/  HMMA.1688.F32.TF32 R32, R8.reuse, R154, R28 ;  /* 0x0000009a0820723c */ /* 0x040fe6000008101c */
[----:B------:R-:W-:Y:S04]  /*26570*/  LDS R225, [R3+0x18000] ;  /* 0x0180000003e17984 */ /* 0x000fe80000000800 */
[----:B------:R-:W-:Y:S01]  /*26580*/  LDS R227, [R3+0x1a000] ;  /* 0x01a0000003e37984 */ /* 0x000fe20000000800 */
        /* <DEDUP_REMOVED lines=12> */
[----:B------:R-:W-:Y:S04]  /*26650*/  STL.64 [R1+0x30], R28 ;  /* 0x0000301c01007387 */ /* 0x000fe80000100a00 */
[----:B------:R-:W-:Y:S04]  /*26660*/  STL.64 [R1+0x38], R30 ;  /* 0x0000381e01007387 */ /* 0x000fe80000100a00 */
[----:B------:R-:W-:Y:S04]  /*26670*/  STL.64 [R1+0x20], R24 ;  /* 0x0000201801007387 */ /* 0x000fe80000100a00 */
[----:B------:R-:W-:Y:S04]  /*26680*/  STL.64 [R1+0x28], R26 ;  /* 0x0000281a01007387 */ /* 0x000fe80000100a00 */
[----:B------:R1:W-:Y:S04]  /*26690*/  STL.64 [R1+0x10], R20 ;  /* 0x0000101401007387 */ /* 0x0003e80000100a00 */
[----:B------:R1:W-:Y:S04]  /*266a0*/  STL.64 [R1+0x18], R22 ;  /* 0x0000181601007387 */ /* 0x0003e80000100a00 */
[----:B------:R-:W3:Y:S04]  /*266b0*/  LDL.LU R236, [R1+0x530] ;  /* 0x0005300001ec7983 */ /* 0x000ee80000300800 */
[----:B------:R1:W-:Y:S01]  /*266c0*/  STL.64 [R1], R16 ;  /* 0x0000001001007387 */ /* 0x0003e20000100a00 */
[C---:B------:R-:W-:Y:S03]  /*266d0*/  HMMA.1688.F32.TF32 R248, R8.reuse, R134, R244 ;  /* 0x0000008608f8723c */ /* 0x040fe600000810f4 */
        /* <DEDUP_REMOVED lines=8> */
[----:B--2---:R-:W2:Y:S04]  /*26760*/  LDL.LU R36, [R1+0x420] ;  /* 0x0004200001247983 */ /* 0x004ea80000300800 */
[----:B------:R-:W2:Y:S04]  /*26770*/  LDL.LU R37, [R1+0x424] ;  /* 0x0004240001257983 */ /* 0x000ea80000300800 */
[----:B----4-:R-:W2:Y:S04]  /*26780*/  LDL.LU R38, [R1+0x428] ;  /* 0x0004280001267983 */ /* 0x010ea80000300800 */
[----:B------:R-:W2:Y:S04]  /*26790*/  LDL.LU R39, [R1+0x42c] ;  /* 0x00042c0001277983 */ /* 0x000ea80000300800 */
[----:B------:R-:W4:Y:S04]  /*267a0*/  LDL.LU R88, [R1+0x540] ;  /* 0x0005400001587983 */ /* 0x000f280000300800 */
[----:B------:R-:W4:Y:S04]  /*267b0*/  LDL.LU R89, [R1+0x544] ;  /* 0x0005440001597983 */ /* 0x000f280000300800 */
[----:B------:R-:W4:Y:S04]  /*267c0*/  LDL.LU R90, [R1+0x548] ;  /* 0x00054800015a7983 */ /* 0x000f280000300800 */
[----:B------:R-:W4:Y:S04]  /*267d0*/  LDL.LU R91, [R1+0x54c] ;  /* 0x00054c00015b7983 */ /* 0x000f280000300800 */
[----:B-1----:R-:W4:Y:S04]  /*267e0*/  LDL.LU R32, [R1+0x520] ;  /* 0x0005200001207983 */ /* 0x002f280000300800 */
        /* <DEDUP_REMOVED lines=19> */
[----:B------:R-:W-:Y:S04]  /*26920*/  STL.64 [R1+0x1708], R250 ;  /* 0x001708fa01007387 */ /* 0x000fe80000100a00 */
[----:B------:R-:W-:Y:S01]  /*26930*/  STL.64 [R1+0x1700], R248 ;  /* 0x001700f801007387 */ /* 0x000fe20000100a00 */
[C---:B---3--:R-:W-:Y:S08]  /*26940*/  HMMA.1688.F32.TF32 R244, R8.reuse, R130, R244 ;  /* 0x0000008208f4723c */ /* 0x048ff000000810f4 */
[C---:B--2---:R-:W-:Y:S08]  /*26950*/  HMMA.1688.F32.TF32 R68, R8.reuse, R126, R36 ;  /* 0x0000007e0844723c */ /* 0x044ff00000081024 */
[C---:B------:R-:W-:Y:S08]  /*26960*/  HMMA.1688.F32.TF32 R36, R8.reuse, R118, R236 ;  /* 0x000000760824723c */ /* 0x040ff000000810ec */
[C---:B----4-:R-:W-:Y:S08]  /*26970*/  HMMA.1688.F32.TF32 R40, R8.reuse, R122, R88 ;  /* 0x0000007a0828723c */ /* 0x050ff00000081058 */
[----:B------:R-:W-:Y:S01]  /*26980*/  HMMA.1688.F32.TF32 R32, R8, R114, R32 ;  /* 0x000000720820723c */ /* 0x000fe20000081020 */
[----:B------:R1:W-:Y:S04]  /*26990*/  STL [R1+0x16fc], R244 ;  /* 0x0016fcf401007387 */ /* 0x0003e80000100800 */
[----:B------:R-:W-:Y:S04]  /*269a0*/  STL [R1+0x16f8], R245 ;  /* 0x0016f8f501007387 */ /* 0x000fe80000100800 */
[----:B------:R2:W-:Y:S04]  /*269b0*/  STL [R1+0x16f4], R246 ;  /* 0x0016f4f601007387 */ /* 0x0005e80000100800 */
[----:B------:R3:W-:Y:S01]  /*269c0*/  STL [R1+0x16f0], R247 ;  /* 0x0016f0f701007387 */ /* 0x0007e20000100800 */
[----:B-1----:R-:W-:-:S03]  /*269d0*/  MOV R244, R37 ;  /* 0x0000002500f47202 */ /* 0x002fc60000000f00 */
[----:B------:R-:W-:Y:S01]  /*269e0*/  STL [R1+0x16ec], R68 ;  /* 0x0016ec4401007387 */ /* 0x000fe20000100800 */
[----:B------:R-:W-:Y:S03]  /*269f0*/  HMMA.1688.F32.TF32 R8, R8, R110, R28 ;  /* 0x0000006e0808723c */ /* 0x000fe6000008101c */
[----:B------:R-:W-:Y:S01]  /*26a00*/  STL [R1+0x16e8], R69 ;  /* 0x0016e84501007387 */ /* 0x000fe20000100800 */
[----:B--2---:R-:W-:Y:S02]  /*26a10*/  IMAD.MOV.U32 R246, RZ, RZ, R39 ;  /* 0x000000fffff67224 */ /* 0x004fe400078e0027 */
[----:B---3--:R-:W-:Y:S01]  /*26a20*/  IMAD.MOV.U32 R247, RZ, RZ, R32 ;  /* 0x000000fffff77224 */ /* 0x008fe200078e0020 */
[----:B------:R-:W-:Y:S01]  /*26a30*/  STL [R1+0x16e4], R70 ;  /* 0x0016e44601007387 */ /* 0x000fe20000100800 */
[----:B------:R-:W-:-:S03]  /*26a40*/  IMAD.MOV.U32 R245, RZ, RZ, R38 ;  /* 0x000000fffff57224 */ /* 0x000fc600078e0026 */
[----:B------:R1:W-:Y:S04]  /*26a50*/  STL [R1+0x16e0], R71 ;  /* 0x0016e04701007387 */ /* 0x0003e80000100800 */
[----:B------:R-:W-:Y:S01]  /*26a60*/  STL.64 [R1+0x630], R40 ;  /* 0x0006302801007387 */ /* 0x000fe20000100a00 */
[C---:B------:R-:W-:Y:S03]  /*26a70*/  HMMA.1688.F32.TF32 R24, R12.reuse, R162, R24 ;  /* 0x000000a20c18723c */ /* 0x040fe60000081018 */
[----:B------:R-:W-:Y:S04]  /*26a80*/  STL.64 [R1+0x638], R42 ;  /* 0x0006382a01007387 */ /* 0x000fe80000100a00 */
[----:B------:R-:W-:Y:S04]  /*26a90*/  STL [R1+0x620], R36 ;  /* 0x0006202401007387 */ /* 0x000fe80000100800 */
[----:B------:R-:W-:Y:S01]  /*26aa0*/  STL.64 [R1+0x1718], R246 ;  /* 0x001718f601007387 */ /* 0x000fe20000100a00 */
[----:B------:R-:W-:Y:S01]  /*26ab0*/  HMMA.1688.F32.TF32 R20, R12, R158, R20 ;  /* 0x0000009e0c14723c */ /* 0x000fe20000081014 */
[----:B-1----:R-:W-:-:S02]  /*26ac0*/  IMAD.MOV.U32 R71, RZ, RZ, R8 ;  /* 0x000000ffff477224 */ /* 0x002fc400078e0008 */
[----:B------:R-:W-:Y:S04]  /*26ad0*/  STL.64 [R1+0x1710], R244 ;  /* 0x001710f401007387 */ /* 0x000fe80000100a00 */
[----:B------:R-:W-:Y:S04]  /*26ae0*/  STL [R1+0x84], R9 ;  /* 0x0000840901007387 */ /* 0x000fe80000100800 */
[----:B------:R1:W-:Y:S01]  /*26af0*/  STL.64 [R1+0x88], R10 ;  /* 0x0000880a01007387 */ /* 0x0003e20000100a00 */
[----:B------:R-:W-:Y:S01]  /*26b00*/  IMAD.MOV.U32 R70, RZ, RZ, R35 ;  /* 0x000000ffff467224 */ /* 0x000fe200078e0023 */
[----:B-1----:R-:W-:Y:S01]  /*26b10*/  HMMA.1688.F32.TF32 R8, R12, R106, R16 ;  /* 0x0000006a0c08723c */ /* 0x002fe20000081010 */
[----:B------:R-:W-:Y:S01]  /*26b20*/  IMAD.MOV.U32 R68, RZ, RZ, R33 ;  /* 0x000000ffff447224 */ /* 0x000fe200078e0021 */
[----:B------:R-:W-:-:S02]  /*26b30*/  MOV R69, R34 ;  /* 0x0000002200457202 */ /* 0x000fc40000000f00 */
[----:B------:R-:W-:Y:S04]  /*26b40*/  STL.64 [R1+0x1728], R70 ;  /* 0x0017284601007387 */ /* 0x000fe80000100a00 */
[----:B------:R-:W-:Y:S04]  /*26b50*/  STL.64 [R1+0x1720], R68 ;  /* 0x0017204401007387 */ /* 0x000fe80000100a00 */
[----:B------:R1:W-:Y:S04]  /*26b60*/  STL.64 [R1+0x6c0], R24 ;  /* 0x0006c01801007387 */ /* 0x0003e80000100a00 */
[----:B------:R2:W-:Y:S04]  /*26b70*/  STL.64 [R1+0x6c8], R26 ;  /* 0x0006c81a01007387 */ /* 0x0005e80000100a00 */
[----:B------:R-:W3:Y:S04]  /*26b80*/  LDL.LU R28, [R1+0x3c0] ;  /* 0x0003c000011c7983 */ /* 0x000ee80000300800 */
[----:B------:R-:W-:Y:S04]  /*26b90*/  STL.64 [R1+0x6b0], R20 ;  /* 0x0006b01401007387 */ /* 0x000fe80000100a00 */
[----:B------:R4:W-:Y:S04]  /*26ba0*/  STL.64 [R1+0x6b8], R22 ;  /* 0x0006b81601007387 */ /* 0x0009e80000100a00 */
        /* <DEDUP_REMOVED lines=65> */
[----:B-1----:R-:W-:Y:S01]  /*26fc0*/  IMAD.MOV.U32 R24, RZ, RZ, R252 ;  /* 0x000000ffff187224 */ /* 0x002fe200078e00fc */
[----:B--2---:R-:W-:Y:S01]  /*26fd0*/  MOV R26, R160 ;  /* 0x000000a0001a7202 */ /* 0x004fe20000000f00 */
[----:B------:R-:W-:-:S02]  /*26fe0*/  IMAD.MOV.U32 R25, RZ, RZ, R161 ;  /* 0x000000ffff197224 */ /* 0x000fc400078e00a1 */
[----:B------:R-:W-:Y:S01]  /*26ff0*/  IMAD.MOV.U32 R27, RZ, RZ, R157 ;  /* 0x000000ffff1b7224 */ /* 0x000fe200078e009d */
[----:B----4-:R-:W-:Y:S01]  /*27000*/  MOV R23, R105 ;  /* 0x0000006900177202 */ /* 0x010fe20000000f00 */
[----:B------:R-:W-:Y:S02]  /*27010*/  IMAD.MOV.U32 R20, RZ, RZ, R156 ;  /* 0x000000ffff147224 */ /* 0x000fe400078e009c */
[----:B------:R-:W-:Y:S02]  /*27020*/  IMAD.MOV.U32 R21, RZ, RZ, R153 ;  /* 0x000000ffff157224 */ /* 0x000fe400078e0099 */
[----:B------:R-:W-:Y:S02]  /*27030*/  IMAD.MOV.U32 R22, RZ, RZ, R152 ;  /* 0x000000ffff167224 */ /* 0x000fe400078e0098 */
[----:B------:R-:W-:Y:S02]  /*27040*/  IMAD.MOV.U32 R16, RZ, RZ, R104 ;  /* 0x000000ffff107224 */ /* 0x000fe400078e0068 */
[----:B------:R-:W-:-:S02]  /*27050*/  IMAD.MOV.U32 R17, RZ, RZ, R101 ;  /* 0x000000ffff117224 */ /* 0x000fc400078e0065 */
[----:B------:R-:W-:Y:S01]  /*27060*/  IMAD.MOV.U32 R18, RZ, RZ, R100 ;  /* 0x000000ffff127224 */ /* 0x000fe200078e0064 */
[----:B---3--:R-:W-:Y:S08]  /*27070*/  HMMA.1688.F32.TF32 R104, R4, R106, R28 ;  /* 0x0000006a0468723c */ /* 0x008ff0000008101c */
        /* <DEDUP_REMOVED lines=8> */
[----:B------:R1:W-:Y:S02]  /*27100*/  STL.64 [R1+0x698], R10 ;  /* 0x0006980a01007387 */ /* 0x0003e40000100a00 */
[C---:B-1----:R-:W-:Y:S02]  /*27110*/  HMMA.1688.F32.TF32 R8, R12.reuse, R146, R64 ;  /* 0x000000920c08723c */ /* 0x042fe40000081040 */
[----:B------:R-:W-:Y:S04]  /*27120*/  STL.64 [R1+0x680], R76 ;  /* 0x0006804c01007387 */ /* 0x000fe80000100a00 */
[----:B------:R-:W-:Y:S04]  /*27130*/  STL.64 [R1+0x688], R78 ;  /* 0x0006884e01007387 */ /* 0x000fe80000100a00 */
[----:B------:R-:W-:Y:S04]  /*27140*/  STL.64 [R1+0x670], R68 ;  /* 0x0006704401007387 */ /* 0x000fe80000100a00 */
[----:B------:R-:W-:Y:S09]  /*27150*/  STL.64 [R1+0x678], R70 ;  /* 0x0006784601007387 */ /* 0x000ff20000100a00 */
[----:B------:R-:W-:Y:S04]  /*27160*/  STL.64 [R1+0x360], R8 ;  /* 0x0003600801007387 */ /* 0x000fe80000100a00 */
[----:B------:R1:W-:Y:S02]  /*27170*/  STL.64 [R1+0x368], R10 ;  /* 0x0003680a01007387 */ /* 0x0003e40000100a00 */
[C---:B-1----:R-:W-:Y:S02]  /*27180*/  HMMA.1688.F32.TF32 R8, R12.reuse, R134, R52 ;  /* 0x000000860c08723c */ /* 0x042fe40000081034 */
[----:B------:R-:W-:Y:S04]  /*27190*/  STL.64 [R1+0x660], R60 ;  /* 0x0006603c01007387 */ /* 0x000fe80000100a00 */
[----:B------:R-:W-:Y:S02]  /*271a0*/  STL.64 [R1+0x668], R62 ;  /* 0x0006683e01007387 */ /* 0x000fe40000100a00 */
[C---:B------:R-:W-:Y:S02]  /*271b0*/  HMMA.1688.F32.TF32 R48, R12.reuse, R130, R48 ;  /* 0x000000820c30723c */ /* 0x040fe40000081030 */
[----:B------:R-:W-:Y:S04]  /*271c0*/  STL.64 [R1+0x340], R56 ;  /* 0x0003403801007387 */ /* 0x000fe80000100a00 */
[----:B------:R-:W-:Y:S09]  /*271d0*/  STL.64 [R1+0x348], R58 ;  /* 0x0003483a01007387 */ /* 0x000ff20000100a00 */
[----:B------:R-:W-:Y:S04]  /*271e0*/  STL.64 [R1+0x330], R8 ;  /* 0x0003300801007387 */ /* 0x000fe80000100a00 */
[----:B------:R1:W-:Y:S02]  /*271f0*/  STL.64 [R1+0x338], R10 ;  /* 0x0003380a01007387 */ /* 0x0003e40000100a00 */
[C---:B-1----:R-:W-:Y:S02]  /*27200*/  HMMA.1688.F32.TF32 R8, R12.reuse, R122, R40 ;  /* 0x0000007a0c08723c */ /* 0x042fe40000081028 */
[----:B------:R-:W-:Y:S04]  /*27210*/  STL.64 [R1+0x650], R48 ;  /* 0x0006503001007387 */ /* 0x000fe80000100a00 */
[----:B------:R-:W-:Y:S02]  /*27220*/  STL.64 [R1+0x658], R50 ;  /* 0x0006583201007387 */ /* 0x000fe40000100a00 */
[----:B------:R-:W-:Y:S02]  /*27230*/  HMMA.1688.F32.TF32 R40, R12, R118, R96 ;  /* 0x000000760c28723c */ /* 0x000fe40000081060 */
[----:B------:R-:W-:Y:S04]  /*27240*/  STL.64 [R1+0x310], R44 ;  /* 0x0003102c01007387 */ /* 0x000fe80000100a00 */
[----:B------:R-:W-:Y:S02]  /*27250*/  STL.64 [R1+0x318], R46 ;  /* 0x0003182e01007387 */ /* 0x000fe40000100a00 */
[C---:B------:R-:W-:Y:S07]  /*27260*/  HMMA.1688.F32.TF32 R160, R4.reuse, R162, R236 ;  /* 0x000000a204a0723c */ /* 0x040fee00000810ec */
[----:B------:R-:W-:Y:S04]  /*27270*/  STL.64 [R1+0x640], R8 ;  /* 0x0006400801007387 */ /* 0x000fe80000100a00 */
[----:B------:R1:W-:Y:S01]  /*27280*/  STL.64 [R1+0x648], R10 ;  /* 0x0006480a01007387 */ /* 0x0003e20000100a00 */
[----:B------:R-:W-:Y:S08]  /*27290*/  HMMA.1688.F32.TF32 R156, R4, R158, R32 ;  /* 0x0000009e049c723c */ /* 0x000ff00000081020 */
[----:B-1----:R-:W-:Y:S08]  /*272a0*/  HMMA.1688.F32.TF32 R8, R12, R110, R88 ;  /* 0x0000006e0c08723c */ /* 0x002ff00000081058 */
[C---:B------:R-:W-:Y:S08]  /*272b0*/  HMMA.1688.F32.TF32 R100, R4.reuse, R102, R24 ;  /* 0x000000660464723c */ /* 0x040ff00000081018 */
[----:B------:R-:W-:Y:S01]  /*272c0*/  HMMA.1688.F32.TF32 R152, R4, R154, R20 ;  /* 0x0000009a0498723c */ /* 0x000fe20000081014 */
        /* <DEDUP_REMOVED lines=23> */
[----:B-1----:R-:W4:Y:S04]  /*27440*/  LDL.LU R40, [R1+0x380] ;  /* 0x0003800001287983 */ /* 0x002f280000300800 */
[----:B------:R-:W4:Y:S04]  /*27450*/  LDL.LU R41, [R1+0x384] ;  /* 0x0003840001297983 */ /* 0x000f280000300800 */
[----:B--2---:R-:W2:Y:S04]  /*27460*/  LDL.LU R42, [R1+0x388] ;  /* 0x00038800012a7983 */ /* 0x004ea80000300800 */
        /* <DEDUP_REMOVED lines=14> */
[----:B------:R-:W-:Y:S02]  /*27550*/  IMAD.MOV.U32 R28, RZ, RZ, R145 ;  /* 0x000000ffff1c7224 */ /* 0x000fe400078e0091 */
[----:B------:R-:W-:-:S03]  /*27560*/  IMAD.MOV.U32 R29, RZ, RZ, R144 ;  /* 0x000000ffff1d7224 */ /* 0x000fc600078e0090 */
[C---:B------:R-:W-:Y:S01]  /*27570*/  HMMA.1688.F32.TF32 R148, R4.reuse, R150, R16 ;  /* 0x000000960494723c */ /* 0x040fe20000081010 */
[----:B------:R-:W-:Y:S01]  /*27580*/  IMAD.MOV.U32 R30, RZ, RZ, R141 ;  /* 0x000000ffff1e7224 */ /* 0x000fe200078e008d */
[----:B------:R-:W-:Y:S01]  /*27590*/  MOV R31, R140 ;  /* 0x0000008c001f7202 */ /* 0x000fe20000000f00 */
[----:B------:R-:W-:Y:S02]  /*275a0*/  IMAD.MOV.U32 R24, RZ, RZ, R137 ;  /* 0x000000ffff187224 */ /* 0x000fe400078e0089 */
[----:B------:R-:W-:Y:S02]  /*275b0*/  IMAD.MOV.U32 R25, RZ, RZ, R136 ;  /* 0x000000ffff197224 */ /* 0x000fe400078e0088 */
[----:B------:R-:W-:Y:S02]  /*275c0*/  IMAD.MOV.U32 R26, RZ, RZ, R133 ;  /* 0x000000ffff1a7224 */ /* 0x000fe400078e0085 */
[----:B------:R-:W-:Y:S01]  /*275d0*/  IMAD.MOV.U32 R27, RZ, RZ, R132 ;  /* 0x000000ffff1b7224 */ /* 0x000fe200078e0084 */
[----:B------:R-:W-:Y:S01]  /*275e0*/  MOV R20, R129 ;  /* 0x0000008100147202 */ /* 0x000fe20000000f00 */
[----:B------:R-:W-:Y:S11]  /*275f0*/  IMAD.MOV.U32 R21, RZ, RZ, R128 ;  /* 0x000000ffff157224 */ /* 0x000ff600078e0080 */
[----:B------:R-:W-:Y:S01]  /*27600*/  @!UPT UIADD3 URZ, URZ, URZ, URZ ;  /* 0x0000003f3f3ff290 */ /* 0x000fe2000fffe03f */
[----:B------:R-:W-:Y:S04]  /*27610*/  STL.64 [R1+0x1648], R150 ;  /* 0x0016489601007387 */ /* 0x000fe80000100a00 */
[----:B------:R-:W-:Y:S01]  /*27620*/  STL.64 [R1+0x1640], R148 ;  /* 0x0016409401007387 */ /* 0x000fe20000100a00 */
[----:B------:R-:W-:Y:S02]  /*27630*/  IMAD.MOV.U32 R22, RZ, RZ, R125 ;  /* 0x000000ffff167224 */ /* 0x000fe400078e007d */
[----:B------:R-:W-:Y:S01]  /*27640*/  IMAD.MOV.U32 R23, RZ, RZ, R124 ;  /* 0x000000ffff177224 */ /* 0x000fe200078e007c */
[----:B------:R-:W-:Y:S01]  /*27650*/  MOV R17, R120 ;  /* 0x0000007800117202 */ /* 0x000fe20000000f00 */
[----:B------:R-:W-:Y:S02]  /*27660*/  IMAD.MOV.U32 R16, RZ, RZ, R121 ;  /* 0x000000ffff107224 */ /* 0x000fe400078e0079 */
[----:B------:R-:W-:Y:S01]  /*27670*/  HMMA.1688.F32.TF32 R120, R4, R122, R28 ;  /* 0x0000007a0478723c */ /* 0x000fe2000008101c */
[----:B------:R-:W-:-:S02]  /*27680*/  IMAD.MOV.U32 R18, RZ, RZ, R117 ;  /* 0x000000ffff127224 */ /* 0x000fc400078e0075 */
[----:B------:R-:W-:-:S05]  /*27690*/  IMAD.MOV.U32 R19, RZ, RZ, R116 ;  /* 0x000000ffff137224 */ /* 0x000fca00078e0074 */
[C---:B------:R-:W-:Y:S08]  /*276a0*/  HMMA.1688.F32.TF32 R116, R4.reuse, R118, R24 ;  /* 0x000000760474723c */ /* 0x040ff00000081018 */
[C---:B------:R-:W-:Y:S08]  /*276b0*/  HMMA.1688.F32.TF32 R212, R4.reuse, R114, R20 ;  /* 0x0000007204d4723c */ /* 0x040ff00000081014 */
[C---:B----4-:R-:W-:Y:S08]  /*276c0*/  HMMA.1688.F32.TF32 R140, R4.reuse, R142, R96 ;  /* 0x0000008e048c723c */ /* 0x050ff00000081060 */
[C---:B--2---:R-:W-:Y:S08]  /*276d0*/  HMMA.1688.F32.TF32 R144, R4.reuse, R146, R40 ;  /* 0x000000920490723c */ /* 0x044ff00000081028 */
[C---:B---3--:R-:W-:Y:S08]  /*276e0*/  HMMA.1688.F32.TF32 R136, R4.reuse, R138, R36 ;  /* 0x0000008a0488723c */ /* 0x048ff00000081024 */
[C---:B------:R-:W-:Y:S07]  /*276f0*/  HMMA.1688.F32.TF32 R132, R4.reuse, R134, R88 ;  /* 0x000000860484723c */ /* 0x040fee0000081058 */
[----:B------:R-:W-:Y:S01]  /*27700*/  STL.64 [R1+0x1658], R146 ;  /* 0x0016589201007387 */ /* 0x000fe20000100a00 */
[C---:B------:R-:W-:Y:S03]  /*27710*/  HMMA.1688.F32.TF32 R128, R4.reuse, R130, R236 ;  /* 0x000000820480723c */ /* 0x040fe600000810ec */
        /* <DEDUP_REMOVED lines=9> */
[----:B------:R-:W2:Y:S01]  /*277b0*/  LDL R67, [R1+0x146c] ;  /* 0x00146c0001437983 */ /* 0x000ea20000100800 */
[C---:B------:R-:W-:Y:S01]  /*277c0*/  HMMA.1688.F32.TF32 R124, R4.reuse, R126, R32 ;  /* 0x0000007e047c723c */ /* 0x040fe20000081020 */
[----:B------:R-:W-:Y:S01]  /*277d0*/  MOV R252, R10 ;  /* 0x0000000a00fc7202 */ /* 0x000fe20000000f00 */
[----:B------:R-:W-:Y:S01]  /*277e0*/  IMAD.MOV.U32 R2, RZ, RZ, R11 ;  /* 0x000000ffff027224 */ /* 0x000fe200078e000b */
[----:B------:R-:W-:Y:S01]  /*277f0*/  MOV R242, R109 ;  /* 0x0000006d00f27202 */ /* 0x000fe20000000f00 */
[----:B------:R-:W-:Y:S01]  /*27800*/  IMAD.MOV.U32 R240, RZ, RZ, R113 ;  /* 0x000000fffff07224 */ /* 0x000fe200078e0071 */
[----:B------:R-:W-:Y:S03]  /*27810*/  LDS R236, [R0+0x18100] ;  /* 0x0181000000ec7984 */ /* 0x000fe60000000800 */
[----:B------:R-:W-:Y:S01]  /*27820*/  HMMA.1688.F32.TF32 R232, R4, R110, R16 ;  /* 0x0000006e04e8723c */ /* 0x000fe20000081010 */
[----:B------:R-:W-:Y:S01]  /*27830*/  IMAD.MOV.U32 R241, RZ, RZ, R112 ;  /* 0x000000fffff17224 */ /* 0x000fe200078e0070 */
[----:B------:R-:W-:Y:S01]  /*27840*/  LDS R238, [R0+0x1a100] ;  /* 0x01a1000000ee7984 */ /* 0x000fe20000000800 */
[----:B------:R-:W-:-:S03]  /*27850*/  IMAD.MOV.U32 R243, RZ, RZ, R108 ;  /* 0x000000fffff37224 */ /* 0x000fc600078e006c */
[----:B------:R-:W-:Y:S04]  /*27860*/  LDS R237, [R3+0x18100] ;  /* 0x0181000003ed7984 */ /* 0x000fe80000000800 */
[----:B------:R-:W-:Y:S05]  /*27870*/  LDS R239, [R3+0x1a100] ;  /* 0x01a1000003ef7984 */ /* 0x000fea0000000800 */
        /* <DEDUP_REMOVED lines=16> */
[----:B------:R-:W-:Y:S04]  /*27980*/  STL.64 [R1+0x1738], R234 ;  /* 0x001738ea01007387 */ /* 0x000fe80000100a00 */
[----:B------:R-:W-:Y:S04]  /*27990*/  STL.64 [R1+0x1730], R232 ;  /* 0x001730e801007387 */ /* 0x000fe80000100a00 */
[----:B--2---:R-:W3:Y:S04]  /*279a0*/  LDSM.16.M88.4 R4, [R67+0x20080] ;  /* 0x020080004304783b */ /* 0x004ee80000000200 */
[----:B------:R-:W-:Y:S04]  /*279b0*/  LDSM.16.M88.4 R8, [R67+0x20880] ;  /* 0x020880004308783b */ /* 0x000fe80000000200 */
        /* <DEDUP_REMOVED lines=13> */
[----:B------:R-:W1:Y:S01]  /*27a90*/  LDSM.16.M88.4 R64, [R67+0x27880] ;  /* 0x027880004340783b */ /* 0x000e620000000200 */
[C---:B---3--:R-:W-:Y:S03]  /*27aa0*/  HMMA.1688.F32.TF32 R228, R224.reuse, R4, R96 ;  /* 0x00000004e0e4723c */ /* 0x048fe60000081060 */
[----:B-1----:R-:W-:Y:S04]  /*27ab0*/  STL [R1+0x1598], R66 ;  /* 0x0015984201007387 */ /* 0x002fe80000100800 */
[----:B------:R-:W-:Y:S11]  /*27ac0*/  STL [R1+0x1594], R67 ;  /* 0x0015944301007387 */ /* 0x000ff60000100800 */
[----:B------:R-:W-:Y:S05]  /*27ad0*/  @!UPT UIADD3 URZ, URZ, URZ, URZ ;  /* 0x0000003f3f3ff290 */ /* 0x000fea000fffe03f */
        /* <DEDUP_REMOVED lines=60> */
[----:B------:R1:W-:Y:S01]  /*27ea0*/  STL.64 [R1+0x1750], R72 ;  /* 0x0017504801007387 */ /* 0x0003e20000100a00 */
[----:B------:R-:W-:Y:S08]  /*27eb0*/  HMMA.1688.F32.TF32 R204, R236, R4, R240 ;  /* 0x00000004eccc723c */ /* 0x000ff000000810f0 */
[C---:B---3--:R-:W-:Y:S08]  /*27ec0*/  HMMA.1688.F32.TF32 R216, R224.reuse, R56, R180 ;  /* 0x00000038e0d8723c */ /* 0x048ff000000810b4 */
[C---:B--2---:R-:W-:Y:S08]  /*27ed0*/  HMMA.1688.F32.TF32 R208, R224.reuse, R52, R184 ;  /* 0x00000034e0d0723c */ /* 0x044ff000000810b8 */
[C---:B------:R-:W-:Y:S08]  /*27ee0*/  HMMA.1688.F32.TF32 R168, R224.reuse, R48, R168 ;  /* 0x00000030e0a8723c */ /* 0x040ff000000810a8 */
[C---:B------:R-:W-:Y:S08]  /*27ef0*/  HMMA.1688.F32.TF32 R112, R224.reuse, R40, R188 ;  /* 0x00000028e070723c */ /* 0x040ff000000810bc */
[C---:B------:R-:W-:Y:S08]  /*27f00*/  HMMA.1688.F32.TF32 R96, R224.reuse, R32, R96 ;  /* 0x00000020e060723c */ /* 0x040ff00000081060 */
[C---:B------:R-:W-:Y:S08]  /*27f10*/  HMMA.1688.F32.TF32 R80, R224.reuse, R16, R80 ;  /* 0x00000010e050723c */ /* 0x040ff00000081050 */
[C---:B------:R-:W-:Y:S08]  /*27f20*/  HMMA.1688.F32.TF32 R76, R224.reuse, R12, R76 ;  /* 0x0000000ce04c723c */ /* 0x040ff0000008104c */
        /* <DEDUP_REMOVED lines=19> */
[----:B------:R-:W-:Y:S04]  /*28060*/  STL [R1+0x15a8], R224 ;  /* 0x0015a8e001007387 */ /* 0x000fe80000100800 */
[----:B------:R-:W-:Y:S04]  /*28070*/  STL [R1+0x15a4], R225 ;  /* 0x0015a4e101007387 */ /* 0x000fe80000100800 */
[----:B------:R-:W-:Y:S04]  /*28080*/  STL [R1+0x15a0], R226 ;  /* 0x0015a0e201007387 */ /* 0x000fe80000100800 */
[----:B------:R2:W-:Y:S04]  /*28090*/  STL [R1+0x159c], R227 ;  /* 0x00159ce301007387 */ /* 0x0005e80000100800 */
        /* <DEDUP_REMOVED lines=40> */
[----:B------:R-:W-:Y:S04]  /*28320*/  STL [R1+0x15b4], R204 ;  /* 0x0015b4cc01007387 */ /* 0x000fe80000100800 */
[----:B------:R-:W-:Y:S04]  /*28330*/  STL [R1+0x15b0], R205 ;  /* 0x0015b0cd01007387 */ /* 0x000fe80000100800 */
[----:B------:R-:W-:Y:S04]  /*28340*/  STL [R1+0x15ac], R206 ;  /* 0x0015acce01007387 */ /* 0x000fe80000100800 */
[----:B------:R1:W-:Y:S01]  /*28350*/  STL [R1+0x1590], R207 ;  /* 0x001590cf01007387 */ /* 0x0003e20000100800 */
[C---:B--2---:R-:W-:Y:S08]  /*28360*/  HMMA.1688.F32.TF32 R200, R236.reuse, R8, R196 ;  /* 0x00000008ecc8723c */ /* 0x044ff000000810c4 */
[C---:B---3--:R-:W-:Y:S11]  /*28370*/  HMMA.1688.F32.TF32 R196, R236.reuse, R12, R240 ;  /* 0x0000000cecc4723c */ /* 0x048ff600000810f0 */
[----:B------:R-:W-:Y:S04]  /*28380*/  @!UPT UIADD3 URZ, URZ, URZ, URZ ;  /* 0x0000003f3f3ff290 */ /* 0x000fe8000fffe03f */
[----:B------:R-:W-:Y:S04]  /*28390*/  STL [R1+0x15c4], R200 ;  /* 0x0015c4c801007387 */ /* 0x000fe80000100800 */
[----:B------:R-:W-:Y:S04]  /*283a0*/  STL [R1+0x15c0], R201 ;  /* 0x0015c0c901007387 */ /* 0x000fe80000100800 */
[----:B------:R-:W-:Y:S04]  /*283b0*/  STL [R1+0x15bc], R202 ;  /* 0x0015bcca01007387 */ /* 0x000fe80000100800 */
[----:B------:R-:W-:Y:S04]  /*283c0*/  STL [R1+0x15b8], R203 ;  /* 0x0015b8cb01007387 */ /* 0x000fe80000100800 */
[----:B------:R-:W2:Y:S04]  /*283d0*/  LDL.LU R240, [R1+0x140] ;  /* 0x0001400001f07983 */ /* 0x000ea80000300800 */
[----:B------:R-:W2:Y:S04]  /*283e0*/  LDL.LU R241, [R1+0x144] ;  /* 0x0001440001f17983 */ /* 0x000ea80000300800 */
[----:B------:R-:W2:Y:S04]  /*283f0*/  LDL.LU R242, [R1+0x148] ;  /* 0x0001480001f27983 */ /* 0x000ea80000300800 */
[----:B------:R-:W2:Y:S01]  /*28400*/  LDL.LU R243, [R1+0x14c] ;  /* 0x00014c0001f37983 */ /* 0x000ea20000300800 */
[C---:B----4-:R-:W-:Y:S03]  /*28410*/  HMMA.1688.F32.TF32 R192, R236.reuse, R16, R192 ;  /* 0x00000010ecc0723c */ /* 0x050fe600000810c0 */
[----:B------:R-:W-:Y:S05]  /*28420*/  STL [R1+0x15d4], R196 ;  /* 0x0015d4c401007387 */ /* 0x000fea0000100800 */
[C---:B------:R-:W-:Y:S01]  /*28430*/  HMMA.1688.F32.TF32 R188, R236.reuse, R20, R188 ;  /* 0x00000014ecbc723c */ /* 0x040fe200000810bc */
[----:B------:R-:W-:Y:S04]  /*28440*/  STL [R1+0x15d0], R197 ;  /* 0x0015d0c501007387 */ /* 0x000fe80000100800 */
[----:B------:R-:W-:Y:S04]  /*28450*/  STL [R1+0x15cc], R198 ;  /* 0x0015ccc601007387 */ /* 0x000fe80000100800 */
[----:B------:R-:W-:Y:S06]  /*28460*/  STL [R1+0x15c8], R199 ;  /* 0x0015c8c701007387 */ /* 0x000fec0000100800 */
[----:B------:R-:W-:Y:S01]  /*28470*/  STL [R1+0x15e4], R192 ;  /* 0x0015e4c001007387 */ /* 0x000fe20000100800 */
[C---:B-1----:R-:W-:Y:S03]  /*28480*/  HMMA.1688.F32.TF32 R72, R236.reuse, R40, R244 ;  /* 0x00000028ec48723c */ /* 0x042fe600000810f4 */
[----:B------:R-:W-:Y:S04]  /*28490*/  STL [R1+0x15e0], R193 ;  /* 0x0015e0c101007387 */ /* 0x000fe80000100800 */
[----:B------:R-:W-:Y:S04]  /*284a0*/  STL [R1+0x15dc], R194 ;  /* 0x0015dcc201007387 */ /* 0x000fe80000100800 */
[----:B------:R-:W-:Y:S04]  /*284b0*/  STL [R1+0x15d8], R195 ;  /* 0x0015d8c301007387 */ /* 0x000fe80000100800 */
[----:B------:R-:W-:Y:S04]  /*284c0*/  STL [R1+0x15ec], R190 ;  /* 0x0015ecbe01007387 */ /* 0x000fe80000100800 */
[----:B------:R-:W-:Y:S04]  /*284d0*/  STL [R1+0x15e8], R191 ;  /* 0x0015e8bf01007387 */ /* 0x000fe80000100800 */
[----:B------:R-:W-:Y:S04]  /*284e0*/  STL.64 [R1+0xc0], R72 ;  /* 0x0000c04801007387 */ /* 0x000fe80000100a00 */
[----:B------:R1:W-:Y:S04]  /*284f0*/  STL.64 [R1+0xc8], R74 ;  /* 0x0000c84a01007387 */ /* 0x0003e80000100a00 */
[----:B------:R-:W1:Y:S04]  /*28500*/  LDL.LU R100, [R1+0x880] ;  /* 0x0008800001647983 */ /* 0x000e680000300800 */
[----:B------:R-:W1:Y:S04]  /*28510*/  LDL.LU R101, [R1+0x884] ;  /* 0x0008840001657983 */ /* 0x000e680000300800 */
[----:B------:R-:W1:Y:S04]  /*28520*/  LDL.LU R102, [R1+0x888] ;  /* 0x0008880001667983 */ /* 0x000e680000300800 */
[----:B------:R-:W1:Y:S04]  /*28530*/  LDL.LU R103, [R1+0x88c] ;  /* 0x00088c0001677983 */ /* 0x000e680000300800 */
[----:B------:R-:W3:Y:S04]  /*28540*/  LDL.LU R104, [R1+0x160] ;  /* 0x0001600001687983 */ /* 0x000ee80000300800 */
[----:B------:R-:W3:Y:S04]  /*28550*/  LDL.LU R105, [R1+0x164] ;  /* 0x0001640001697983 */ /* 0x000ee80000300800 */
[----:B------:R-:W3:Y:S04]  /*28560*/  LDL.LU R106, [R1+0x168] ;  /* 0x00016800016a7983 */ /* 0x000ee80000300800 */
[----:B------:R-:W3:Y:S01]  /*28570*/  LDL.LU R107, [R1+0x16c] ;  /* 0x00016c00016b7983 */ /* 0x000ee20000300800 */
[----:B------:R-:W-:Y:S03]  /*28580*/  HMMA.1688.F32.TF32 R68, R236, R44, R248 ;  /* 0x0000002cec44723c */ /* 0x000fe600000810f8 */
        /* <DEDUP_REMOVED lines=15> */
[----:B------:R-:W4:Y:S01]  /*28680*/  LDL.LU R247, [R1+0x86c] ;  /* 0x00086c0001f77983 */ /* 0x000f220000300800 */
[----:B--2---:R-:W-:Y:S03]  /*28690*/  HMMA.1688.F32.TF32 R68, R236, R48, R240 ;  /* 0x00000030ec44723c */ /* 0x004fe600000810f0 */
[----:B------:R-:W-:Y:S04]  /*286a0*/  LDS R240, [R0+0x18200] ;  /* 0x0182000000f07984 */ /* 0x000fe80000000800 */
[----:B------:R-:W-:Y:S04]  /*286b0*/  LDS R242, [R0+0x1a200] ;  /* 0x01a2000000f27984 */ /* 0x000fe80000000800 */
[----:B------:R-:W-:Y:S04]  /*286c0*/  LDS R241, [R3+0x18200] ;  /* 0x0182000003f17984 */ /* 0x000fe80000000800 */
[----:B------:R-:W3:Y:S09]  /*286d0*/  LDS R243, [R3+0x1a200] ;  /* 0x01a2000003f37984 */ /* 0x000ef20000000800 */
[----:B------:R-:W-:-:S02]  /*286e0*/  IMAD.MOV.U32 R206, RZ, RZ, R68 ;  /* 0x000000ffffce7224 */ /* 0x000fc400078e0044 */
[----:B------:R-:W-:Y:S01]  /*286f0*/  IMAD.MOV.U32 R224, RZ, RZ, R69 ;  /* 0x000000ffffe07224 */ /* 0x000fe200078e0045 */
[----:B------:R-:W2:Y:S01]  /*28700*/  LDL.LU R68, [R1+0x870] ;  /* 0x0008700001447983 */ /* 0x000ea20000300800 */
[----:B------:R-:W-:Y:S02]  /*28710*/  IMAD.MOV.U32 R225, RZ, RZ, R70 ;  /* 0x000000ffffe17224 */ /* 0x000fe400078e0046 */
[----:B------:R-:W-:Y:S01]  /*28720*/  IMAD.MOV.U32 R226, RZ, RZ, R71 ;  /* 0x000000ffffe27224 */ /* 0x000fe200078e0047 */
[----:B------:R-:W2:Y:S04]  /*28730*/  LDL.LU R69, [R1+0x874] ;  /* 0x0008740001457983 */ /* 0x000ea80000300800 */
[----:B------:R-:W2:Y:S04]  /*28740*/  LDL.LU R70, [R1+0x878] ;  /* 0x0008780001467983 */ /* 0x000ea80000300800 */
[----:B------:R-:W2:Y:S04]  /*28750*/  LDL.LU R71, [R1+0x87c] ;  /* 0x00087c0001477983 */ /* 0x000ea80000300800 */
[----:B------:R-:W2:Y:S04]  /*28760*/  LDL.LU R248, [R1+0x850] ;  /* 0x0008500001f87983 */ /* 0x000ea80000300800 */
[----:B------:R-:W2:Y:S04]  /*28770*/  LDL.LU R249, [R1+0x854] ;  /* 0x0008540001f97983 */ /* 0x000ea80000300800 */
[----:B------:R-:W2:Y:S04]  /*28780*/  LDL.LU R250, [R1+0x858] ;  /* 0x0008580001fa7983 */ /* 0x000ea80000300800 */
[----:B------:R-:W2:Y:S01]  /*28790*/  LDL.LU R251, [R1+0x85c] ;  /* 0x00085c0001fb7983 */ /* 0x000ea20000300800 */
[C---:B-1----:R-:W-:Y:S11]  /*287a0*/  HMMA.1688.F32.TF32 R72, R236.reuse, R52, R100 ;  /* 0x00000034ec48723c */ /* 0x042ff60000081064 */
        /* <DEDUP_REMOVED lines=21> */
[C---:B------:R-:W-:Y:S11]  /*28900*/  HMMA.1688.F32.TF32 R76, R240.reuse, R8, R244 ;  /* 0x00000008f04c723c */ /* 0x040ff600000810f4 */
[----:B------:R-:W-:Y:S05]  /*28910*/  @!UPT UIADD3 URZ, URZ, URZ, URZ ;  /* 0x0000003f3f3ff290 */ /* 0x000fea000fffe03f */
[----:B------:R-:W-:Y:S01]  /*28920*/  IMAD.MOV.U32 R190, RZ, RZ, R72 ;  /* 0x000000ffffbe7224 */ /* 0x000fe200078e0048 */
[----:B------:R-:W-:Y:S01]  /*28930*/  MOV R193, R75 ;  /* 0x0000004b00c17202 */ /* 0x000fe20000000f00 */
[----:B------:R-:W-:Y:S02]  /*28940*/  IMAD.MOV.U32 R191, RZ, RZ, R73 ;  /* 0x000000ffffbf7224 */ /* 0x000fe400078e0049 */
[----:B------:R-:W-:Y:S01]  /*28950*/  IMAD.MOV.U32 R192, RZ, RZ, R74 ;  /* 0x000000ffffc07224 */ /* 0x000fe200078e004a */
[C---:B--2---:R-:W-:Y:S08]  /*28960*/  HMMA.1688.F32.TF32 R68, R240.reuse, R4, R68 ;  /* 0x00000004f044723c */ /* 0x044ff00000081044 */
[----:B------:R-:W-:Y:S11]  /*28970*/  HMMA.1688.F32.TF32 R72, R240, R12, R248 ;  /* 0x0000000cf048723c */ /* 0x000ff600000810f8 */
[----:B------:R-:W-:Y:S04]  /*28980*/  @!UPT UIADD3 URZ, URZ, URZ, URZ ;  /* 0x0000003f3f3ff290 */ /* 0x000fe8000fffe03f */
[----:B------:R1:W-:Y:S04]  /*28990*/  STL.64 [R1+0x230], R68 ;  /* 0x0002304401007387 */ /* 0x0003e80000100a00 */
[----:B------:R2:W-:Y:S04]  /*289a0*/  STL.64 [R1+0x238], R70 ;  /* 0x0002384601007387 */ /* 0x0005e80000100a00 */
[----:B-1----:R-:W3:Y:S04]  /*289b0*/  LDL.LU R68, [R1+0x550] ;  /* 0x0005500001447983 */ /* 0x002ee80000300800 */
[----:B------:R1:W-:Y:S04]  /*289c0*/  STL.64 [R1+0x220], R76 ;  /* 0x0002204c01007387 */ /* 0x0003e80000100a00 */
[----:B------:R4:W-:Y:S04]  /*289d0*/  STL.64 [R1+0x228], R78 ;  /* 0x0002284e01007387 */ /* 0x0009e80000100a00 */
[----:B------:R1:W-:Y:S04]  /*289e0*/  STL.64 [R1+0x210], R72 ;  /* 0x0002104801007387 */ /* 0x0003e80000100a00 */
[----:B------:R1:W-:Y:S04]  /*289f0*/  STL.64 [R1+0x218], R74 ;  /* 0x0002184a01007387 */ /* 0x0003e80000100a00 */
        /* <DEDUP_REMOVED lines=115> */
[C---:B--2---:R-:W-:Y:S08]  /*29130*/  HMMA.1688.F32.TF32 R92, R240.reuse, R20, R92 ;  /* 0x00000014f05c723c */ /* 0x044ff0000008105c */
[C---:B---3--:R-:W-:Y:S11]  /*29140*/  HMMA.1688.F32.TF32 R96, R240.reuse, R16, R96 ;  /* 0x00000010f060723c */ /* 0x048ff60000081060 */
[----:B------:R-:W-:Y:S11]  /*29150*/  @!UPT UIADD3 URZ, URZ, URZ, URZ ;  /* 0x0000003f3f3ff290 */ /* 0x000ff6000fffe03f */
[----:B------:R-:W-:Y:S01]  /*29160*/  @!UPT UIADD3 URZ, URZ, URZ, URZ ;  /* 0x0000003f3f3ff290 */ /* 0x000fe2000fffe03f */
[----:B------:R-:W-:Y:S04]  /*29170*/  STL.64 [R1+0x200], R96 ;  /* 0x0002006001007387 */ /* 0x000fe80000100a00 */
[----:B------:R4:W-:Y:S04]  /*29180*/  STL.64 [R1+0x208], R98 ;  /* 0x0002086201007387 */ /* 0x0009e80000100a00 */
[----:B------:R-:W-:Y:S04]  /*29190*/  STL.64 [R1+0x1f0], R92 ;  /* 0x0001f05c01007387 */ /* 0x000fe80000100a00 */
[----:B------:R2:W-:Y:S01]  /*291a0*/  STL.64 [R1+0x1f8], R94 ;  /* 0x0001f85e01007387 */ /* 0x0005e20000100a00 */
[C---:B----4-:R-:W-:Y:S08]  /*291b0*/  HMMA.1688.F32.TF32 R96, R240.reuse, R24, R88 ;  /* 0x00000018f060723c */ /* 0x050ff00000081058 */
[C---:B--2---:R-:W-:Y:S08]  /*291c0*/  HMMA.1688.F32.TF32 R92, R240.reuse, R28, R84 ;  /* 0x0000001cf05c723c */ /* 0x044ff00000081054 */
        /* <DEDUP_REMOVED lines=61> */
[C---:B--2---:R-:W-:Y:S08]  /*295a0*/  HMMA.1688.F32.TF32 R72, R236.reuse, R44, R160 ;  /* 0x0000002cec48723c */ /* 0x044ff000000810a0 */
[C---:B------:R-:W-:Y:S01]  /*295b0*/  HMMA.1688.F32.TF32 R68, R236.reuse, R48, R68 ;  /* 0x00000030ec44723c */ /* 0x040fe20000081044 */
        /* <DEDUP_REMOVED lines=9> */
[----:B------:R-:W2:Y:S05]  /*29650*/  LDL.LU R156, [R1+0x10] ;  /* 0x00001000019c7983 */ /* 0x000eaa0000300800 */
[----:B---3--:R-:W-:Y:S11]  /*29660*/  HMMA.1688.F32.TF32 R68, R236, R56, R248 ;  /* 0x00000038ec44723c */ /* 0x008ff600000810f8 */
[----:B------:R-:W-:Y:S04]  /*29670*/  @!UPT UIADD3 URZ, URZ, URZ, URZ ;  /* 0x0000003f3f3ff290 */ /* 0x000fe8000fffe03f */
[----:B------:R-:W-:Y:S04]  /*29680*/  STL.64 [R1+0x600], R72 ;  /* 0x0006004801007387 */ /* 0x000fe80000100a00 */
[----:B------:R-:W-:Y:S04]  /*29690*/  STL.64 [R1+0x608], R74 ;  /* 0x0006084a01007387 */ /* 0x000fe80000100a00 */
[----:B------:R3:W-:Y:S04]  /*296a0*/  STL.64 [R1+0x5f0], R68 ;  /* 0x0005f04401007387 */ /* 0x0007e80000100a00 */
[----:B------:R4:W-:Y:S04]  /*296b0*/  STL.64 [R1+0x5f8], R70 ;  /* 0x0005f84601007387 */ /* 0x0009e80000100a00 */
        /* <DEDUP_REMOVED lines=44> */
[----:B------:R-:W1:Y:S04]  /*29980*/  LDL.LU R249, [R1+0x724] ;  /* 0x0007240001f97983 */ /* 0x000e680000300800 */
[----:B------:R-:W1:Y:S04]  /*29990*/  LDL.LU R250, [R1+0x728] ;  /* 0x0007280001fa7983 */ /* 0x000e680000300800 */
[----:B------:R-:W1:Y:S04]  /*299a0*/  LDL.LU R251, [R1+0x72c] ;  /* 0x00072c0001fb7983 */ /* 0x000e680000300800 */
        /* <DEDUP_REMOVED lines=56> */
[----:B------:R-:W2:Y:S04]  /*29d30*/  LDL.LU R160, [R1] ;  /* 0x0000000001a07983 */ /* 0x000ea80000300800 */
[----:B------:R-:W2:Y:S04]  /*29d40*/  LDL.LU R161, [R1+0x4] ;  /* 0x0000040001a17983 */ /* 0x000ea80000300800 */
[----:B------:R-:W2:Y:S04]  /*29d50*/  LDL.LU R162, [R1+0x8] ;  /* 0x0000080001a27983 */ /* 0x000ea80000300800 */
[----:B------:R-:W2:Y:S01]  /*29d60*/  LDL.LU R163, [R1+0xc] ;  /* 0x00000c0001a37983 */ /* 0x000ea20000300800 */
[C---:B-1----:R-:W-:Y:S08]  /*29d70*/  HMMA.1688.F32.TF32 R248, R240.reuse, R40, R248 ;  /* 0x00000028f0f8723c */ /* 0x042ff000000810f8 */
[C---:B---3--:R-:W-:Y:S08]  /*29d80*/  HMMA.1688.F32.TF32 R68, R240.reuse, R32, R68 ;  /* 0x00000020f044723c */ /* 0x048ff00000081044 */
[C---:B----4-:R-:W-:Y:S08]  /*29d90*/  HMMA.1688.F32.TF32 R232, R240.reuse, R28, R232 ;  /* 0x0000001cf0e8723c */ /* 0x050ff000000810e8 */
[C---:B--2---:R-:W-:Y:S08]  /*29da0*/  HMMA.1688.F32.TF32 R228, R240.reuse, R24, R228 ;  /* 0x00000018f0e4723c */ /* 0x044ff000000810e4 */
[C---:B------:R-:W-:Y:S08]  /*29db0*/  HMMA.1688.F32.TF32 R76, R240.reuse, R16, R76 ;  /* 0x00000010f04c723c */ /* 0x040ff0000008104c */
[----:B------:R-:W-:Y:S08]  /*29dc0*/  HMMA.1688.F32.TF32 R80, R240, R12, R80 ;  /* 0x0000000cf050723c */ /* 0x000ff00000081050 */
[C---:B------:R-:W-:Y:S08]  /*29dd0*/  HMMA.1688.F32.TF32 R96, R236.reuse, R60, R96 ;  /* 0x0000003cec60723c */ /* 0x040ff00000081060 */
[----:B------:R-:W-:Y:S08]  /*29de0*/  HMMA.1688.F32.TF32 R236, R236, R64, R92 ;  /* 0x00000040ecec723c */ /* 0x000ff0000008105c */
[C---:B------:R-:W-:Y:S08]  /*29df0*/  HMMA.1688.F32.TF32 R84, R240.reuse, R8, R84 ;  /* 0x00000008f054723c */ /* 0x040ff00000081054 */
[C---:B------:R-:W-:Y:S01]  /*29e00*/  HMMA.1688.F32.TF32 R88, R240.reuse, R4, R88 ;  /* 0x00000004f058723c */ /* 0x040fe20000081058 */
[----:B------:R-:W-:Y:S04]  /*29e10*/  STL.64 [R1+0x5e0], R96 ;  /* 0x0005e06001007387 */ /* 0x000fe80000100a00 */
[----:B------:R1:W-:Y:S03]  /*29e20*/  STL.64 [R1+0x5e8], R98 ;  /* 0x0005e86201007387 */ /* 0x0003e60000100a00 */
[C---:B------:R-:W-:Y:S01]  /*29e30*/  HMMA.1688.F32.TF32 R72, R240.reuse, R20, R72 ;  /* 0x00000014f048723c */ /* 0x040fe20000081048 */
[----:B-1----:R-:W2:Y:S04]  /*29e40*/  LDL.LU.64 R98, [R1+0x17b8] ;  /* 0x0017b80001627983 */ /* 0x002ea80000300a00 */
[----:B------:R-:W2:Y:S04]  /*29e50*/  LDL.LU.64 R96, [R1+0x17b0] ;  /* 0x0017b00001607983 */ /* 0x000ea80000300a00 */
[----:B------:R-:W3:Y:S04]  /*29e60*/  LDL.LU.64 R94, [R1+0x17a8] ;  /* 0x0017a800015e7983 */ /* 0x000ee80000300a00 */
[----:B------:R-:W3:Y:S04]  /*29e70*/  LDL.LU.64 R92, [R1+0x17a0] ;  /* 0x0017a000015c7983 */ /* 0x000ee80000300a00 */
[----:B------:R-:W-:Y:S04]  /*29e80*/  STL.64 [R1+0x410], R236 ;  /* 0x000410ec01007387 */ /* 0x000fe80000100a00 */
[----:B------:R-:W-:Y:S04]  /*29e90*/  STL.64 [R1+0x418], R238 ;  /* 0x000418ee01007387 */ /* 0x000fe80000100a00 */
[----:B------:R-:W-:Y:S04]  /*29ea0*/  STL.64 [R1+0x5d0], R88 ;  /* 0x0005d05801007387 */ /* 0x000fe80000100a00 */
[----:B------:R1:W-:Y:S01]  /*29eb0*/  STL.64 [R1+0x5d8], R90 ;  /* 0x0005d85a01007387 */ /* 0x0003e20000100a00 */
[C---:B------:R-:W-:Y:S03]  /*29ec0*/  HMMA.1688.F32.TF32 R244, R240.reuse, R36, R244 ;  /* 0x00000024f0f4723c */ /* 0x040fe600000810f4 */
[----:B------:R-:W-:Y:S04]  /*29ed0*/  LDS R236, [R0+0x18500] ;  /* 0x0185000000ec7984 */ /* 0x000fe80000000800 */
[----:B------:R-:W-:Y:S04]  /*29ee0*/  LDS R238, [R0+0x1a500] ;  /* 0x01a5000000ee7984 */ /* 0x000fe80000000800 */
[----:B-1----:R-:W4:Y:S04]  /*29ef0*/  LDL.LU.64 R90, [R1+0x1798] ;  /* 0x00179800015a7983 */ /* 0x002f280000300a00 */
[----:B------:R-:W4:Y:S04]  /*29f00*/  LDL.LU.64 R88, [R1+0x1790] ;  /* 0x0017900001587983 */ /* 0x000f280000300a00 */
[----:B------:R-:W-:Y:S04]  /*29f10*/  STL.64 [R1+0x5c0], R84 ;  /* 0x0005c05401007387 */ /* 0x000fe80000100a00 */
[----:B------:R1:W-:Y:S01]  /*29f20*/  STL.64 [R1+0x5c8], R86 ;  /* 0x0005c85601007387 */ /* 0x0003e20000100a00 */
[C---:B------:R-:W-:Y:S03]  /*29f30*/  HMMA.1688.F32.TF32 R212, R240.reuse, R44, R212 ;  /* 0x0000002cf0d4723c */ /* 0x040fe600000810d4 */
[----:B------:R-:W-:Y:S04]  /*29f40*/  LDS R237, [R3+0x18500] ;  /* 0x0185000003ed7984 */ /* 0x000fe80000000800 */
[----:B------:R-:W2:Y:S04]  /*29f50*/  LDS R239, [R3+0x1a500] ;  /* 0x01a5000003ef7984 */ /* 0x000ea80000000800 */
[----:B-1----:R-:W3:Y:S04]  /*29f60*/  LDL.LU.64 R86, [R1+0x1788] ;  /* 0x0017880001567983 */ /* 0x002ee80000300a00 */
[----:B------:R-:W3:Y:S04]  /*29f70*/  LDL.LU.64 R84, [R1+0x1780] ;  /* 0x0017800001547983 */ /* 0x000ee80000300a00 */
        /* <DEDUP_REMOVED lines=23> */
[----:B------:R-:W4:Y:S04]  /*2a0f0*/  LDL.LU.64 R68, [R1+0x1720] ;  /* 0x0017200001447983 */ /* 0x000f280000300a00 */
[----:B------:R-:W-:Y:S04]  /*2a100*/  STL.64 [R1+0x550], R244 ;  /* 0x000550f401007387 */ /* 0x000fe80000100a00 */
[----:B------:R1:W-:Y:S04]  /*2a110*/  STL.64 [R1+0x558], R246 ;  /* 0x000558f601007387 */ /* 0x0003e80000100a00 */
[----:B-1----:R-:W4:Y:S04]  /*2a120*/  LDL.LU.64 R246, [R1+0x1718] ;  /* 0x0017180001f67983 */ /* 0x002f280000300a00 */
[----:B------:R-:W4:Y:S04]  /*2a130*/  LDL.LU.64 R244, [R1+0x1710] ;  /* 0x0017100001f47983 */ /* 0x000f280000300a00 */
[----:B------:R-:W-:Y:S04]  /*2a140*/  STL.64 [R1+0x540], R248 ;  /* 0x000540f801007387 */ /* 0x000fe80000100a00 */
[----:B------:R1:W-:Y:S04]  /*2a150*/  STL.64 [R1+0x548], R250 ;  /* 0x000548fa01007387 */ /* 0x0003e80000100a00 */
[----:B-1----:R-:W4:Y:S04]  /*2a160*/  LDL.LU.64 R250, [R1+0x1708] ;  /* 0x0017080001fa7983 */ /* 0x002f280000300a00 */
[----:B------:R-:W4:Y:S01]  /*2a170*/  LDL.LU.64 R248, [R1+0x1700] ;  /* 0x0017000001f87983 */ /* 0x000f220000300a00 */
[C---:B------:R-:W-:Y:S08]  /*2a180*/  HMMA.1688.F32.TF32 R116, R240.reuse, R48, R116 ;  /* 0x00000030f074723c */ /* 0x040ff00000081074 */
[C---:B------:R-:W-:Y:S01]  /*2a190*/  HMMA.1688.F32.TF32 R120, R240.reuse, R52, R120 ;  /* 0x00000034f078723c */ /* 0x040fe20000081078 */
        /* <DEDUP_REMOVED lines=8> */
[----:B--2---:R-:W-:Y:S01]  /*2a220*/  HMMA.1688.F32.TF32 R120, R240, R64, R132 ;  /* 0x00000040f078723c */ /* 0x004fe20000081084 */
[----:B------:R-:W-:Y:S04]  /*2a230*/  STL.64 [R1+0x500], R124 ;  /* 0x0005007c01007387 */ /* 0x000fe80000100a00 */
[----:B------:R1:W-:Y:S04]  /*2a240*/  STL.64 [R1+0x508], R126 ;  /* 0x0005087e01007387 */ /* 0x0003e80000100a00 */
[----:B------:R-:W-:Y:S04]  /*2a250*/  LDS R240, [R0+0x18600] ;  /* 0x0186000000f07984 */ /* 0x000fe80000000800 */
[----:B------:R-:W-:Y:S01]  /*2a260*/  LDS R242, [R0+0x1a600] ;  /* 0x01a6000000f27984 */ /* 0x000fe20000000800 */
[C---:B-1----:R-:W-:Y:S03]  /*2a270*/  HMMA.1688.F32.TF32 R124, R236.reuse, R4, R136 ;  /* 0x00000004ec7c723c */ /* 0x042fe60000081088 */
[----:B------:R-:W-:Y:S04]  /*2a280*/  STL.64 [R1+0x4f0], R116 ;  /* 0x0004f07401007387 */ /* 0x000fe80000100a00 */
[----:B------:R1:W-:Y:S04]  /*2a290*/  STL.64 [R1+0x4f8], R118 ;  /* 0x0004f87601007387 */ /* 0x0003e80000100a00 */
[----:B------:R-:W-:Y:S04]  /*2a2a0*/  STL.64 [R1+0x400], R120 ;  /* 0x0004007801007387 */ /* 0x000fe80000100a00 */
[----:B------:R2:W-:Y:S01]  /*2a2b0*/  STL.64 [R1+0x408], R122 ;  /* 0x0004087a01007387 */ /* 0x0005e20000100a00 */
[C---:B-1----:R-:W-:Y:S03]  /*2a2c0*/  HMMA.1688.F32.TF32 R116, R236.reuse, R8, R140 ;  /* 0x00000008ec74723c */ /* 0x042fe6000008108c */
[----:B------:R-:W-:Y:S04]  /*2a2d0*/  LDS R241, [R3+0x18600] ;  /* 0x0186000003f17984 */ /* 0x000fe80000000800 */
[----:B------:R-:W1:Y:S01]  /*2a2e0*/  LDS R243, [R3+0x1a600] ;  /* 0x01a6000003f37984 */ /* 0x000e620000000800 */
[C---:B--2---:R-:W-:Y:S03]  /*2a2f0*/  HMMA.1688.F32.TF32 R120, R236.reuse, R12, R144 ;  /* 0x0000000cec78723c */ /* 0x044fe60000081090 */
[----:B------:R-:W-:Y:S04]  /*2a300*/  STL.64 [R1+0x430], R124 ;  /* 0x0004307c01007387 */ /* 0x000fe80000100a00 */
[----:B------:R2:W-:Y:S08]  /*2a310*/  STL.64 [R1+0x438], R126 ;  /* 0x0004387e01007387 */ /* 0x0005f00000100a00 */
[----:B------:R-:W-:Y:S01]  /*2a320*/  STL.64 [R1+0x4e0], R116 ;  /* 0x0004e07401007387 */ /* 0x000fe20000100a00 */
[C---:B--2---:R-:W-:Y:S03]  /*2a330*/  HMMA.1688.F32.TF32 R124, R236.reuse, R16, R148 ;  /* 0x00000010ec7c723c */ /* 0x044fe60000081094 */
[----:B------:R2:W-:Y:S04]  /*2a340*/  STL.64 [R1+0x4e8], R118 ;  /* 0x0004e87601007387 */ /* 0x0005e80000100a00 */
[----:B------:R-:W-:Y:S04]  /*2a350*/  STL.64 [R1+0x4d0], R120 ;  /* 0x0004d07801007387 */ /* 0x000fe80000100a00 */
[----:B------:R1:W-:Y:S01]  /*2a360*/  STL.64 [R1+0x4d8], R122 ;  /* 0x0004d87a01007387 */ /* 0x0003e20000100a00 */
[C---:B--2---:R-:W-:Y:S08]  /*2a370*/  HMMA.1688.F32.TF32 R116, R236.reuse, R20, R152 ;  /* 0x00000014ec74723c */ /* 0x044ff00000081098 */
[C---:B-1----:R-:W-:Y:S08]  /*2a380*/  HMMA.1688.F32.TF32 R120, R236.reuse, R24, R100 ;  /* 0x00000018ec78723c */ /* 0x042ff00000081064 */
[C---:B------:R-:W-:Y:S01]  /*2a390*/  HMMA.1688.F32.TF32 R100, R236.reuse, R28, R104 ;  /* 0x0000001cec64723c */ /* 0x040fe20000081068 */
[----:B------:R-:W-:Y:S04]  /*2a3a0*/  STL.64 [R1+0x4c0], R124 ;  /* 0x0004c07c01007387 */ /* 0x000fe80000100a00 */
[----:B------:R-:W-:Y:S04]  /*2a3b0*/  STL.64 [R1+0x4c8], R126 ;  /* 0x0004c87e01007387 */ /* 0x000fe80000100a00 */
[----:B------:R-:W-:Y:S04]  /*2a3c0*/  STL.64 [R1+0x4b0], R116 ;  /* 0x0004b07401007387 */ /* 0x000fe80000100a00 */
[----:B------:R1:W-:Y:S04]  /*2a3d0*/  STL.64 [R1+0x4b8], R118 ;  /* 0x0004b87601007387 */ /* 0x0003e80000100a00 */
[----:B------:R-:W-:Y:S01]  /*2a3e0*/  STL.64 [R1+0x4a0], R120 ;  /* 0x0004a07801007387 */ /* 0x000fe20000100a00 */
[C---:B------:R-:W-:Y:S03]  /*2a3f0*/  HMMA.1688.F32.TF32 R104, R236.reuse, R36, R160 ;  /* 0x00000024ec68723c */ /* 0x040fe600000810a0 */
[----:B------:R-:W-:Y:S04]  /*2a400*/  STL.64 [R1+0x4a8], R122 ;  /* 0x0004a87a01007387 */ /* 0x000fe80000100a00 */
[----:B------:R-:W-:Y:S01]  /*2a410*/  STL.64 [R1+0x490], R100 ;  /* 0x0004906401007387 */ /* 0x000fe20000100a00 */
[----:B-1----:R-:W-:Y:S03]  /*2a420*/  HMMA.1688.F32.TF32 R116, R236, R32, R156 ;  /* 0x00000020ec74723c */ /* 0x002fe6000008109c */
[----:B------:R1:W-:Y:S11]  /*2a430*/  STL.64 [R1+0x498], R102 ;  /* 0x0004986601007387 */ /* 0x0003f60000100a00 */
[----:B------:R-:W-:Y:S09]  /*2a440*/  @!UPT UIADD3 URZ, URZ, URZ, URZ ;  /* 0x0000003f3f3ff290 */ /* 0x000ff2000fffe03f */
[----:B------:R-:W-:Y:S04]  /*2a450*/  STL.64 [R1+0x480], R116 ;  /* 0x0004807401007387 */ /* 0x000fe80000100a00 */
[----:B------:R-:W-:Y:S04]  /*2a460*/  STL.64 [R1+0x488], R118 ;  /* 0x0004887601007387 */ /* 0x000fe80000100a00 */
[----:B------:R2:W-:Y:S04]  /*2a470*/  STL.64 [R1+0x470], R104 ;  /* 0x0004706801007387 */ /* 0x0005e80000100a00 */
[----:B------:R1:W-:Y:S01]  /*2a480*/  STL.64 [R1+0x478], R106 ;  /* 0x0004786a01007387 */ /* 0x0003e20000100a00 */
[----:B---3--:R-:W-:-:S02]  /*2a490*/  IMAD.MOV.U32 R159, RZ, RZ, R70 ;  /* 0x000000ffff9f7224 */ /* 0x008fc400078e0046 */
[----:B----4-:R-:W-:Y:S01]  /*2a4a0*/  IMAD.MOV.U32 R157, RZ, RZ, R68 ;  /* 0x000000ffff9d7224 */ /* 0x010fe200078e0044 */
[----:B------:R-:W-:Y:S01]  /*2a4b0*/  MOV R158, R69 ;  /* 0x00000045009e7202 */ /* 0x000fe20000000f00 */
[----:B------:R-:W-:Y:S01]  /*2a4c0*/  IMAD.MOV.U32 R160, RZ, RZ, R71 ;  /* 0x000000ffffa07224 */ /* 0x000fe200078e0047 */
[C---:B-1----:R-:W-:Y:S01]  /*2a4d0*/  HMMA.1688.F32.TF32 R100, R236.reuse, R40, R248 ;  /* 0x00000028ec64723c */ /* 0x042fe200000810f8 */
[----:B--2---:R-:W-:Y:S01]  /*2a4e0*/  MOV R105, R244 ;  /* 0x000000f400697202 */ /* 0x004fe20000000f00 */
[----:B------:R-:W-:Y:S02]  /*2a4f0*/  IMAD.MOV.U32 R106, RZ, RZ, R245 ;  /* 0x000000ffff6a7224 */ /* 0x000fe400078e00f5 */
[----:B------:R-:W-:Y:S02]  /*2a500*/  IMAD.MOV.U32 R107, RZ, RZ, R246 ;  /* 0x000000ffff6b7224 */ /* 0x000fe400078e00f6 */
[----:B------:R-:W-:Y:S11]  /*2a510*/  IMAD.MOV.U32 R156, RZ, RZ, R247 ;  /* 0x000000ffff9c7224 */ /* 0x000ff600078e00f7 */
[----:B------:R-:W-:Y:S07]  /*2a520*/  @!UPT UIADD3 URZ, URZ, URZ, URZ ;  /* 0x0000003f3f3ff290 */ /* 0x000fee000fffe03f */
[----:B------:R-:W-:Y:S02]  /*2a530*/  IMAD.MOV.U32 R251, RZ, RZ, R100 ;  /* 0x000000fffffb7224 */ /* 0x000fe400078e0064 */
[----:B------:R-:W-:Y:S01]  /*2a540*/  IMAD.MOV.U32 R250, RZ, RZ, R101 ;  /* 0x000000fffffa7224 */ /* 0x000fe200078e0065 */
[----:B------:R-:W2:Y:S01]  /*2a550*/  LDL.LU R100, [R1+0x630] ;  /* 0x0006300001647983 */ /* 0x000ea20000300800 */
[----:B------:R-:W-:Y:S02]  /*2a560*/  IMAD.MOV.U32 R249, RZ, RZ, R102 ;  /* 0x000000fffff97224 */ /* 0x000fe400078e0066 */
[----:B------:R-:W-:Y:S01]  /*2a570*/  IMAD.MOV.U32 R248, RZ, RZ, R103 ;  /* 0x000000fffff87224 */ /* 0x000fe200078e0067 */
[----:B------:R-:W2:Y:S04]  /*2a580*/  LDL.LU R101, [R1+0x634] ;  /* 0x0006340001657983 */ /* 0x000ea80000300800 */
[----:B------:R-:W2:Y:S04]  /*2a590*/  LDL.LU R102, [R1+0x638] ;  /* 0x0006380001667983 */ /* 0x000ea80000300800 */
[----:B------:R-:W2:Y:S04]  /*2a5a0*/  LDL.LU R103, [R1+0x63c] ;  /* 0x00063c0001677983 */ /* 0x000ea80000300800 */
        /* <DEDUP_REMOVED lines=8> */
[----:B------:R-:W-:Y:S04]  /*2a630*/  STL [R1+0x1554], R248 ;  /* 0x001554f801007387 */ /* 0x000fe80000100800 */
[----:B------:R-:W-:Y:S04]  /*2a640*/  STL [R1+0x1550], R250 ;  /* 0x001550fa01007387 */ /* 0x000fe80000100800 */
[----:B------:R-:W-:Y:S04]  /*2a650*/  STL [R1+0x154c], R251 ;  /* 0x00154cfb01007387 */ /* 0x000fe80000100800 */
[----:B------:R-:W-:Y:S04]  /*2a660*/  STL [R1+0x1548], R249 ;  /* 0x001548f901007387 */ /* 0x000fe80000100800 */
[----:B------:R-:W2:Y:S04]  /*2a670*/  LDL.LU R71, [R1+0x16e0] ;  /* 0x0016e00001477983 */ /* 0x000ea80000300800 */
[----:B------:R-:W3:Y:S04]  /*2a680*/  LDL.LU R161, [R1+0x84] ;  /* 0x0000840001a17983 */ /* 0x000ee80000300800 */
[----:B------:R-:W3:Y:S04]  /*2a690*/  LDL.LU R162, [R1+0x88] ;  /* 0x0000880001a27983 */ /* 0x000ee80000300800 */
[----:B------:R-:W3:Y:S01]  /*2a6a0*/  LDL.LU R163, [R1+0x8c] ;  /* 0x00008c0001a37983 */ /* 0x000ee20000300800 */
[C---:B----4-:R-:W-:Y:S08]  /*2a6b0*/  HMMA.1688.F32.TF32 R116, R236.reuse, R44, R244 ;  /* 0x0000002cec74723c */ /* 0x050ff000000810f4 */
[C---:B--2---:R-:W-:Y:S11]  /*2a6c0*/  HMMA.1688.F32.TF32 R68, R236.reuse, R48, R68 ;  /* 0x00000030ec44723c */ /* 0x044ff60000081044 */
[----:B------:R-:W-:Y:S05]  /*2a6d0*/  @!UPT UIADD3 URZ, URZ, URZ, URZ ;  /* 0x0000003f3f3ff290 */ /* 0x000fea000fffe03f */
[----:B------:R-:W-:Y:S01]  /*2a6e0*/  MOV R244, R119 ;  /* 0x0000007700f47202 */ /* 0x000fe20000000f00 */
[----:B------:R-:W-:Y:S02]  /*2a6f0*/  IMAD.MOV.U32 R245, RZ, RZ, R118 ;  /* 0x000000fffff57224 */ /* 0x000fe400078e0076 */
[----:B------:R-:W-:Y:S02]  /*2a700*/  IMAD.MOV.U32 R246, RZ, RZ, R117 ;  /* 0x000000fffff67224 */ /* 0x000fe400078e0075 */
[----:B------:R-:W-:Y:S01]  /*2a710*/  IMAD.MOV.U32 R247, RZ, RZ, R116 ;  /* 0x000000fffff77224 */ /* 0x000fe200078e0074 */
[----:B------:R-:W-:Y:S04]  /*2a720*/  STL [R1+0x1564], R244 ;  /* 0x001564f401007387 */ /* 0x000fe80000100800 */
[----:B------:R-:W-:Y:S04]  /*2a730*/  STL [R1+0x1560], R245 ;  /* 0x001560f501007387 */ /* 0x000fe80000100800 */
[----:B------:R-:W-:Y:S04]  /*2a740*/  STL [R1+0x155c], R246 ;  /* 0x00155cf601007387 */ /* 0x000fe80000100800 */
[----:B------:R-:W-:Y:S04]  /*2a750*/  STL [R1+0x1558], R247 ;  /* 0x001558f701007387 */ /* 0x000fe80000100800 */
[----:B------:R-:W-:Y:S04]  /*2a760*/  STL.64 [R1+0x440], R68 ;  /* 0x0004404401007387 */ /* 0x000fe80000100a00 */
[----:B------:R3:W-:Y:S02]  /*2a770*/  STL.64 [R1+0x448], R70 ;  /* 0x0004484601007387 */ /* 0x0007e40000100a00 */
[C---:B---3--:R-:W-:Y:S08]  /*2a780*/  HMMA.1688.F32.TF32 R68, R236.reuse, R56, R104 ;  /* 0x00000038ec44723c */ /* 0x048ff00000081068 */
[C---:B------:R-:W-:Y:S11]  /*2a790*/  HMMA.1688.F32.TF32 R100, R236.reuse, R52, R100 ;  /* 0x00000034ec64723c */ /* 0x040ff60000081064 */
[----:B------:R-:W-:Y:S05]  /*2a7a0*/  @!UPT UIADD3 URZ, URZ, URZ, URZ ;  /* 0x0000003f3f3ff290 */ /* 0x000fea000fffe03f */
[----:B------:R-:W-:Y:S01]  /*2a7b0*/  IMAD.MOV.U32 R246, RZ, RZ, R68 ;  /* 0x000000fffff67224 */ /* 0x000fe200078e0044 */
[----:B------:R-:W-:Y:S01]  /*2a7c0*/  MOV R247, R69 ;  /* 0x0000004500f77202 */ /* 0x000fe20000000f00 */
[----:B------:R-:W-:Y:S02]  /*2a7d0*/  IMAD.MOV.U32 R248, RZ, RZ, R70 ;  /* 0x000000fffff87224 */ /* 0x000fe400078e0046 */
[----:B------:R-:W-:Y:S02]  /*2a7e0*/  IMAD.MOV.U32 R250, RZ, RZ, R71 ;  /* 0x000000fffffa7224 */ /* 0x000fe400078e0047 */
[----:B------:R-:W-:Y:S02]  /*2a7f0*/  HMMA.1688.F32.TF32 R68, R236, R60, R156 ;  /* 0x0000003cec44723c */ /* 0x000fe4000008109c */
[----:B------:R-:W-:Y:S02]  /*2a800*/  IMAD.MOV.U32 R249, RZ, RZ, R101 ;  /* 0x000000fffff97224 */ /* 0x000fe400078e0065 */
[----:B------:R-:W-:Y:S01]  /*2a810*/  IMAD.MOV.U32 R251, RZ, RZ, R100 ;  /* 0x000000fffffb7224 */ /* 0x000fe200078e0064 */
[----:B------:R-:W-:Y:S04]  /*2a820*/  STL.64 [R1+0x638], R102 ;  /* 0x0006386601007387 */ /* 0x000fe80000100a00 */
[----:B------:R1:W-:Y:S04]  /*2a830*/  STL [R1+0x156c], R249 ;  /* 0x00156cf901007387 */ /* 0x0003e80000100800 */
[----:B------:R2:W-:Y:S11]  /*2a840*/  STL [R1+0x1568], R251 ;  /* 0x001568fb01007387 */ /* 0x0005f60000100800 */
[----:B-1----:R-:W-:Y:S01]  /*2a850*/  IMAD.MOV.U32 R249, RZ, RZ, R68 ;  /* 0x000000fffff97224 */ /* 0x002fe200078e0044 */
[----:B------:R-:W-:Y:S01]  /*2a860*/  MOV R244, R70 ;  /* 0x0000004600f47202 */ /* 0x000fe20000000f00 */
[----:B--2---:R-:W-:-:S02]  /*2a870*/  IMAD.MOV.U32 R251, RZ, RZ, R69 ;  /* 0x000000fffffb7224 */ /* 0x004fc400078e0045 */
[----:B------:R-:W-:Y:S02]  /*2a880*/  IMAD.MOV.U32 R245, RZ, RZ, R71 ;  /* 0x000000fffff57224 */ /* 0x000fe400078e0047 */
[----:B------:R-:W-:Y:S01]  /*2a890*/  HMMA.1688.F32.TF32 R68, R236, R64, R160 ;  /* 0x00000040ec44723c */ /* 0x000fe200000810a0 */
        /* <DEDUP_REMOVED lines=87> */
[----:B------:R-:W-:Y:S01]  /*2ae10*/  HMMA.1688.F32.TF32 R120, R240, R12, R120 ;  /* 0x0000000cf078723c */ /* 0x000fe20000081078 */
[----:B-1----:R-:W-:Y:S01]  /*2ae20*/  IMAD.MOV.U32 R246, RZ, RZ, R214 ;  /* 0x000000fffff67224 */ /* 0x002fe200078e00d6 */
[----:B------:R-:W-:Y:S01]  /*2ae30*/  MOV R248, R213 ;  /* 0x000000d500f87202 */ /* 0x000fe20000000f00 */
[----:B------:R-:W-:-:S05]  /*2ae40*/  IMAD.MOV.U32 R247, RZ, RZ, R215 ;  /* 0x000000fffff77224 */ /* 0x000fca00078e00d7 */
[----:B------:R-:W-:Y:S01]  /*2ae50*/  MOV R249, R118 ;  /* 0x0000007600f97202 */ /* 0x000fe20000000f00 */
[----:B------:R-:W-:Y:S01]  /*2ae60*/  IMAD.MOV.U32 R250, RZ, RZ, R212 ;  /* 0x000000fffffa7224 */ /* 0x000fe200078e00d4 */
[----:B------:R-:W2:Y:S01]  /*2ae70*/  LDL.LU.64 R214, [R1+0x16d8] ;  /* 0x0016d80001d67983 */ /* 0x000ea20000300a00 */
[----:B------:R-:W-:Y:S02]  /*2ae80*/  IMAD.MOV.U32 R251, RZ, RZ, R119 ;  /* 0x000000fffffb7224 */ /* 0x000fe400078e0077 */
[----:B------:R-:W-:Y:S01]  /*2ae90*/  IMAD.MOV.U32 R245, RZ, RZ, R116 ;  /* 0x000000fffff57224 */ /* 0x000fe200078e0074 */
[----:B------:R-:W2:Y:S01]  /*2aea0*/  LDL.LU.64 R212, [R1+0x16d0] ;  /* 0x0016d00001d47983 */ /* 0x000ea20000300a00 */
[----:B------:R-:W-:-:S03]  /*2aeb0*/  IMAD.MOV.U32 R244, RZ, RZ, R117 ;  /* 0x000000fffff47224 */ /* 0x000fc600078e0075 */
[----:B------:R-:W3:Y:S01]  /*2aec0*/  LDL.LU.64 R118, [R1+0x16c8] ;  /* 0x0016c80001767983 */ /* 0x000ee20000300a00 */
[C---:B------:R-:W-:Y:S03]  /*2aed0*/  HMMA.1688.F32.TF32 R136, R240.reuse, R28, R136 ;  /* 0x0000001cf088723c */ /* 0x040fe60000081088 */
[----:B------:R-:W3:Y:S04]  /*2aee0*/  LDL.LU.64 R116, [R1+0x16c0] ;  /* 0x0016c00001747983 */ /* 0x000ee80000300a00 */
[----:B------:R-:W-:Y:S04]  /*2aef0*/  STL.64 [R1+0x3a0], R120 ;  /* 0x0003a07801007387 */ /* 0x000fe80000100a00 */
[----:B------:R1:W-:Y:S01]  /*2af00*/  STL.64 [R1+0x3a8], R122 ;  /* 0x0003a87a01007387 */ /* 0x0003e20000100a00 */
[C---:B------:R-:W-:Y:S03]  /*2af10*/  HMMA.1688.F32.TF32 R152, R240.reuse, R44, R152 ;  /* 0x0000002cf098723c */ /* 0x040fe60000081098 */
        /* <DEDUP_REMOVED lines=50> */
[----:B------:R-:W2:Y:S01]  /*2b240*/  LDL.LU.64 R160, [R1+0x15f0] ;  /* 0x0015f00001a07983 */ /* 0x000ea20000300a00 */
[----:B------:R-:W-:-:S02]  /*2b250*/  IMAD.MOV.U32 R238, RZ, RZ, R252 ;  /* 0x000000ffffee7224 */ /* 0x000fc400078e00fc */
[----:B------:R-:W-:-:S07]  /*2b260*/  IMAD.MOV.U32 R239, RZ, RZ, R2 ;  /* 0x000000ffffef7224 */ /* 0x000fce00078e0002 */
[----:B------:R-:W-:Y:S11]  /*2b270*/  HMMA.1688.F32.TF32 R240, R240, R64, R236 ;  /* 0x00000040f0f0723c */ /* 0x000ff600000810ec */
[----:B------:R-:W-:Y:S11]  /*2b280*/  @!UPT UIADD3 URZ, URZ, URZ, URZ ;  /* 0x0000003f3f3ff290 */ /* 0x000ff6000fffe03f */
[----:B------:R-:W-:Y:S01]  /*2b290*/  @!UPT UIADD3 URZ, URZ, URZ, URZ ;  /* 0x0000003f3f3ff290 */ /* 0x000fe2000fffe03f */
[----:B------:R-:W-:Y:S04]  /*2b2a0*/  STL.64 [R1+0x2b0], R240 ;  /* 0x0002b0f001007387 */ /* 0x000fe80000100a00 */
[----:B------:R3:W-:Y:S02]  /*2b2b0*/  STL.64 [R1+0x2b8], R242 ;  /* 0x0002b8f201007387 */ /* 0x0007e40000100a00 */
[C---:B---3--:R-:W-:Y:S08]  /*2b2c0*/  HMMA.1688.F32.TF32 R240, R68.reuse, R56, R116 ;  /* 0x0000003844f0723c */ /* 0x048ff00000081074 */
[C---:B--2---:R-:W-:Y:S08]  /*2b2d0*/  HMMA.1688.F32.TF32 R236, R68.reuse, R4, R160 ;  /* 0x0000000444ec723c */ /* 0x044ff000000810a0 */
[C---:B------:R-:W-:Y:S01]  /*2b2e0*/  HMMA.1688.F32.TF32 R160, R68.reuse, R8, R156 ;  /* 0x0000000844a0723c */ /* 0x040fe2000008109c */
[----:B------:R-:W-:Y:S04]  /*2b2f0*/  LDS R157, [R3+0x1c000] ;  /* 0x01c00000039d7984 */ /* 0x000fe80000000800 */
[----:B------:R-:W-:Y:S04]  /*2b300*/  LDS R159, [R3+0x1e000] ;  /* 0x01e00000039f7984 */ /* 0x000fe80000000800 */
[----:B------:R-:W-:Y:S04]  /*2b310*/  LDS R156, [R0+0x1c000] ;  /* 0x01c00000009c7984 */ /* 0x000fe80000000800 */
[----:B------:R-:W1:Y:S04]  /*2b320*/  LDS R158, [R0+0x1e000] ;  /* 0x01e00000009e7984 */ /* 0x000e680000000800 */
[----:B------:R-:W-:Y:S04]  /*2b330*/  STL.64 [R1+0x290], R236 ;  /* 0x000290ec01007387 */ /* 0x000fe80000100a00 */
[----:B------:R-:W-:Y:S04]  /*2b340*/  STL.64 [R1+0x298], R238 ;  /* 0x000298ee01007387 */ /* 0x000fe80000100a00 */
[----:B------:R-:W-:Y:S04]  /*2b350*/  STL.64 [R1+0xb0], R160 ;  /* 0x0000b0a001007387 */ /* 0x000fe80000100a00 */
[----:B------:R2:W-:Y:S02]  /*2b360*/  STL.64 [R1+0xb8], R162 ;  /* 0x0000b8a201007387 */ /* 0x0005e40000100a00 */
[C---:B--2---:R-:W-:Y:S08]  /*2b370*/  HMMA.1688.F32.TF32 R160, R68.reuse, R16, R100 ;  /* 0x0000001044a0723c */ /* 0x044ff00000081064 */
[C---:B------:R-:W-:Y:S08]  /*2b380*/  HMMA.1688.F32.TF32 R100, R68.reuse, R24, R148 ;  /* 0x000000184464723c */ /* 0x040ff00000081094 */
[C---:B------:R-:W-:Y:S08]  /*2b390*/  HMMA.1688.F32.TF32 R236, R68.reuse, R12, R104 ;  /* 0x0000000c44ec723c */ /* 0x040ff00000081068 */
[----:B------:R-:W-:Y:S08]  /*2b3a0*/  HMMA.1688.F32.TF32 R104, R68, R20, R152 ;  /* 0x000000144468723c */ /* 0x000ff00000081098 */
[----:B-1----:R-:W-:Y:S01]  /*2b3b0*/  HMMA.1688.F32.TF32 R80, R156, R18, R80 ;  /* 0x000000129c50723c */ /* 0x002fe20000081050 */
[----:B------:R-:W-:Y:S01]  /*2b3c0*/  IMAD.MOV.U32 R20, RZ, RZ, R100 ;  /* 0x000000ffff147224 */ /* 0x000fe200078e0064 */
[----:B------:R-:W-:Y:S01]  /*2b3d0*/  MOV R3, R103 ;  /* 0x0000006700037202 */ /* 0x000fe20000000f00 */
[----:B------:R-:W-:-:S02]  /*2b3e0*/  IMAD.MOV.U32 R21, RZ, RZ, R101 ;  /* 0x000000ffff157224 */ /* 0x000fc400078e0065 */
[----:B------:R-:W-:Y:S02]  /*2b3f0*/  IMAD.MOV.U32 R148, RZ, RZ, R198 ;  /* 0x000000ffff947224 */ /* 0x000fe400078e00c6 */
[----:B------:R-:W-:Y:S02]  /*2b400*/  IMAD.MOV.U32 R149, RZ, RZ, R199 ;  /* 0x000000ffff957224 */ /* 0x000fe400078e00c7 */
[----:B------:R-:W-:Y:S01]  /*2b410*/  IMAD.MOV.U32 R24, RZ, RZ, R102 ;  /* 0x000000ffff187224 */ /* 0x000fe200078e0066 */
[----:B------:R-:W-:Y:S01]  /*2b420*/  STL.64 [R1+0xa0], R236 ;  /* 0x0000a0ec01007387 */ /* 0x000fe20000100a00 */
[C---:B------:R-:W-:Y:S01]  /*2b430*/  HMMA.1688.F32.TF32 R100, R68.reuse, R28, R144 ;  /* 0x0000001c4464723c */ /* 0x040fe20000081090 */
[----:B------:R-:W-:Y:S01]  /*2b440*/  IMAD.MOV.U32 R150, RZ, RZ, R200 ;  /* 0x000000ffff967224 */ /* 0x000fe200078e00c8 */
[----:B------:R-:W-:Y:S01]  /*2b450*/  MOV R151, R201 ;  /* 0x000000c900977202 */ /* 0x000fe20000000f00 */
[----:B------:R-:W-:Y:S04]  /*2b460*/  LDS R152, [R0+0x1c200] ;  /* 0x01c2000000987984 */ /* 0x000fe80000000800 */
[----:B------:R-:W-:Y:S11]  /*2b470*/  LDS R154, [R0+0x1e200] ;  /* 0x01e20000009a7984 */ /* 0x000ff60000000800 */
[----:B------:R-:W-:Y:S06]  /*2b480*/  @!UPT UIADD3 URZ, URZ, URZ, URZ ;  /* 0x0000003f3f3ff290 */ /* 0x000fec000fffe03f */
[----:B------:R-:W-:Y:S02]  /*2b490*/  IMAD.MOV.U32 R8, RZ, RZ, R100 ;  /* 0x000000ffff087224 */ /* 0x000fe400078e0064 */
[----:B------:R-:W-:Y:S02]  /*2b4a0*/  IMAD.MOV.U32 R9, RZ, RZ, R101 ;  /* 0x000000ffff097224 */ /* 0x000fe400078e0065 */
[----:B------:R-:W-:Y:S02]  /*2b4b0*/  IMAD.MOV.U32 R252, RZ, RZ, R102 ;  /* 0x000000fffffc7224 */ /* 0x000fe400078e0066 */
[----:B------:R-:W-:Y:S02]  /*2b4c0*/  IMAD.MOV.U32 R2, RZ, RZ, R103 ;  /* 0x000000ffff027224 */ /* 0x000fe400078e0067 */
[C---:B------:R-:W-:Y:S11]  /*2b4d0*/  HMMA.1688.F32.TF32 R100, R68.reuse, R32, R140 ;  /* 0x000000204464723c */ /* 0x040ff6000008108c */
        /* <DEDUP_REMOVED lines=21> */
[----:B------:R-:W-:Y:S04]  /*2b630*/  STL.64 [R1+0xa8], R238 ;  /* 0x0000a8ee01007387 */ /* 0x000fe80000100a00 */
[----:B------:R-:W-:Y:S11]  /*2b640*/  STL.64 [R1+0x90], R160 ;  /* 0x000090a001007387 */ /* 0x000ff60000100a00 */
[----:B------:R-:W-:Y:S08]  /*2b650*/  @!UPT UIADD3 URZ, URZ, URZ, URZ ;  /* 0x0000003f3f3ff290 */ /* 0x000ff0000fffe03f */
[----:B------:R-:W-:Y:S01]  /*2b660*/  IMAD.MOV.U32 R44, RZ, RZ, R100 ;  /* 0x000000ffff2c7224 */ /* 0x000fe200078e0064 */
[----:B------:R-:W-:Y:S01]  /*2b670*/  MOV R37, R103 ;  /* 0x0000006700257202 */ /* 0x000fe20000000f00 */
[----:B------:R-:W-:Y:S02]  /*2b680*/  IMAD.MOV.U32 R41, RZ, RZ, R101 ;  /* 0x000000ffff297224 */ /* 0x000fe400078e0065 */
[----:B------:R-:W-:Y:S02]  /*2b690*/  IMAD.MOV.U32 R40, RZ, RZ, R102 ;  /* 0x000000ffff287224 */ /* 0x000fe400078e0066 */
[----:B------:R-:W-:Y:S01]  /*2b6a0*/  HMMA.1688.F32.TF32 R100, R68, R48, R124 ;  /* 0x000000304464723c */ /* 0x000fe2000008107c */
[----:B------:R-:W-:Y:S04]  /*2b6b0*/  STL.64 [R1+0x98], R162 ;  /* 0x000098a201007387 */ /* 0x000fe80000100a00 */
[----:B------:R-:W-:Y:S04]  /*2b6c0*/  STL.64 [R1+0x80], R104 ;  /* 0x0000806801007387 */ /* 0x000fe80000100a00 */
[----:B------:R-:W-:Y:S04]  /*2b6d0*/  STL.64 [R1+0x88], R106 ;  /* 0x0000886a01007387 */ /* 0x000fe80000100a00 */
[----:B------:R1:W-:Y:S04]  /*2b6e0*/  STL [R1+0x1544], R3 ;  /* 0x0015440301007387 */ /* 0x0003e80000100800 */
[----:B------:R2:W-:Y:S04]  /*2b6f0*/  STL [R1+0x1540], R24 ;  /* 0x0015401801007387 */ /* 0x0005e80000100800 */
[----:B------:R3:W-:Y:S03]  /*2b700*/  STL [R1+0x153c], R21 ;  /* 0x00153c1501007387 */ /* 0x0007e60000100800 */
[----:B-1----:R-:W-:Y:S01]  /*2b710*/  IMAD.MOV.U32 R3, RZ, RZ, R100 ;  /* 0x000000ffff037224 */ /* 0x002fe200078e0064 */
[----:B------:R1:W-:Y:S01]  /*2b720*/  STL [R1+0x1538], R20 ;  /* 0x0015381401007387 */ /* 0x0003e20000100800 */
[----:B--2---:R-:W-:-:S02]  /*2b730*/  IMAD.MOV.U32 R24, RZ, RZ, R101 ;  /* 0x000000ffff187224 */ /* 0x004fc400078e0065 */
[----:B---3--:R-:W-:Y:S02]  /*2b740*/  IMAD.MOV.U32 R21, RZ, RZ, R102 ;  /* 0x000000ffff157224 */ /* 0x008fe400078e0066 */
[----:B-1----:R-:W-:Y:S02]  /*2b750*/  IMAD.MOV.U32 R20, RZ, RZ, R103 ;  /* 0x000000ffff147224 */ /* 0x002fe400078e0067 */
[C---:B----4-:R-:W-:Y:S08]  /*2b760*/  HMMA.1688.F32.TF32 R100, R68.reuse, R52, R120 ;  /* 0x000000344464723c */ /* 0x050ff00000081078 */
[C---:B------:R-:W-:Y:S08]  /*2b770*/  HMMA.1688.F32.TF32 R236, R68.reuse, R60, R212 ;  /* 0x0000003c44ec723c */ /* 0x040ff000000810d4 */
[----:B------:R-:W-:Y:S08]  /*2b780*/  HMMA.1688.F32.TF32 R212, R68, R64, R232 ;  /* 0x0000004044d4723c */ /* 0x000ff000000810e8 */
[----:B------:R-:W-:Y:S01]  /*2b790*/  HMMA.1688.F32.TF32 R104, R156, R6, R228 ;  /* 0x000000069c68723c */ /* 0x000fe200000810e4 */
[----:B------:R-:W-:Y:S01]  /*2b7a0*/  MOV R52, R100 ;  /* 0x0000006400347202 */ /* 0x000fe20000000f00 */
[----:B------:R-:W-:Y:S01]  /*2b7b0*/  IMAD.MOV.U32 R49, RZ, RZ, R101 ;  /* 0x000000ffff317224 */ /* 0x000fe200078e0065 */
[----:B------:R-:W-:Y:S01]  /*2b7c0*/  STL.64 [R1+0x1488], R242 ;  /* 0x001488f201007387 */ /* 0x000fe20000100a00 */
[----:B------:R-:W-:-:S02]  /*2b7d0*/  IMAD.MOV.U32 R48, RZ, RZ, R102 ;  /* 0x000000ffff307224 */ /* 0x000fc400078e0066 */
[----:B------:R-:W-:Y:S02]  /*2b7e0*/  IMAD.MOV.U32 R45, RZ, RZ, R103 ;  /* 0x000000ffff2d7224 */ /* 0x000fe400078e0067 */
[----:B------:R-:W-:Y:S01]  /*2b7f0*/  IMAD.MOV.U32 R144, RZ, RZ, R202 ;  /* 0x000000ffff907224 */ /* 0x000fe200078e00ca */
[C---:B------:R-:W-:Y:S01]  /*2b800*/  HMMA.1688.F32.TF32 R100, R156.reuse, R10, R72 ;  /* 0x0000000a9c64723c */ /* 0x040fe20000081048 */
[----:B------:R-:W-:Y:S02]  /*2b810*/  IMAD.MOV.U32 R145, RZ, RZ, R203 ;  /* 0x000000ffff917224 */ /* 0x000fe400078e00cb */
[----:B------:R-:W-:Y:S01]  /*2b820*/  IMAD.MOV.U32 R146, RZ, RZ, R204 ;  /* 0x000000ffff927224 */ /* 0x000fe200078e00cc */
[----:B------:R-:W-:Y:S01]  /*2b830*/  MOV R160, R206 ;  /* 0x000000ce00a07202 */ /* 0x000fe20000000f00 */
[----:B------:R-:W-:Y:S02]  /*2b840*/  IMAD.MOV.U32 R147, RZ, RZ, R205 ;  /* 0x000000ffff937224 */ /* 0x000fe400078e00cd */
[----:B------:R-:W-:Y:S01]  /*2b850*/  IMAD.MOV.U32 R161, RZ, RZ, R224 ;  /* 0x000000ffffa17224 */ /* 0x000fe200078e00e0 */
[C---:B------:R-:W-:Y:S01]  /*2b860*/  HMMA.1688.F32.TF32 R72, R156.reuse, R14, R76 ;  /* 0x0000000e9c48723c */ /* 0x040fe2000008104c */
[----:B------:R-:W-:Y:S04]  /*2b870*/  STL.64 [R1+0x1480], R240 ;  /* 0x001480f001007387 */ /* 0x000fe80000100a00 */
[----:B------:R-:W-:Y:S04]  /*2b880*/  STL.64 [R1+0x1498], R238 ;  /* 0x001498ee01007387 */ /* 0x000fe80000100a00 */
[----:B------:R-:W-:Y:S04]  /*2b890*/  STL.64 [R1+0x1490], R236 ;  /* 0x001490ec01007387 */ /* 0x000fe80000100a00 */
[----:B------:R-:W-:Y:S04]  /*2b8a0*/  STL.64 [R1+0x14a8], R214 ;  /* 0x0014a8d601007387 */ /* 0x000fe80000100a00 */
[----:B------:R-:W-:Y:S01]  /*2b8b0*/  STL.64 [R1+0x14a0], R212 ;  /* 0x0014a0d401007387 */ /* 0x000fe20000100a00 */
[----:B------:R-:W-:Y:S03]  /*2b8c0*/  HMMA.1688.F32.TF32 R76, R156, R22, R84 ;  /* 0x000000169c4c723c */ /* 0x000fe60000081054 */
[----:B------:R-:W-:Y:S04]  /*2b8d0*/  STL.64 [R1+0x650], R104 ;  /* 0x0006506801007387 */ /* 0x000fe80000100a00 */
[----:B------:R-:W-:Y:S04]  /*2b8e0*/  STL.64 [R1+0x658], R106 ;  /* 0x0006586a01007387 */ /* 0x000fe80000100a00 */
[----:B------:R-:W-:Y:S04]  /*2b8f0*/  STL.64 [R1+0x640], R100 ;  /* 0x0006406401007387 */ /* 0x000fe80000100a00 */
[----:B------:R-:W-:Y:S04]  /*2b900*/  STL.64 [R1+0x648], R102 ;  /* 0x0006486601007387 */ /* 0x000fe80000100a00 */
[----:B------:R-:W-:Y:S04]  /*2b910*/  STL.64 [R1+0x8f0], R72 ;  /* 0x0008f04801007387 */ /* 0x000fe80000100a00 */
[----:B------:R1:W-:Y:S01]  /*2b920*/  STL.64 [R1+0x8f8], R74 ;  /* 0x0008f84a01007387 */ /* 0x0003e20000100a00 */
[----:B------:R-:W-:-:S02]  /*2b930*/  IMAD.MOV.U32 R162, RZ, RZ, R225 ;  /* 0x000000ffffa27224 */ /* 0x000fc400078e00e1 */
[----:B------:R-:W-:Y:S01]  /*2b940*/  IMAD.MOV.U32 R163, RZ, RZ, R226 ;  /* 0x000000ffffa37224 */ /* 0x000fe200078e00e2 */
[----:B------:R-:W-:Y:S01]  /*2b950*/  MOV R141, R66 ;  /* 0x00000042008d7202 */ /* 0x000fe20000000f00 */
[----:B------:R-:W-:Y:S02]  /*2b960*/  IMAD.MOV.U32 R140, RZ, RZ, R227 ;  /* 0x000000ffff8c7224 */ /* 0x000fe400078e00e3 */
[----:B------:R-:W-:Y:S02]  /*2b970*/  IMAD.MOV.U32 R142, RZ, RZ, R67 ;  /* 0x000000ffff8e7224 */ /* 0x000fe400078e0043 */
[----:B------:R-:W-:Y:S01]  /*2b980*/  IMAD.MOV.U32 R143, RZ, RZ, R207 ;  /* 0x000000ffff8f7224 */ /* 0x000fe200078e00cf */
[----:B------:R-:W-:Y:S01]  /*2b990*/  LOP3.LUT R53, R0, 0x20, RZ, 0x3c, !PT ;  /* 0x0000002000357812 */ /* 0x000fe200078e3cff */
[----:B------:R-:W-:Y:S01]  /*2b9a0*/  LDS R68, [R0+0x1c100] ;  /* 0x01c1000000447984 */ /* 0x000fe20000000800 */
[C---:B-1----:R-:W-:Y:S03]  /*2b9b0*/  HMMA.1688.F32.TF32 R72, R156.reuse, R26, R88 ;  /* 0x0000001a9c48723c */ /* 0x042fe60000081058 */
[----:B------:R-:W-:Y:S04]  /*2b9c0*/  STL.64 [R1+0x8e0], R80 ;  /* 0x0008e05001007387 */ /* 0x000fe80000100a00 */
[----:B------:R1:W-:Y:S04]  /*2b9d0*/  STL.64 [R1+0x8e8], R82 ;  /* 0x0008e85201007387 */ /* 0x0003e80000100a00 */
[----:B------:R-:W-:Y:S04]  /*2b9e0*/  STL.64 [R1+0x8d0], R76 ;  /* 0x0008d04c01007387 */ /* 0x000fe80000100a00 */
[----:B------:R2:W-:Y:S01]  /*2b9f0*/  STL.64 [R1+0x8d8], R78 ;  /* 0x0008d84e01007387 */ /* 0x0005e20000100a00 */
[----:B-1----:R-:W-:Y:S01]  /*2ba00*/  HMMA.1688.F32.TF32 R80, R156, R30, R92 ;  /* 0x0000001e9c50723c */ /* 0x002fe2000008105c */
[----:B------:R-:W-:Y:S01]  /*2ba10*/  IMAD.MOV.U32 R104, RZ, RZ, R190 ;  /* 0x000000ffff687224 */ /* 0x000fe200078e00be */
[----:B------:R-:W-:Y:S01]  /*2ba20*/  MOV R105, R191 ;  /* 0x000000bf00697202 */ /* 0x000fe20000000f00 */
[----:B------:R-:W-:-:S04]  /*2ba30*/  IMAD.MOV.U32 R106, RZ, RZ, R192 ;  /* 0x000000ffff6a7224 */ /* 0x000fc800078e00c0 */
[----:B------:R-:W-:Y:S01]  /*2ba40*/  STL.64 [R1+0x8c0], R72 ;  /* 0x0008c04801007387 */ /* 0x000fe20000100a00 */
[----:B--2---:R-:W-:Y:S03]  /*2ba50*/  HMMA.1688.F32.TF32 R76, R156, R34, R96 ;  /* 0x000000229c4c723c */ /* 0x004fe60000081060 */
[----:B------:R1:W-:Y:S01]  /*2ba60*/  STL.64 [R1+0x8c8], R74 ;  /* 0x0008c84a01007387 */ /* 0x0003e20000100a00 */
[----:B------:R-:W-:Y:S02]  /*2ba70*/  IMAD.MOV.U32 R107, RZ, RZ, R193 ;  /* 0x000000ffff6b7224 */ /* 0x000fe400078e00c1 */
[----:B------:R-:W-:Y:S01]  /*2ba80*/  IMAD.MOV.U32 R100, RZ, RZ, R194 ;  /* 0x000000ffff647224 */ /* 0x000fe200078e00c2 */
[----:B------:R-:W-:Y:S01]  /*2ba90*/  MOV R102, R196 ;  /* 0x000000c400667202 */ /* 0x000fe20000000f00 */
[----:B------:R-:W-:Y:S01]  /*2baa0*/  IMAD.MOV.U32 R101, RZ, RZ, R195 ;  /* 0x000000ffff657224 */ /* 0x000fe200078e00c3 */
[----:B------:R-:W-:Y:S01]  /*2bab0*/  LDS R70, [R0+0x1e100] ;  /* 0x01e1000000467984 */ /* 0x000fe20000000800 */
[----:B------:R-:W-:-:S03]  /*2bac0*/  IMAD.MOV.U32 R103, RZ, RZ, R197 ;  /* 0x000000ffff677224 */ /* 0x000fc600078e00c5 */
[----:B------:R-:W-:Y:S01]  /*2bad0*/  LDS R69, [R53+0x1c100] ;  /* 0x01c1000035457984 */ /* 0x000fe20000000800 */
[C---:B-1----:R-:W-:Y:S03]  /*2bae0*/  HMMA.1688.F32.TF32 R72, R156.reuse, R38, R108 ;  /* 0x000000269c48723c */ /* 0x042fe6000008106c */
[----:B------:R-:W-:Y:S04]  /*2baf0*/  STL.64 [R1+0x8b0], R80 ;  /* 0x0008b05001007387 */ /* 0x000fe80000100a00 */
[----:B------:R1:W-:Y:S04]  /*2bb00*/  STL.64 [R1+0x8b8], R82 ;  /* 0x0008b85201007387 */ /* 0x0003e80000100a00 */
[----:B------:R-:W-:Y:S04]  /*2bb10*/  STL.64 [R1+0x8a0], R76 ;  /* 0x0008a04c01007387 */ /* 0x000fe80000100a00 */
[----:B------:R2:W-:Y:S01]  /*2bb20*/  STL.64 [R1+0x8a8], R78 ;  /* 0x0008a84e01007387 */ /* 0x0005e20000100a00 */
[C---:B-1----:R-:W-:Y:S03]  /*2bb30*/  HMMA.1688.F32.TF32 R80, R156.reuse, R42, R112 ;  /* 0x0000002a9c50723c */ /* 0x042fe60000081070 */
[----:B------:R-:W1:Y:S04]  /*2bb40*/  LDS R71, [R53+0x1e100] ;  /* 0x01e1000035477984 */ /* 0x000e680000000800 */
[----:B------:R-:W-:Y:S01]  /*2bb50*/  STL.64 [R1+0x890], R72 ;  /* 0x0008904801007387 */ /* 0x000fe20000100a00 */
[C---:B--2---:R-:W-:Y:S03]  /*2bb60*/  HMMA.1688.F32.TF32 R76, R156.reuse, R46, R164 ;  /* 0x0000002e9c4c723c */ /* 0x044fe600000810a4 */
[----:B------:R2:W-:Y:S04]  /*2bb70*/  STL.64 [R1+0x898], R74 ;  /* 0x0008984a01007387 */ /* 0x0005e80000100a00 */
[----:B------:R-:W-:Y:S04]  /*2bb80*/  LDS R153, [R53+0x1c200] ;  /* 0x01c2000035997984 */ /* 0x000fe80000000800 */
[----:B------:R-:W3:Y:S01]  /*2bb90*/  LDS R155, [R53+0x1e200] ;  /* 0x01e20000359b7984 */ /* 0x000ee20000000800 */
[C---:B--2---:R-:W-:Y:S03]  /*2bba0*/  HMMA.1688.F32.TF32 R72, R156.reuse, R50, R168 ;  /* 0x000000329c48723c */ /* 0x044fe600000810a8 */
[----:B------:R-:W-:Y:S04]  /*2bbb0*/  STL.64 [R1+0x880], R80 ;  /* 0x0008805001007387 */ /* 0x000fe80000100a00 */
[----:B------:R2:W-:Y:S04]  /*2bbc0*/  STL.64 [R1+0x888], R82 ;  /* 0x0008885201007387 */ /* 0x0005e80000100a00 */
[----:B------:R-:W-:Y:S04]  /*2bbd0*/  STL.64 [R1+0x870], R76 ;  /* 0x0008704c01007387 */ /* 0x000fe80000100a00 */
[----:B------:R4:W-:Y:S01]  /*2bbe0*/  STL.64 [R1+0x878], R78 ;  /* 0x0008784e01007387 */ /* 0x0009e20000100a00 */
[C---:B--2---:R-:W-:Y:S07]  /*2bbf0*/  HMMA.1688.F32.TF32 R80, R156.reuse, R54, R208 ;  /* 0x000000369c50723c */ /* 0x044fee00000810d0 */
[----:B------:R-:W-:Y:S01]  /*2bc00*/  STL.64 [R1+0x860], R72 ;  /* 0x0008604801007387 */ /* 0x000fe20000100a00 */
[C---:B----4-:R-:W-:Y:S03]  /*2bc10*/  HMMA.1688.F32.TF32 R76, R156.reuse, R58, R216 ;  /* 0x0000003a9c4c723c */ /* 0x050fe600000810d8 */
[----:B------:R2:W-:Y:S05]  /*2bc20*/  STL.64 [R1+0x868], R74 ;  /* 0x0008684a01007387 */ /* 0x0005ea0000100a00 */
[----:B--2---:R-:W-:Y:S07]  /*2bc30*/  HMMA.1688.F32.TF32 R72, R156, R62, R220 ;  /* 0x0000003e9c48723c */ /* 0x004fee00000810dc */
[----:B------:R-:W-:Y:S04]  /*2bc40*/  STL.64 [R1+0x850], R80 ;  /* 0x0008505001007387 */ /* 0x000fe80000100a00 */
[----:B------:R2:W-:Y:S04]  /*2bc50*/  STL.64 [R1+0x858], R82 ;  /* 0x0008585201007387 */ /* 0x0005e80000100a00 */
[----:B------:R-:W-:Y:S04]  /*2bc60*/  STL.64 [R1+0x840], R76 ;  /* 0x0008404c01007387 */ /* 0x000fe80000100a00 */
[----:B------:R4:W-:Y:S04]  /*2bc70*/  STL.64 [R1+0x848], R78 ;  /* 0x0008484e01007387 */ /* 0x0009e80000100a00 */
[----:B------:R-:W3:Y:S04]  /*2bc80*/  LDL.LU R190, [R1+0x15ec] ;  /* 0x0015ec0001be7983 */ /* 0x000ee80000300800 */
        /* <DEDUP_REMOVED lines=30> */
[C---:B------:R-:W-:Y:S08]  /*2be70*/  HMMA.1688.F32.TF32 R180, R68.reuse, R30, R180 ;  /* 0x0000001e44b4723c */ /* 0x040ff000000810b4 */
[C---:B--2---:R-:W-:Y:S08]  /*2be80*/  HMMA.1688.F32.TF32 R80, R68.reuse, R54, R144 ;  /* 0x000000364450723c */ /* 0x044ff00000081090 */
[C---:B----4-:R-:W-:Y:S08]  /*2be90*/  HMMA.1688.F32.TF32 R76, R68.reuse, R58, R148 ;  /* 0x0000003a444c723c */ /* 0x050ff00000081094 */
[C---:B------:R-:W-:Y:S01]  /*2bea0*/  HMMA.1688.F32.TF32 R72, R68.reuse, R62, R100 ;  /* 0x0000003e4448723c */ /* 0x040fe20000081064 */
[----:B------:R-:W-:Y:S04]  /*2beb0*/  LDS R100, [R0+0x1c300] ;  /* 0x01c3000000647984 */ /* 0x000fe80000000800 */
[----:B------:R-:W-:Y:S03]  /*2bec0*/  LDS R102, [R0+0x1e300] ;  /* 0x01e3000000667984 */ /* 0x000fe60000000800 */
[C---:B------:R-:W-:Y:S01]  /*2bed0*/  HMMA.1688.F32.TF32 R176, R68.reuse, R34, R176 ;  /* 0x0000002244b0723c */ /* 0x040fe200000810b0 */
[----:B------:R-:W-:Y:S04]  /*2bee0*/  LDS R101, [R53+0x1c300] ;  /* 0x01c3000035657984 */ /* 0x000fe80000000800 */
[----:B------:R-:W1:Y:S03]  /*2bef0*/  LDS R103, [R53+0x1e300] ;  /* 0x01e3000035677984 */ /* 0x000e660000000800 */
[C---:B---3--:R-:W-:Y:S08]  /*2bf00*/  HMMA.1688.F32.TF32 R188, R68.reuse, R22, R188 ;  /* 0x0000001644bc723c */ /* 0x048ff000000810bc */
[C---:B------:R-:W-:Y:S08]  /*2bf10*/  HMMA.1688.F32.TF32 R192, R68.reuse, R18, R192 ;  /* 0x0000001244c0723c */ /* 0x040ff000000810c0 */
[C---:B------:R-:W-:Y:S08]  /*2bf20*/  HMMA.1688.F32.TF32 R196, R68.reuse, R14, R196 ;  /* 0x0000000e44c4723c */ /* 0x040ff000000810c4 */
[----:B------:R-:W-:Y:S08]  /*2bf30*/  HMMA.1688.F32.TF32 R200, R68, R10, R200 ;  /* 0x0000000a44c8723c */ /* 0x000ff000000810c8 */
[----:B------:R-:W-:Y:S08]  /*2bf40*/  HMMA.1688.F32.TF32 R208, R156, R66, R224 ;  /* 0x000000429cd0723c */ /* 0x000ff000000810e0 */
[C---:B------:R-:W-:Y:S11]  /*2bf50*/  HMMA.1688.F32.TF32 R204, R68.reuse, R6, R204 ;  /* 0x0000000644cc723c */ /* 0x040ff600000810cc */
[----:B------:R-:W-:Y:S04]  /*2bf60*/  @!UPT UIADD3 URZ, URZ, URZ, URZ ;  /* 0x0000003f3f3ff290 */ /* 0x000fe8000fffe03f */
        /* <DEDUP_REMOVED lines=18> */
[----:B------:R-:W-:Y:S04]  /*2c090*/  STL.64 [R1+0x828], R82 ;  /* 0x0008285201007387 */ /* 0x000fe80000100a00 */
[----:B------:R-:W-:Y:S04]  /*2c0a0*/  STL.64 [R1+0x810], R76 ;  /* 0x0008104c01007387 */ /* 0x000fe80000100a00 */
[----:B------:R-:W-:Y:S04]  /*2c0b0*/  STL.64 [R1+0x818], R78 ;  /* 0x0008184e01007387 */ /* 0x000fe80000100a00 */
[----:B------:R-:W1:Y:S04]  /*2c0c0*/  LDL.LU R104, [R1+0x2d0] ;  /* 0x0002d00001687983 */ /* 0x000e680000300800 */
[----:B------:R2:W-:Y:S04]  /*2c0d0*/  STL.64 [R1+0x800], R72 ;  /* 0x0008004801007387 */ /* 0x0005e80000100a00 */
[----:B------:R3:W-:Y:S04]  /*2c0e0*/  STL.64 [R1+0x808], R74 ;  /* 0x0008084a01007387 */ /* 0x0007e80000100a00 */
        /* <DEDUP_REMOVED lines=40> */
[----:B--2---:R-:W2:Y:S04]  /*2c370*/  LDL.LU R72, [R1+0x1a0] ;  /* 0x0001a00001487983 */ /* 0x004ea80000300800 */
        /* <DEDUP_REMOVED lines=49> */
[----:B------:R-:W4:Y:S01]  /*2c690*/  LDL.LU R149, [R1+0x114] ;  /* 0x0001140001957983 */ /* 0x000f220000300800 */
[C---:B------:R-:W-:Y:S03]  /*2c6a0*/  HMMA.1688.F32.TF32 R164, R68.reuse, R46, R140 ;  /* 0x0000002e44a4723c */ /* 0x040fe6000008108c */
[----:B------:R-:W4:Y:S04]  /*2c6b0*/  LDL.LU R150, [R1+0x118] ;  /* 0x0001180001967983 */ /* 0x000f280000300800 */
[----:B------:R-:W4:Y:S01]  /*2c6c0*/  LDL.LU R151, [R1+0x11c] ;  /* 0x00011c0001977983 */ /* 0x000f220000300800 */
[----:B------:R-:W-:Y:S03]  /*2c6d0*/  HMMA.1688.F32.TF32 R160, R68, R50, R160 ;  /* 0x0000003244a0723c */ /* 0x000fe600000810a0 */
        /* <DEDUP_REMOVED lines=12> */
[C---:B------:R-:W-:Y:S11]  /*2c7a0*/  HMMA.1688.F32.TF32 R68, R152.reuse, R14, R108 ;  /* 0x0000000e9844723c */ /* 0x040ff6000008106c */
[----:B------:R-:W-:Y:S04]  /*2c7b0*/  @!UPT UIADD3 URZ, URZ, URZ, URZ ;  /* 0x0000003f3f3ff290 */ /* 0x000fe8000fffe03f */
[----:B------:R-:W-:Y:S01]  /*2c7c0*/  STL.64 [R1+0x7f0], R180 ;  /* 0x0007f0b401007387 */ /* 0x000fe20000100a00 */
[C---:B------:R-:W-:Y:S03]  /*2c7d0*/  HMMA.1688.F32.TF32 R96, R152.reuse, R18, R96 ;  /* 0x000000129860723c */ /* 0x040fe60000081060 */
[----:B------:R-:W-:Y:S04]  /*2c7e0*/  STL.64 [R1+0x7f8], R182 ;  /* 0x0007f8b601007387 */ /* 0x000fe80000100a00 */
[----:B------:R-:W-:Y:S04]  /*2c7f0*/  STL.64 [R1+0x7e0], R112 ;  /* 0x0007e07001007387 */ /* 0x000fe80000100a00 */
[----:B------:R-:W-:Y:S04]  /*2c800*/  STL.64 [R1+0x7e8], R114 ;  /* 0x0007e87201007387 */ /* 0x000fe80000100a00 */
[----:B------:R-:W-:Y:S04]  /*2c810*/  STL.64 [R1+0x7d0], R68 ;  /* 0x0007d04401007387 */ /* 0x000fe80000100a00 */
[----:B------:R2:W-:Y:S02]  /*2c820*/  STL.64 [R1+0x7d8], R70 ;  /* 0x0007d84601007387 */ /* 0x0005e40000100a00 */
[C---:B--2---:R-:W-:Y:S02]  /*2c830*/  HMMA.1688.F32.TF32 R68, R152.reuse, R26, R88 ;  /* 0x0000001a9844723c */ /* 0x044fe40000081058 */
[----:B------:R-:W-:Y:S04]  /*2c840*/  STL.64 [R1+0x230], R96 ;  /* 0x0002306001007387 */ /* 0x000fe80000100a00 */
[----:B------:R-:W-:Y:S02]  /*2c850*/  STL.64 [R1+0x238], R98 ;  /* 0x0002386201007387 */ /* 0x000fe40000100a00 */
[C---:B------:R-:W-:Y:S02]  /*2c860*/  HMMA.1688.F32.TF32 R84, R152.reuse, R30, R84 ;  /* 0x0000001e9854723c */ /* 0x040fe40000081054 */
[----:B------:R-:W-:Y:S04]  /*2c870*/  STL.64 [R1+0x220], R92 ;  /* 0x0002205c01007387 */ /* 0x000fe80000100a00 */
[----:B------:R-:W-:Y:S04]  /*2c880*/  STL.64 [R1+0x228], R94 ;  /* 0x0002285e01007387 */ /* 0x000fe80000100a00 */
[----:B------:R-:W-:Y:S04]  /*2c890*/  LDS R96, [R0+0x1c400] ;  /* 0x01c4000000607984 */ /* 0x000fe80000000800 */
[----:B------:R-:W-:Y:S04]  /*2c8a0*/  LDS R98, [R0+0x1e400] ;  /* 0x01e4000000627984 */ /* 0x000fe80000000800 */
[----:B------:R-:W-:Y:S04]  /*2c8b0*/  STL.64 [R1+0x210], R68 ;  /* 0x0002104401007387 */ /* 0x000fe80000100a00 */
[----:B------:R2:W-:Y:S04]  /*2c8c0*/  STL.64 [R1+0x218], R70 ;  /* 0x0002184601007387 */ /* 0x0005e80000100a00 */
[----:B------:R-:W-:Y:S04]  /*2c8d0*/  LDS R97, [R53+0x1c400] ;  /* 0x01c4000035617984 */ /* 0x000fe80000000800 */
[----:B------:R-:W3:Y:S01]  /*2c8e0*/  LDS R99, [R53+0x1e400] ;  /* 0x01e4000035637984 */ /* 0x000ee20000000800 */
[C---:B--2---:R-:W-:Y:S03]  /*2c8f0*/  HMMA.1688.F32.TF32 R68, R152.reuse, R38, R76 ;  /* 0x000000269844723c */ /* 0x044fe6000008104c */
[----:B------:R-:W-:Y:S04]  /*2c900*/  STL.64 [R1+0x200], R84 ;  /* 0x0002005401007387 */ /* 0x000fe80000100a00 */
[----:B------:R-:W-:Y:S01]  /*2c910*/  STL.64 [R1+0x208], R86 ;  /* 0x0002085601007387 */ /* 0x000fe20000100a00 */
[C---:B------:R-:W-:Y:S03]  /*2c920*/  HMMA.1688.F32.TF32 R76, R152.reuse, R42, R72 ;  /* 0x0000002a984c723c */ /* 0x040fe60000081048 */
[----:B------:R-:W-:Y:S04]  /*2c930*/  STL.64 [R1+0x1f0], R80 ;  /* 0x0001f05001007387 */ /* 0x000fe80000100a00 */
[----:B------:R-:W-:Y:S01]  /*2c940*/  STL.64 [R1+0x1f8], R82 ;  /* 0x0001f85201007387 */ /* 0x000fe20000100a00 */
[C---:B------:R-:W-:Y:S07]  /*2c950*/  HMMA.1688.F32.TF32 R72, R152.reuse, R46, R228 ;  /* 0x0000002e9848723c */ /* 0x040fee00000810e4 */
[----:B------:R-:W-:Y:S04]  /*2c960*/  STL.64 [R1+0x1e0], R68 ;  /* 0x0001e04401007387 */ /* 0x000fe80000100a00 */
[----:B------:R2:W-:Y:S02]  /*2c970*/  STL.64 [R1+0x1e8], R70 ;  /* 0x0001e84601007387 */ /* 0x0005e40000100a00 */
[C---:B--2---:R-:W-:Y:S02]  /*2c980*/  HMMA.1688.F32.TF32 R68, R152.reuse, R50, R212 ;  /* 0x000000329844723c */ /* 0x044fe400000810d4 */
[----:B------:R-:W-:Y:S04]  /*2c990*/  STL.64 [R1+0x1d0], R76 ;  /* 0x0001d04c01007387 */ /* 0x000fe80000100a00 */
[----:B------:R2:W-:Y:S04]  /*2c9a0*/  STL.64 [R1+0x1d8], R78 ;  /* 0x0001d84e01007387 */ /* 0x0005e80000100a00 */
[----:B------:R-:W-:Y:S04]  /*2c9b0*/  STL.64 [R1+0x1c0], R72 ;  /* 0x0001c04801007387 */ /* 0x000fe80000100a00 */
[----:B------:R4:W-:Y:S01]  /*2c9c0*/  STL.64 [R1+0x1c8], R74 ;  /* 0x0001c84a01007387 */ /* 0x0009e20000100a00 */
[C---:B--2---:R-:W-:Y:S08]  /*2c9d0*/  HMMA.1688.F32.TF32 R76, R152.reuse, R54, R232 ;  /* 0x00000036984c723c */ /* 0x044ff000000810e8 */
[----:B------:R-:W-:Y:S01]  /*2c9e0*/  STL.64 [R1+0x1b0], R68 ;  /* 0x0001b04401007387 */ /* 0x000fe20000100a00 */
[C---:B----4-:R-:W-:Y:S03]  /*2c9f0*/  HMMA.1688.F32.TF32 R72, R152.reuse, R58, R236 ;  /* 0x0000003a9848723c */ /* 0x050fe600000810ec */
[----:B------:R2:W-:Y:S05]  /*2ca00*/  STL.64 [R1+0x1b8], R70 ;  /* 0x0001b84601007387 */ /* 0x0005ea0000100a00 */
[C---:B--2---:R-:W-:Y:S06]  /*2ca10*/  HMMA.1688.F32.TF32 R68, R152.reuse, R62, R240 ;  /* 0x0000003e9844723c */ /* 0x044fec00000810f0 */
[----:B------:R2:W-:Y:S04]  /*2ca20*/  STL.64 [R1+0x1a0], R76 ;  /* 0x0001a04c01007387 */ /* 0x0005e80000100a00 */
[----:B------:R4:W-:Y:S05]  /*2ca30*/  STL.64 [R1+0x1a8], R78 ;  /* 0x0001a84e01007387 */ /* 0x0009ea0000100a00 */
[----:B------:R1:W-:Y:S04]  /*2ca40*/  STL.64 [R1+0x190], R72 ;  /* 0x0001904801007387 */ /* 0x0003e80000100a00 */
        /* <DEDUP_REMOVED lines=65> */
[----:B-1----:R-:W-:Y:S03]  /*2ce60*/  HMMA.1688.F32.TF32 R116, R100, R38, R104 ;  /* 0x000000266474723c */ /* 0x002fe60000081068 */
        /* <DEDUP_REMOVED lines=31> */
[----:B---3--:R-:W-:Y:S08]  /*2d060*/  HMMA.1688.F32.TF32 R92, R96, R30, R92 ;  /* 0x0000001e605c723c */ /* 0x008ff0000008105c */
[C---:B--2---:R-:W-:Y:S08]  /*2d070*/  HMMA.1688.F32.TF32 R68, R100.reuse, R62, R192 ;  /* 0x0000003e6444723c */ /* 0x044ff000000810c0 */
[C---:B----4-:R-:W-:Y:S08]  /*2d080*/  HMMA.1688.F32.TF32 R180, R100.reuse, R58, R188 ;  /* 0x0000003a64b4723c */ /* 0x050ff000000810bc */
[C---:B------:R-:W-:Y:S08]  /*2d090*/  HMMA.1688.F32.TF32 R184, R100.reuse, R54, R184 ;  /* 0x0000003664b8723c */ /* 0x040ff000000810b8 */
[----:B------:R-:W-:Y:S01]  /*2d0a0*/  HMMA.1688.F32.TF32 R112, R100, R42, R240 ;  /* 0x0000002a6470723c */ /* 0x000fe200000810f0 */
[----:B------:R-:W2:Y:S04]  /*2d0b0*/  LDL.LU R240, [R1+0x430] ;  /* 0x0004300001f07983 */ /* 0x000ea80000300800 */
[----:B------:R-:W2:Y:S04]  /*2d0c0*/  LDL.LU R241, [R1+0x434] ;  /* 0x0004340001f17983 */ /* 0x000ea80000300800 */
[----:B------:R-:W2:Y:S04]  /*2d0d0*/  LDL.LU R242, [R1+0x438] ;  /* 0x0004380001f27983 */ /* 0x000ea80000300800 */
[----:B------:R-:W2:Y:S04]  /*2d0e0*/  LDL.LU R243, [R1+0x43c] ;  /* 0x00043c0001f37983 */ /* 0x000ea80000300800 */
[----:B------:R-:W-:Y:S04]  /*2d0f0*/  STL.64 [R1+0x170], R184 ;  /* 0x000170b801007387 */ /* 0x000fe80000100a00 */
[----:B------:R-:W-:Y:S04]  /*2d100*/  STL.64 [R1+0x178], R186 ;  /* 0x000178ba01007387 */ /* 0x000fe80000100a00 */
[----:B------:R-:W-:Y:S04]  /*2d110*/  STL.64 [R1+0x160], R180 ;  /* 0x000160b401007387 */ /* 0x000fe80000100a00 */
[----:B------:R1:W-:Y:S04]  /*2d120*/  STL.64 [R1+0x168], R182 ;  /* 0x000168b601007387 */ /* 0x0003e80000100a00 */
[----:B------:R-:W-:Y:S04]  /*2d130*/  STL.64 [R1+0x150], R68 ;  /* 0x0001504401007387 */ /* 0x000fe80000100a00 */
[----:B------:R3:W-:Y:S01]  /*2d140*/  STL.64 [R1+0x158], R70 ;  /* 0x0001584601007387 */ /* 0x0007e20000100a00 */
[C---:B-1----:R-:W-:Y:S08]  /*2d150*/  HMMA.1688.F32.TF32 R180, R96.reuse, R10, R200 ;  /* 0x0000000a60b4723c */ /* 0x042ff000000810c8 */
[C---:B---3--:R-:W-:Y:S08]  /*2d160*/  HMMA.1688.F32.TF32 R68, R96.reuse, R14, R204 ;  /* 0x0000000e6044723c */ /* 0x048ff000000810cc */
[C---:B------:R-:W-:Y:S11]  /*2d170*/  HMMA.1688.F32.TF32 R184, R96.reuse, R6, R196 ;  /* 0x0000000660b8723c */ /* 0x040ff600000810c4 */
[----:B------:R-:W-:Y:S11]  /*2d180*/  @!UPT UIADD3 URZ, URZ, URZ, URZ ;  /* 0x0000003f3f3ff290 */ /* 0x000ff6000fffe03f */
[----:B------:R-:W-:Y:S01]  /*2d190*/  @!UPT UIADD3 URZ, URZ, URZ, URZ ;  /* 0x0000003f3f3ff290 */ /* 0x000fe2000fffe03f */
[----:B------:R-:W-:Y:S04]  /*2d1a0*/  STL.64 [R1+0x140], R184 ;  /* 0x000140b801007387 */ /* 0x000fe80000100a00 */
[----:B------:R1:W-:Y:S04]  /*2d1b0*/  STL.64 [R1+0x148], R186 ;  /* 0x000148ba01007387 */ /* 0x0003e80000100a00 */
[----:B------:R-:W-:Y:S04]  /*2d1c0*/  STL.64 [R1+0x130], R180 ;  /* 0x000130b401007387 */ /* 0x000fe80000100a00 */
[----:B------:R3:W-:Y:S01]  /*2d1d0*/  STL.64 [R1+0x138], R182 ;  /* 0x000138b601007387 */ /* 0x0007e20000100a00 */
[C---:B-1----:R-:W-:Y:S03]  /*2d1e0*/  HMMA.1688.F32.TF32 R184, R96.reuse, R18, R208 ;  /* 0x0000001260b8723c */ /* 0x042fe600000810d0 */
[----:B------:R-:W-:Y:S04]  /*2d1f0*/  STL.64 [R1+0x120], R68 ;  /* 0x0001204401007387 */ /* 0x000fe80000100a00 */
[----:B------:R1:W-:Y:S01]  /*2d200*/  STL.64 [R1+0x128], R70 ;  /* 0x0001284601007387 */ /* 0x0003e20000100a00 */
[C---:B---3--:R-:W-:Y:S08]  /*2d210*/  HMMA.1688.F32.TF32 R180, R96.reuse, R22, R224 ;  /* 0x0000001660b4723c */ /* 0x048ff000000810e0 */
[----:B------:R-:W-:Y:S01]  /*2d220*/  HMMA.1688.F32.TF32 R88, R96, R34, R88 ;  /* 0x000000226058723c */ /* 0x000fe20000081058 */
[----:B------:R-:W-:-:S02]  /*2d230*/  IMAD.MOV.U32 R208, RZ, RZ, R250 ;  /* 0x000000ffffd07224 */ /* 0x000fc400078e00fa */
[----:B------:R-:W-:Y:S01]  /*2d240*/  IMAD.MOV.U32 R209, RZ, RZ, R248 ;  /* 0x000000ffffd17224 */ /* 0x000fe200078e00f8 */
[----:B------:R-:W-:Y:S01]  /*2d250*/  MOV R211, R247 ;  /* 0x000000f700d37202 */ /* 0x000fe20000000f00 */
[----:B------:R-:W-:Y:S01]  /*2d260*/  IMAD.MOV.U32 R210, RZ, RZ, R246 ;  /* 0x000000ffffd27224 */ /* 0x000fe200078e00f6 */
[----:B------:R-:W-:Y:S02]  /*2d270*/  LDS R224, [R0+0x1c700] ;  /* 0x01c7000000e07984 */ /* 0x000fe40000000800 */
[----:B-1----:R-:W-:Y:S02]  /*2d280*/  HMMA.1688.F32.TF32 R68, R96, R26, R220 ;  /* 0x0000001a6044723c */ /* 0x002fe400000810dc */
[----:B------:R-:W-:Y:S04]  /*2d290*/  STL.64 [R1+0x110], R184 ;  /* 0x000110b801007387 */ /* 0x000fe80000100a00 */
[----:B------:R-:W-:Y:S04]  /*2d2a0*/  STL.64 [R1+0x118], R186 ;  /* 0x000118ba01007387 */ /* 0x000fe80000100a00 */
[----:B------:R-:W-:Y:S04]  /*2d2b0*/  STL.64 [R1+0x100], R180 ;  /* 0x000100b401007387 */ /* 0x000fe80000100a00 */
[----:B------:R-:W-:Y:S01]  /*2d2c0*/  STL.64 [R1+0x108], R182 ;  /* 0x000108b601007387 */ /* 0x000fe20000100a00 */
[C---:B------:R-:W-:Y:S03]  /*2d2d0*/  HMMA.1688.F32.TF32 R148, R100.reuse, R6, R148 ;  /* 0x000000066494723c */ /* 0x040fe60000081094 */
[----:B------:R-:W-:Y:S04]  /*2d2e0*/  LDS R220, [R0+0x1c600] ;  /* 0x01c6000000dc7984 */ /* 0x000fe80000000800 */
[----:B------:R-:W-:Y:S04]  /*2d2f0*/  LDS R222, [R0+0x1e600] ;  /* 0x01e6000000de7984 */ /* 0x000fe80000000800 */
[----:B------:R-:W-:Y:S04]  /*2d300*/  STL.64 [R1+0xf0], R68 ;  /* 0x0000f04401007387 */ /* 0x000fe80000100a00 */
[----:B------:R1:W-:Y:S01]  /*2d310*/  STL.64 [R1+0xf8], R70 ;  /* 0x0000f84601007387 */ /* 0x0003e20000100a00 */
[----:B------:R-:W-:Y:S03]  /*2d320*/  HMMA.1688.F32.TF32 R144, R100, R10, R144 ;  /* 0x0000000a6490723c */ /* 0x000fe60000081090 */
[----:B------:R-:W-:Y:S04]  /*2d330*/  LDS R221, [R53+0x1c600] ;  /* 0x01c6000035dd7984 */ /* 0x000fe80000000800 */
[----:B------:R-:W-:Y:S01]  /*2d340*/  LDS R223, [R53+0x1e600] ;  /* 0x01e6000035df7984 */ /* 0x000fe20000000800 */
[C---:B-1----:R-:W-:Y:S03]  /*2d350*/  HMMA.1688.F32.TF32 R68, R96.reuse, R38, R84 ;  /* 0x000000266044723c */ /* 0x042fe60000081054 */
[----:B------:R-:W-:Y:S04]  /*2d360*/  STL.64 [R1+0xe0], R92 ;  /* 0x0000e05c01007387 */ /* 0x000fe80000100a00 */
[----:B------:R-:W-:Y:S01]  /*2d370*/  STL.64 [R1+0xe8], R94 ;  /* 0x0000e85e01007387 */ /* 0x000fe20000100a00 */
[C---:B------:R-:W-:Y:S03]  /*2d380*/  HMMA.1688.F32.TF32 R84, R96.reuse, R42, R80 ;  /* 0x0000002a6054723c */ /* 0x040fe60000081050 */
[----:B------:R-:W-:Y:S04]  /*2d390*/  STL.64 [R1+0xd0], R88 ;  /* 0x0000d05801007387 */ /* 0x000fe80000100a00 */
[----:B------:R-:W-:Y:S01]  /*2d3a0*/  STL.64 [R1+0xd8], R90 ;  /* 0x0000d85a01007387 */ /* 0x000fe20000100a00 */
[----:B------:R-:W-:Y:S03]  /*2d3b0*/  HMMA.1688.F32.TF32 R80, R96, R46, R76 ;  /* 0x0000002e6050723c */ /* 0x000fe6000008104c */
[----:B------:R-:W-:Y:S04]  /*2d3c0*/  LDS R226, [R0+0x1e700] ;  /* 0x01e7000000e27984 */ /* 0x000fe80000000800 */
[----:B------:R-:W-:Y:S04]  /*2d3d0*/  LDS R225, [R53+0x1c700] ;  /* 0x01c7000035e17984 */ /* 0x000fe80000000800 */
[----:B------:R-:W-:Y:S04]  /*2d3e0*/  STL.64 [R1+0xc0], R68 ;  /* 0x0000c04401007387 */ /* 0x000fe80000100a00 */
[----:B------:R1:W-:Y:S01]  /*2d3f0*/  STL.64 [R1+0xc8], R70 ;  /* 0x0000c84601007387 */ /* 0x0003e20000100a00 */
[----:B------:R-:W-:Y:S03]  /*2d400*/  HMMA.1688.F32.TF32 R140, R100, R14, R140 ;  /* 0x0000000e648c723c */ /* 0x000fe6000008108c */
[----:B------:R-:W-:Y:S05]  /*2d410*/  LDS R227, [R53+0x1e700] ;  /* 0x01e7000035e37984 */ /* 0x000fea0000000800 */
[C---:B-1----:R-:W-:Y:S01]  /*2d420*/  HMMA.1688.F32.TF32 R68, R96.reuse, R50, R72 ;  /* 0x000000326044723c */ /* 0x042fe20000081048 */
[----:B------:R-:W-:Y:S04]  /*2d430*/  STL.64 [R1+0x7c0], R84 ;  /* 0x0007c05401007387 */ /* 0x000fe80000100a00 */
[----:B------:R-:W-:Y:S03]  /*2d440*/  STL.64 [R1+0x7c8], R86 ;  /* 0x0007c85601007387 */ /* 0x000fe60000100a00 */
[C---:B------:R-:W-:Y:S01]  /*2d450*/  HMMA.1688.F32.TF32 R76, R96.reuse, R54, R228 ;  /* 0x00000036604c723c */ /* 0x040fe200000810e4 */
[----:B------:R-:W-:Y:S04]  /*2d460*/  STL.64 [R1+0x7b0], R80 ;  /* 0x0007b05001007387 */ /* 0x000fe80000100a00 */
[----:B------:R-:W-:Y:S03]  /*2d470*/  STL.64 [R1+0x7b8], R82 ;  /* 0x0007b85201007387 */ /* 0x000fe60000100a00 */
[C---:B------:R-:W-:Y:S07]  /*2d480*/  HMMA.1688.F32.TF32 R72, R96.reuse, R58, R212 ;  /* 0x0000003a6048723c */ /* 0x040fee00000810d4 */
[----:B------:R-:W-:Y:S04]  /*2d490*/  STL.64 [R1+0x7a0], R68 ;  /* 0x0007a04401007387 */ /* 0x000fe80000100a00 */
[----:B------:R1:W-:Y:S02]  /*2d4a0*/  STL.64 [R1+0x7a8], R70 ;  /* 0x0007a84601007387 */ /* 0x0003e40000100a00 */
[----:B-1----:R-:W-:Y:S02]  /*2d4b0*/  HMMA.1688.F32.TF32 R68, R96, R62, R232 ;  /* 0x0000003e6044723c */ /* 0x002fe400000810e8 */
[----:B------:R-:W-:Y:S04]  /*2d4c0*/  STL.64 [R1+0x790], R76 ;  /* 0x0007904c01007387 */ /* 0x000fe80000100a00 */
[----:B------:R-:W-:Y:S01]  /*2d4d0*/  STL.64 [R1+0x798], R78 ;  /* 0x0007984e01007387 */ /* 0x000fe20000100a00 */
[----:B------:R-:W-:-:S03]  /*2d4e0*/  IMAD.MOV.U32 R212, RZ, RZ, R245 ;  /* 0x000000ffffd47224 */ /* 0x000fc600078e00f5 */
[----:B------:R1:W-:Y:S01]  /*2d4f0*/  STL.64 [R1+0x780], R72 ;  /* 0x0007804801007387 */ /* 0x0003e20000100a00 */
[----:B------:R-:W-:-:S03]  /*2d500*/  IMAD.MOV.U32 R213, RZ, RZ, R244 ;  /* 0x000000ffffd57224 */ /* 0x000fc600078e00f4 */
[----:B------:R3:W-:Y:S01]  /*2d510*/  STL.64 [R1+0x788], R74 ;  /* 0x0007884a01007387 */ /* 0x0007e20000100a00 */
[----:B------:R-:W-:Y:S01]  /*2d520*/  MOV R214, R249 ;  /* 0x000000f900d67202 */ /* 0x000fe20000000f00 */
[----:B------:R-:W-:-:S07]  /*2d530*/  IMAD.MOV.U32 R215, RZ, RZ, R251 ;  /* 0x000000ffffd77224 */ /* 0x000fce00078e00fb */
[----:B------:R-:W-:Y:S04]  /*2d540*/  STL.64 [R1+0x770], R68 ;  /* 0x0007704401007387 */ /* 0x000fe80000100a00 */
[----:B------:R-:W-:Y:S04]  /*2d550*/  STL.64 [R1+0x778], R70 ;  /* 0x0007784601007387 */ /* 0x000fe80000100a00 */
[----:B------:R-:W4:Y:S04]  /*2d560*/  LDL.LU R245, [R1+0x158c] ;  /* 0x00158c0001f57983 */ /* 0x000f280000300800 */
[----:B------:R-:W2:Y:S04]  /*2d570*/  LDL.LU R244, [R1+0x1588] ;  /* 0x0015880001f47983 */ /* 0x000ea80000300800 */
[----:B------:R-:W2:Y:S04]  /*2d580*/  LDL.LU R249, [R1+0x1584] ;  /* 0x0015840001f97983 */ /* 0x000ea80000300800 */
[----:B------:R-:W3:Y:S04]  /*2d590*/  LDL.LU R251, [R1+0x1580] ;  /* 0x0015800001fb7983 */ /* 0x000ee80000300800 */
[----:B------:R-:W4:Y:S04]  /*2d5a0*/  LDL.LU R250, [R1+0x157c] ;  /* 0x00157c0001fa7983 */ /* 0x000f280000300800 */
[----:B------:R-:W4:Y:S04]  /*2d5b0*/  LDL.LU R248, [R1+0x1578] ;  /* 0x0015780001f87983 */ /* 0x000f280000300800 */
[----:B------:R-:W4:Y:S04]  /*2d5c0*/  LDL.LU R246, [R1+0x1574] ;  /* 0x0015740001f67983 */ /* 0x000f280000300800 */
[----:B------:R-:W4:Y:S01]  /*2d5d0*/  LDL.LU R247, [R1+0x1570] ;  /* 0x0015700001f77983 */ /* 0x000f220000300800 */
[----:B--2---:R-:W-:-:S03]  /*2d5e0*/  IMAD.MOV.U32 R200, RZ, RZ, R249 ;  /* 0x000000ffffc87224 */ /* 0x004fc600078e00f9 */
[----:B------:R-:W2:Y:S01]  /*2d5f0*/  LDL.LU R249, [R1+0x156c] ;  /* 0x00156c0001f97983 */ /* 0x000ea20000300800 */
[----:B---3--:R-:W-:-:S03]  /*2d600*/  IMAD.MOV.U32 R201, RZ, RZ, R251 ;  /* 0x000000ffffc97224 */ /* 0x008fc600078e00fb */
[----:B------:R-:W3:Y:S01]  /*2d610*/  LDL.LU R251, [R1+0x1568] ;  /* 0x0015680001fb7983 */ /* 0x000ee20000300800 */
[----:B------:R-:W-:Y:S02]  /*2d620*/  IMAD.MOV.U32 R202, RZ, RZ, R244 ;  /* 0x000000ffffca7224 */ /* 0x000fe400078e00f4 */
[----:B----4-:R-:W-:Y:S01]  /*2d630*/  IMAD.MOV.U32 R203, RZ, RZ, R245 ;  /* 0x000000ffffcb7224 */ /* 0x010fe200078e00f5 */
[----:B------:R-:W4:Y:S01]  /*2d640*/  LDL.LU R244, [R1+0x1564] ;  /* 0x0015640001f47983 */ /* 0x000f220000300800 */
[----:B------:R-:W-:-:S03]  /*2d650*/  IMAD.MOV.U32 R199, RZ, RZ, R250 ;  /* 0x000000ffffc77224 */ /* 0x000fc600078e00fa */
[----:B------:R-:W4:Y:S01]  /*2d660*/  LDL.LU R245, [R1+0x1560] ;  /* 0x0015600001f57983 */ /* 0x000f220000300800 */
[----:B------:R-:W-:Y:S01]  /*2d670*/  MOV R196, R246 ;  /* 0x000000f600c47202 */ /* 0x000fe20000000f00 */
[----:B------:R-:W-:Y:S02]  /*2d680*/  IMAD.MOV.U32 R198, RZ, RZ, R248 ;  /* 0x000000ffffc67224 */ /* 0x000fe400078e00f8 */
[----:B------:R-:W4:Y:S01]  /*2d690*/  LDL.LU R246, [R1+0x155c] ;  /* 0x00155c0001f67983 */ /* 0x000f220000300800 */
[----:B------:R-:W-:-:S03]  /*2d6a0*/  IMAD.MOV.U32 R197, RZ, RZ, R247 ;  /* 0x000000ffffc57224 */ /* 0x000fc600078e00f7 */
[----:B------:R-:W4:Y:S04]  /*2d6b0*/  LDL.LU R247, [R1+0x1558] ;  /* 0x0015580001f77983 */ /* 0x000f280000300800 */
[----:B------:R-:W4:Y:S04]  /*2d6c0*/  LDL.LU R248, [R1+0x1554] ;  /* 0x0015540001f87983 */ /* 0x000f280000300800 */
[----:B------:R-:W4:Y:S01]  /*2d6d0*/  LDL.LU R250, [R1+0x1550] ;  /* 0x0015500001fa7983 */ /* 0x000f220000300800 */
[----:B--2---:R-:W-:Y:S01]  /*2d6e0*/  MOV R193, R249 ;  /* 0x000000f900c17202 */ /* 0x004fe20000000f00 */
[----:B---3--:R-:W-:-:S02]  /*2d6f0*/  IMAD.MOV.U32 R192, RZ, RZ, R251 ;  /* 0x000000ffffc07224 */ /* 0x008fc400078e00fb */
[----:B------:R-:W2:Y:S04]  /*2d700*/  LDL.LU R251, [R1+0x154c] ;  /* 0x00154c0001fb7983 */ /* 0x000ea80000300800 */
[----:B------:R-:W3:Y:S04]  /*2d710*/  LDL.LU R249, [R1+0x1548] ;  /* 0x0015480001f97983 */ /* 0x000ee80000300800 */
[----:B------:R-:W3:Y:S04]  /*2d720*/  LDL.LU R194, [R1+0x638] ;  /* 0x0006380001c27983 */ /* 0x000ee80000300800 */
[----:B------:R-:W3:Y:S01]  /*2d730*/  LDL.LU R195, [R1+0x63c] ;  /* 0x00063c0001c37983 */ /* 0x000ee20000300800 */
[----:B----4-:R-:W-:-:S03]  /*2d740*/  IMAD.MOV.U32 R187, RZ, RZ, R244 ;  /* 0x000000ffffbb7224 */ /* 0x010fc600078e00f4 */
[----:B-1----:R-:W4:Y:S01]  /*2d750*/  LDL.LU R72, [R1+0x470] ;  /* 0x0004700001487983 */ /* 0x002f220000300800 */
        /* <DEDUP_REMOVED lines=8> */
[----:B------:R-:W4:Y:S01]  /*2d7e0*/  LDL.LU R245, [R1+0x494] ;  /* 0x0004940001f57983 */ /* 0x000f220000300800 */
[----:B------:R-:W-:-:S03]  /*2d7f0*/  IMAD.MOV.U32 R229, RZ, RZ, R250 ;  /* 0x000000ffffe57224 */ /* 0x000fc600078e00fa */
[----:B------:R-:W4:Y:S04]  /*2d800*/  LDL.LU R246, [R1+0x498] ;  /* 0x0004980001f67983 */ /* 0x000f280000300800 */
[----:B------:R-:W4:Y:S04]  /*2d810*/  LDL.LU R247, [R1+0x49c] ;  /* 0x00049c0001f77983 */ /* 0x000f280000300800 */
[----:B------:R-:W4:Y:S01]  /*2d820*/  LDL.LU R248, [R1+0x4a0] ;  /* 0x0004a00001f87983 */ /* 0x000f220000300800 */
[C---:B------:R-:W-:Y:S08]  /*2d830*/  HMMA.1688.F32.TF32 R136, R100.reuse, R18, R136 ;  /* 0x000000126488723c */ /* 0x040ff00000081088 */
[C---:B------:R-:W-:Y:S08]  /*2d840*/  HMMA.1688.F32.TF32 R132, R100.reuse, R22, R132 ;  /* 0x000000166484723c */ /* 0x040ff00000081084 */
[C---:B------:R-:W-:Y:S08]  /*2d850*/  HMMA.1688.F32.TF32 R128, R100.reuse, R26, R128 ;  /* 0x0000001a6480723c */ /* 0x040ff00000081080 */
[C---:B------:R-:W-:Y:S08]  /*2d860*/  HMMA.1688.F32.TF32 R124, R100.reuse, R30, R124 ;  /* 0x0000001e647c723c */ /* 0x040ff0000008107c */
[C---:B------:R-:W-:Y:S08]  /*2d870*/  HMMA.1688.F32.TF32 R120, R100.reuse, R34, R120 ;  /* 0x000000226478723c */ /* 0x040ff00000081078 */
[C---:B------:R-:W-:Y:S08]  /*2d880*/  HMMA.1688.F32.TF32 R108, R100.reuse, R46, R108 ;  /* 0x0000002e646c723c */ /* 0x040ff0000008106c */
[C---:B------:R-:W-:Y:S08]  /*2d890*/  HMMA.1688.F32.TF32 R104, R100.reuse, R50, R104 ;  /* 0x000000326468723c */ /* 0x040ff00000081068 */
[-C--:B------:R-:W-:Y:S01]  /*2d8a0*/  HMMA.1688.F32.TF32 R100, R100, R66.reuse, R216 ;  /* 0x000000426464723c */ /* 0x080fe200000810d8 */
[----:B------:R-:W-:Y:S04]  /*2d8b0*/  LDS R216, [R0+0x1c500] ;  /* 0x01c5000000d87984 */ /* 0x000fe80000000800 */
[----:B------:R-:W-:Y:S04]  /*2d8c0*/  LDS R218, [R0+0x1e500] ;  /* 0x01e5000000da7984 */ /* 0x000fe80000000800 */
[----:B------:R-:W-:Y:S04]  /*2d8d0*/  LDS R217, [R53+0x1c500] ;  /* 0x01c5000035d97984 */ /* 0x000fe80000000800 */
[----:B------:R-:W1:Y:S01]  /*2d8e0*/  LDS R219, [R53+0x1e500] ;  /* 0x01e5000035db7984 */ /* 0x000e620000000800 */
[----:B------:R-:W-:Y:S08]  /*2d8f0*/  HMMA.1688.F32.TF32 R96, R96, R66, R236 ;  /* 0x000000426060723c */ /* 0x000ff000000810ec */
[----:B-1----:R-:W-:Y:S01]  /*2d900*/  HMMA.1688.F32.TF32 R92, R216, R6, R240 ;  /* 0x00000006d85c723c */ /* 0x002fe200000810f0 */
[----:B--2---:R-:W-:Y:S01]  /*2d910*/  MOV R228, R251 ;  /* 0x000000fb00e47202 */ /* 0x004fe20000000f00 */
[----:B---3--:R-:W-:-:S02]  /*2d920*/  IMAD.MOV.U32 R230, RZ, RZ, R249 ;  /* 0x000000ffffe67224 */ /* 0x008fc400078e00f9 */
        /* <DEDUP_REMOVED lines=43> */
[C---:B------:R-:W-:Y:S11]  /*2dbe0*/  HMMA.1688.F32.TF32 R184, R216.reuse, R46, R184 ;  /* 0x0000002ed8b8723c */ /* 0x040ff600000810b8 */
[----:B------:R-:W-:Y:S11]  /*2dbf0*/  @!UPT UIADD3 URZ, URZ, URZ, URZ ;  /* 0x0000003f3f3ff290 */ /* 0x000ff6000fffe03f */
[----:B------:R-:W-:Y:S01]  /*2dc00*/  @!UPT UIADD3 URZ, URZ, URZ, URZ ;  /* 0x0000003f3f3ff290 */ /* 0x000fe2000fffe03f */
[----:B------:R-:W-:Y:S04]  /*2dc10*/  STL.64 [R1+0x470], R184 ;  /* 0x000470b801007387 */ /* 0x000fe80000100a00 */
[----:B------:R1:W-:Y:S02]  /*2dc20*/  STL.64 [R1+0x478], R186 ;  /* 0x000478ba01007387 */ /* 0x0003e40000100a00 */
[C---:B-1----:R-:W-:Y:S08]  /*2dc30*/  HMMA.1688.F32.TF32 R184, R216.reuse, R58, R196 ;  /* 0x0000003ad8b8723c */ /* 0x042ff000000810c4 */
[C---:B----4-:R-:W-:Y:S08]  /*2dc40*/  HMMA.1688.F32.TF32 R244, R216.reuse, R30, R244 ;  /* 0x0000001ed8f4723c */ /* 0x050ff000000810f4 */
[C---:B------:R-:W-:Y:S08]  /*2dc50*/  HMMA.1688.F32.TF32 R72, R216.reuse, R38, R72 ;  /* 0x00000026d848723c */ /* 0x040ff00000081048 */
[C---:B------:R-:W-:Y:S08]  /*2dc60*/  HMMA.1688.F32.TF32 R228, R216.reuse, R42, R228 ;  /* 0x0000002ad8e4723c */ /* 0x040ff000000810e4 */
[C---:B--2---:R-:W-:Y:S08]  /*2dc70*/  HMMA.1688.F32.TF32 R248, R216.reuse, R26, R248 ;  /* 0x0000001ad8f8723c */ /* 0x044ff000000810f8 */
[C---:B---3--:R-:W-:Y:S08]  /*2dc80*/  HMMA.1688.F32.TF32 R68, R216.reuse, R34, R180 ;  /* 0x00000022d844723c */ /* 0x048ff000000810b4 */
[C---:B------:R-:W-:Y:S08]  /*2dc90*/  HMMA.1688.F32.TF32 R180, R216.reuse, R50, R188 ;  /* 0x00000032d8b4723c */ /* 0x040ff000000810bc */
[C---:B------:R-:W-:Y:S11]  /*2dca0*/  HMMA.1688.F32.TF32 R188, R216.reuse, R54, R192 ;  /* 0x00000036d8bc723c */ /* 0x040ff600000810c0 */
[----:B------:R-:W-:Y:S04]  /*2dcb0*/  @!UPT UIADD3 URZ, URZ, URZ, URZ ;  /* 0x0000003f3f3ff290 */ /* 0x000fe8000fffe03f */
[----:B------:R-:W-:Y:S04]  /*2dcc0*/  STL.64 [R1+0x4a0], R180 ;  /* 0x0004a0b401007387 */ /* 0x000fe80000100a00 */
[----:B------:R1:W-:Y:S02]  /*2dcd0*/  STL.64 [R1+0x4a8], R182 ;  /* 0x0004a8b601007387 */ /* 0x0003e40000100a00 */
[C---:B-1----:R-:W-:Y:S02]  /*2dce0*/  HMMA.1688.F32.TF32 R180, R216.reuse, R62, R200 ;  /* 0x0000003ed8b4723c */ /* 0x042fe400000810c8 */
[----:B------:R-:W-:Y:S04]  /*2dcf0*/  STL.64 [R1+0x760], R188 ;  /* 0x000760bc01007387 */ /* 0x000fe80000100a00 */
[----:B------:R1:W-:Y:S04]  /*2dd00*/  STL.64 [R1+0x768], R190 ;  /* 0x000768be01007387 */ /* 0x0003e80000100a00 */
[----:B------:R-:W-:Y:S04]  /*2dd10*/  STL.64 [R1+0x750], R184 ;  /* 0x000750b801007387 */ /* 0x000fe80000100a00 */
[----:B------:R2:W-:Y:S01]  /*2dd20*/  STL.64 [R1+0x758], R186 ;  /* 0x000758ba01007387 */ /* 0x0005e20000100a00 */
[----:B-1----:R-:W-:Y:S08]  /*2dd30*/  HMMA.1688.F32.TF32 R188, R216, R66, R204 ;  /* 0x00000042d8bc723c */ /* 0x002ff000000810cc */
[----:B------:R-:W-:Y:S01]  /*2dd40*/  STL.64 [R1+0x740], R180 ;  /* 0x000740b401007387 */ /* 0x000fe20000100a00 */
[C---:B--2---:R-:W-:Y:S03]  /*2dd50*/  HMMA.1688.F32.TF32 R184, R220.reuse, R6, R208 ;  /* 0x00000006dcb8723c */ /* 0x044fe600000810d0 */
[----:B------:R1:W-:Y:S05]  /*2dd60*/  STL.64 [R1+0x748], R182 ;  /* 0x000748b601007387 */ /* 0x0003ea0000100a00 */
[-C--:B-1----:R-:W-:Y:S06]  /*2dd70*/  HMMA.1688.F32.TF32 R180, R220, R10.reuse, R212 ;  /* 0x0000000adcb4723c */ /* 0x082fec00000810d4 */
[----:B------:R-:W-:Y:S04]  /*2dd80*/  STL.64 [R1+0x510], R188 ;  /* 0x000510bc01007387 */ /* 0x000fe80000100a00 */
[----:B------:R-:W-:Y:S01]  /*2dd90*/  STL.64 [R1+0x518], R190 ;  /* 0x000518be01007387 */ /* 0x000fe20000100a00 */
[C---:B------:R-:W-:Y:S04]  /*2dda0*/  HMMA.1688.F32.TF32 R88, R216.reuse, R10, R88 ;  /* 0x0000000ad858723c */ /* 0x040fe80000081058 */
[----:B------:R-:W-:Y:S04]  /*2ddb0*/  STL.64 [R1+0x730], R184 ;  /* 0x000730b801007387 */ /* 0x000fe80000100a00 */
[----:B------:R-:W-:Y:S01]  /*2ddc0*/  STL.64 [R1+0x738], R186 ;  /* 0x000738ba01007387 */ /* 0x000fe20000100a00 */
[C---:B------:R-:W-:Y:S08]  /*2ddd0*/  HMMA.1688.F32.TF32 R84, R216.reuse, R14, R84 ;  /* 0x0000000ed854723c */ /* 0x040ff00000081054 */
[C---:B------:R-:W-:Y:S08]  /*2dde0*/  HMMA.1688.F32.TF32 R80, R216.reuse, R18, R80 ;  /* 0x00000012d850723c */ /* 0x040ff00000081050 */
[----:B------:R-:W-:Y:S07]  /*2ddf0*/  HMMA.1688.F32.TF32 R76, R216, R22, R76 ;  /* 0x00000016d84c723c */ /* 0x000fee000008104c */
[----:B------:R-:W-:-:S02]  /*2de00*/  IMAD.MOV.U32 R216, RZ, RZ, R3 ;  /* 0x000000ffffd87224 */ /* 0x000fc400078e0003 */
[----:B------:R-:W2:Y:S04]  /*2de10*/  LDL.LU R3, [R1+0x1544] ;  /* 0x0015440001037983 */ /* 0x000ea80000300800 */
[----:B------:R-:W-:Y:S04]  /*2de20*/  STL.64 [R1+0x720], R180 ;  /* 0x000720b401007387 */ /* 0x000fe80000100a00 */
[----:B------:R1:W-:Y:S02]  /*2de30*/  STL.64 [R1+0x728], R182 ;  /* 0x000728b601007387 */ /* 0x0003e40000100a00 */
[----:B-1----:R-:W-:Y:S01]  /*2de40*/  HMMA.1688.F32.TF32 R180, R220, R14, R232 ;  /* 0x0000000edcb4723c */ /* 0x002fe200000810e8 */
[----:B------:R-:W-:Y:S01]  /*2de50*/  MOV R217, R24 ;  /* 0x0000001800d97202 */ /* 0x000fe20000000f00 */
[----:B------:R-:W-:Y:S01]  /*2de60*/  IMAD.MOV.U32 R218, RZ, RZ, R21 ;  /* 0x000000ffffda7224 */ /* 0x000fe200078e0015 */
[----:B------:R-:W3:Y:S01]  /*2de70*/  LDL.LU R24, [R1+0x1540] ;  /* 0x0015400001187983 */ /* 0x000ee20000300800 */
[----:B------:R-:W-:-:S03]  /*2de80*/  IMAD.MOV.U32 R219, RZ, RZ, R20 ;  /* 0x000000ffffdb7224 */ /* 0x000fc600078e0014 */
[----:B------:R-:W4:Y:S01]  /*2de90*/  LDL.LU R21, [R1+0x153c] ;  /* 0x00153c0001157983 */ /* 0x000f220000300800 */
[C---:B------:R-:W-:Y:S03]  /*2dea0*/  HMMA.1688.F32.TF32 R184, R220.reuse, R18, R236 ;  /* 0x00000012dcb8723c */ /* 0x040fe600000810ec */
[----:B------:R-:W4:Y:S11]  /*2deb0*/  LDL.LU R20, [R1+0x1538] ;  /* 0x0015380001147983 */ /* 0x000f360000300800 */
[----:B------:R-:W-:Y:S01]  /*2dec0*/  @!UPT UIADD3 URZ, URZ, URZ, URZ ;  /* 0x0000003f3f3ff290 */ /* 0x000fe2000fffe03f */
[----:B------:R-:W-:Y:S04]  /*2ded0*/  STL.64 [R1+0x710], R180 ;  /* 0x000710b401007387 */ /* 0x000fe80000100a00 */
[----:B------:R1:W-:Y:S04]  /*2dee0*/  STL.64 [R1+0x718], R182 ;  /* 0x000718b601007387 */ /* 0x0003e80000100a00 */
[----:B------:R-:W2:Y:S01]  /*2def0*/  LDL.LU R196, [R1+0x2e0] ;  /* 0x0002e00001c47983 */ /* 0x000ea20000300800 */
[C---:B-1----:R-:W-:Y:S03]  /*2df00*/  HMMA.1688.F32.TF32 R180, R220.reuse, R22, R240 ;  /* 0x00000016dcb4723c */ /* 0x042fe600000810f0 */
[----:B------:R-:W-:Y:S04]  /*2df10*/  STL.64 [R1+0x700], R184 ;  /* 0x000700b801007387 */ /* 0x000fe80000100a00 */
[----:B------:R-:W-:Y:S11]  /*2df20*/  STL.64 [R1+0x708], R186 ;  /* 0x000708ba01007387 */ /* 0x000ff60000100a00 */
[----:B------:R-:W-:Y:S05]  /*2df30*/  @!UPT UIADD3 URZ, URZ, URZ, URZ ;  /* 0x0000003f3f3ff290 */ /* 0x000fea000fffe03f */
        /* <DEDUP_REMOVED lines=46> */
[C---:B---3--:R-:W-:Y:S11]  /*2e220*/  HMMA.1688.F32.TF32 R208, R220.reuse, R30, R208 ;  /* 0x0000001edcd0723c */ /* 0x048ff600000810d0 */
[----:B------:R-:W-:Y:S04]  /*2e230*/  @!UPT UIADD3 URZ, URZ, URZ, URZ ;  /* 0x0000003f3f3ff290 */ /* 0x000fe8000fffe03f */
[----:B------:R1:W-:Y:S04]  /*2e240*/  STL.64 [R1+0x6e0], R204 ;  /* 0x0006e0cc01007387 */ /* 0x0003e80000100a00 */
[----:B------:R2:W-:Y:S04]  /*2e250*/  STL.64 [R1+0x6e8], R206 ;  /* 0x0006e8ce01007387 */ /* 0x0005e80000100a00 */
[----:B-1----:R-:W3:Y:S04]  /*2e260*/  LDL.LU R204, [R1+0x290] ;  /* 0x0002900001cc7983 */ /* 0x002ee80000300800 */
[----:B------:R-:W3:Y:S04]  /*2e270*/  LDL.LU R205, [R1+0x294] ;  /* 0x0002940001cd7983 */ /* 0x000ee80000300800 */
[----:B--2---:R-:W3:Y:S04]  /*2e280*/  LDL.LU R206, [R1+0x298] ;  /* 0x0002980001ce7983 */ /* 0x004ee80000300800 */
[----:B------:R-:W3:Y:S01]  /*2e290*/  LDL.LU R207, [R1+0x29c] ;  /* 0x00029c0001cf7983 */ /* 0x000ee20000300800 */
[C---:B----4-:R-:W-:Y:S03]  /*2e2a0*/  HMMA.1688.F32.TF32 R212, R220.reuse, R34, R212 ;  /* 0x00000022dcd4723c */ /* 0x050fe600000810d4 */
[----:B------:R1:W-:Y:S05]  /*2e2b0*/  STL.64 [R1+0x6d0], R208 ;  /* 0x0006d0d001007387 */ /* 0x0003ea0000100a00 */
[C---:B------:R-:W-:Y:S01]  /*2e2c0*/  HMMA.1688.F32.TF32 R236, R220.reuse, R38, R236 ;  /* 0x00000026dcec723c */ /* 0x040fe200000810ec */
[----:B------:R2:W-:Y:S04]  /*2e2d0*/  STL.64 [R1+0x6d8], R210 ;  /* 0x0006d8d201007387 */ /* 0x0005e80000100a00 */
[----:B-1----:R-:W4:Y:S04]  /*2e2e0*/  LDL.LU R208, [R1+0xb0] ;  /* 0x0000b00001d07983 */ /* 0x002f280000300800 */
[----:B------:R-:W4:Y:S04]  /*2e2f0*/  LDL.LU R209, [R1+0xb4] ;  /* 0x0000b40001d17983 */ /* 0x000f280000300800 */
[----:B--2---:R-:W4:Y:S01]  /*2e300*/  LDL.LU R210, [R1+0xb8] ;  /* 0x0000b80001d27983 */ /* 0x004f220000300800 */
[C---:B------:R-:W-:Y:S03]  /*2e310*/  HMMA.1688.F32.TF32 R240, R220.reuse, R42, R240 ;  /* 0x0000002adcf0723c */ /* 0x040fe600000810f0 */
[----:B------:R-:W4:Y:S04]  /*2e320*/  LDL.LU R211, [R1+0xbc] ;  /* 0x0000bc0001d37983 */ /* 0x000f280000300800 */
[----:B------:R1:W-:Y:S04]  /*2e330*/  STL.64 [R1+0x6c0], R212 ;  /* 0x0006c0d401007387 */ /* 0x0003e80000100a00 */
[----:B------:R2:W-:Y:S04]  /*2e340*/  STL.64 [R1+0x6c8], R214 ;  /* 0x0006c8d601007387 */ /* 0x0005e80000100a00 */
[----:B-1----:R-:W4:Y:S04]  /*2e350*/  LDL.LU R212, [R1+0xa0] ;  /* 0x0000a00001d47983 */ /* 0x002f280000300800 */
[----:B------:R-:W4:Y:S04]  /*2e360*/  LDL.LU R213, [R1+0xa4] ;  /* 0x0000a40001d57983 */ /* 0x000f280000300800 */
[----:B--2---:R-:W2:Y:S04]  /*2e370*/  LDL.LU R214, [R1+0xa8] ;  /* 0x0000a80001d67983 */ /* 0x004ea80000300800 */
[----:B------:R-:W2:Y:S04]  /*2e380*/  LDL.LU R215, [R1+0xac] ;  /* 0x0000ac0001d77983 */ /* 0x000ea80000300800 */
[----:B------:R1:W-:Y:S04]  /*2e390*/  STL.64 [R1+0x6b0], R236 ;  /* 0x0006b0ec01007387 */ /* 0x0003e80000100a00 */
[----:B------:R1:W-:Y:S04]  /*2e3a0*/  STL.64 [R1+0x6b8], R238 ;  /* 0x0006b8ee01007387 */ /* 0x0003e80000100a00 */
[----:B-1----:R-:W2:Y:S04]  /*2e3b0*/  LDL.LU R236, [R1+0x90] ;  /* 0x0000900001ec7983 */ /* 0x002ea80000300800 */
[----:B------:R-:W2:Y:S04]  /*2e3c0*/  LDL.LU R237, [R1+0x94] ;  /* 0x0000940001ed7983 */ /* 0x000ea80000300800 */
[----:B------:R-:W2:Y:S04]  /*2e3d0*/  LDL.LU R238, [R1+0x98] ;  /* 0x0000980001ee7983 */ /* 0x000ea80000300800 */
[----:B------:R-:W2:Y:S04]  /*2e3e0*/  LDL.LU R239, [R1+0x9c] ;  /* 0x00009c0001ef7983 */ /* 0x000ea80000300800 */
[----:B------:R1:W-:Y:S04]  /*2e3f0*/  STL.64 [R1+0x6a0], R240 ;  /* 0x0006a0f001007387 */ /* 0x0003e80000100a00 */
[----:B------:R1:W-:Y:S04]  /*2e400*/  STL.64 [R1+0x6a8], R242 ;  /* 0x0006a8f201007387 */ /* 0x0003e80000100a00 */
[----:B-1----:R-:W2:Y:S04]  /*2e410*/  LDL.LU R240, [R1+0x80] ;  /* 0x0000800001f07983 */ /* 0x002ea80000300800 */
[----:B------:R-:W2:Y:S04]  /*2e420*/  LDL.LU R241, [R1+0x84] ;  /* 0x0000840001f17983 */ /* 0x000ea80000300800 */
[----:B------:R-:W2:Y:S04]  /*2e430*/  LDL.LU R242, [R1+0x88] ;  /* 0x0000880001f27983 */ /* 0x000ea80000300800 */
[----:B------:R-:W2:Y:S01]  /*2e440*/  LDL.LU R243, [R1+0x8c] ;  /* 0x00008c0001f37983 */ /* 0x000ea20000300800 */
[C---:B------:R-:W-:Y:S08]  /*2e450*/  HMMA.1688.F32.TF32 R180, R220.reuse, R46, R180 ;  /* 0x0000002edcb4723c */ /* 0x040ff000000810b4 */
[C---:B------:R-:W-:Y:S08]  /*2e460*/  HMMA.1688.F32.TF32 R184, R220.reuse, R50, R184 ;  /* 0x00000032dcb8723c */ /* 0x040ff000000810b8 */
[C---:B------:R-:W-:Y:S08]  /*2e470*/  HMMA.1688.F32.TF32 R188, R220.reuse, R54, R188 ;  /* 0x00000036dcbc723c */ /* 0x040ff000000810bc */
[C---:B------:R-:W-:Y:S01]  /*2e480*/  HMMA.1688.F32.TF32 R192, R220.reuse, R58, R192 ;  /* 0x0000003adcc0723c */ /* 0x040fe200000810c0 */
[----:B------:R-:W-:Y:S07]  /*2e490*/  STL.64 [R1+0x690], R180 ;  /* 0x000690b401007387 */ /* 0x000fee0000100a00 */
[C---:B------:R-:W-:Y:S01]  /*2e4a0*/  HMMA.1688.F32.TF32 R196, R220.reuse, R62, R196 ;  /* 0x0000003edcc4723c */ /* 0x040fe200000810c4 */
[----:B------:R1:W-:Y:S07]  /*2e4b0*/  STL.64 [R1+0x698], R182 ;  /* 0x000698b601007387 */ /* 0x0003ee0000100a00 */
[----:B------:R-:W-:Y:S01]  /*2e4c0*/  HMMA.1688.F32.TF32 R220, R220, R66, R200 ;  /* 0x00000042dcdc723c */ /* 0x000fe200000810c8 */
[----:B-1----:R1:W5:Y:S04]  /*2e4d0*/  LDL.LU.64 R182, [R1+0x1530] ;  /* 0x0015300001b67983 */ /* 0x0023680000300a00 */
[----:B------:R1:W5:Y:S04]  /*2e4e0*/  LDL.LU.64 R180, [R1+0x1528] ;  /* 0x0015280001b47983 */ /* 0x0003680000300a00 */
[----:B------:R-:W-:Y:S04]  /*2e4f0*/  STL.64 [R1+0x680], R184 ;  /* 0x000680b801007387 */ /* 0x000fe80000100a00 */
[----:B------:R1:W-:Y:S04]  /*2e500*/  STL.64 [R1+0x688], R186 ;  /* 0x000688ba01007387 */ /* 0x0003e80000100a00 */
        /* <DEDUP_REMOVED lines=14> */
[----:B------:R1:W5:Y:S04]  /*2e5f0*/  LDL.LU.64 R202, [R1+0x14e0] ;  /* 0x0014e00001ca7983 */ /* 0x0003680000300a00 */
[----:B------:R1:W5:Y:S04]  /*2e600*/  LDL.LU.64 R200, [R1+0x14d8] ;  /* 0x0014d80001c87983 */ /* 0x0003680000300a00 */
[----:B------:R-:W-:Y:S01]  /*2e610*/  STL.64 [R1+0x500], R220 ;  /* 0x000500dc01007387 */ /* 0x000fe20000100a00 */
[C---:B---3--:R-:W-:Y:S03]  /*2e620*/  HMMA.1688.F32.TF32 R204, R224.reuse, R6, R204 ;  /* 0x00000006e0cc723c */ /* 0x048fe600000810cc */
[----:B------:R-:W-:Y:S05]  /*2e630*/  STL.64 [R1+0x508], R222 ;  /* 0x000508de01007387 */ /* 0x000fea0000100a00 */
[C---:B----4-:R-:W-:Y:S11]  /*2e640*/  HMMA.1688.F32.TF32 R208, R224.reuse, R10, R208 ;  /* 0x0000000ae0d0723c */ /* 0x050ff600000810d0 */
[----:B------:R-:W-:Y:S04]  /*2e650*/  @!UPT UIADD3 URZ, URZ, URZ, URZ ;  /* 0x0000003f3f3ff290 */ /* 0x000fe8000fffe03f */
[----:B------:R-:W-:Y:S04]  /*2e660*/  STL.64 [R1+0x4f0], R204 ;  /* 0x0004f0cc01007387 */ /* 0x000fe80000100a00 */
[----:B------:R3:W-:Y:S01]  /*2e670*/  STL.64 [R1+0x4f8], R206 ;  /* 0x0004f8ce01007387 */ /* 0x0007e20000100a00 */
[----:B------:R-:W-:Y:S02]  /*2e680*/  IMAD.MOV.U32 R10, RZ, RZ, R252 ;  /* 0x000000ffff0a7224 */ /* 0x000fe400078e00fc */
[----:B------:R-:W-:Y:S01]  /*2e690*/  IMAD.MOV.U32 R11, RZ, RZ, R2 ;  /* 0x000000ffff0b7224 */ /* 0x000fe200078e0002 */
[----:B---3--:R1:W5:Y:S04]  /*2e6a0*/  LDL.LU.64 R206, [R1+0x14d0] ;  /* 0x0014d00001ce7983 */ /* 0x0083680000300a00 */
[----:B------:R1:W5:Y:S01]  /*2e6b0*/  LDL.LU.64 R204, [R1+0x14c8] ;  /* 0x0014c80001cc7983 */ /* 0x0003620000300a00 */
[C---:B--2---:R-:W-:Y:S03]  /*2e6c0*/  HMMA.1688.F32.TF32 R212, R224.reuse, R14, R212 ;  /* 0x0000000ee0d4723c */ /* 0x044fe600000810d4 */
[----:B------:R-:W-:Y:S04]  /*2e6d0*/  STL.64 [R1+0x4d0], R208 ;  /* 0x0004d0d001007387 */ /* 0x000fe80000100a00 */
[----:B------:R2:W-:Y:S04]  /*2e6e0*/  STL.64 [R1+0x4d8], R210 ;  /* 0x0004d8d201007387 */ /* 0x0005e80000100a00 */
[----:B--2---:R1:W5:Y:S04]  /*2e6f0*/  LDL.LU.64 R210, [R1+0x14c0] ;  /* 0x0014c00001d27983 */ /* 0x0043680000300a00 */
[----:B------:R1:W5:Y:S04]  /*2e700*/  LDL.LU.64 R208, [R1+0x14b8] ;  /* 0x0014b80001d07983 */ /* 0x0003680000300a00 */
[----:B------:R1:W5:Y:S01]  /*2e710*/  LDL.LU R252, [R1+0x14b4] ;  /* 0x0014b40001fc7983 */ /* 0x0003620000300800 */
[----:B------:R-:W-:Y:S03]  /*2e720*/  HMMA.1688.F32.TF32 R236, R224, R18, R236 ;  /* 0x00000012e0ec723c */ /* 0x000fe600000810ec */
[----:B------:R-:W2:Y:S04]  /*2e730*/  LDL.LU R2, [R1+0x14b0] ;  /* 0x0014b00001027983 */ /* 0x000ea80000300800 */
[----:B------:R-:W-:-:S02]  /*2e740*/  IMAD.MOV.U32 R18, RZ, RZ, R28 ;  /* 0x000000ffff127224 */ /* 0x000fc400078e001c */
[----:B------:R-:W-:Y:S01]  /*2e750*/  IMAD.MOV.U32 R19, RZ, RZ, R25 ;  /* 0x000000ffff137224 */ /* 0x000fe200078e0019 */
[----:B------:R-:W-:Y:S04]  /*2e760*/  STL.64 [R1+0x4c0], R212 ;  /* 0x0004c0d401007387 */ /* 0x000fe80000100a00 */
[----:B------:R3:W-:Y:S02]  /*2e770*/  STL.64 [R1+0x4c8], R214 ;  /* 0x0004c8d601007387 */ /* 0x0007e40000100a00 */
[C---:B------:R-:W-:Y:S02]  /*2e780*/  HMMA.1688.F32.TF32 R16, R224.reuse, R34, R16 ;  /* 0x00000022e010723c */ /* 0x040fe40000081010 */
[----:B---3--:R-:W3:Y:S06]  /*2e790*/  LDL.LU.64 R214, [R1+0x14a8] ;  /* 0x0014a80001d67983 */ /* 0x008eec0000300a00 */
[C---:B------:R-:W-:Y:S01]  /*2e7a0*/  HMMA.1688.F32.TF32 R240, R224.reuse, R22, R240 ;  /* 0x00000016e0f0723c */ /* 0x040fe200000810f0 */
[----:B------:R-:W3:Y:S06]  /*2e7b0*/  LDL.LU.64 R212, [R1+0x14a0] ;  /* 0x0014a00001d47983 */ /* 0x000eec0000300a00 */
[----:B------:R-:W-:Y:S01]  /*2e7c0*/  IMAD.MOV.U32 R22, RZ, RZ, R24 ;  /* 0x000000ffff167224 */ /* 0x000fe200078e0018 */
[----:B------:R-:W-:Y:S01]  /*2e7d0*/  MOV R23, R3 ;  /* 0x0000000300177202 */ /* 0x000fe20000000f00 */
[----:B------:R-:W-:Y:S06]  /*2e7e0*/  STL.64 [R1+0x490], R236 ;  /* 0x000490ec01007387 */ /* 0x000fec0000100a00 */
[C---:B------:R-:W-:Y:S01]  /*2e7f0*/  HMMA.1688.F32.TF32 R24, R224.reuse, R26, R20 ;  /* 0x0000001ae018723c */ /* 0x040fe20000081014 */
[----:B------:R4:W-:Y:S07]  /*2e800*/  STL.64 [R1+0x498], R238 ;  /* 0x000498ee01007387 */ /* 0x0009ee0000100a00 */
[----:B------:R-:W-:Y:S01]  /*2e810*/  HMMA.1688.F32.TF32 R20, R224, R30, R8 ;  /* 0x0000001ee014723c */ /* 0x000fe20000081008 */
[----:B----4-:R-:W4:Y:S04]  /*2e820*/  LDL.LU.64 R238, [R1+0x1498] ;  /* 0x0014980001ee7983 */ /* 0x010f280000300a00 */
[----:B------:R-:W4:Y:S01]  /*2e830*/  LDL.LU.64 R236, [R1+0x1490] ;  /* 0x0014900001ec7983 */ /* 0x000f220000300a00 */
[----:B------:R-:W-:Y:S01]  /*2e840*/  MOV R14, R32 ;  /* 0x00000020000e7202 */ /* 0x000fe20000000f00 */
[----:B------:R-:W-:-:S02]  /*2e850*/  IMAD.MOV.U32 R15, RZ, RZ, R29 ;  /* 0x000000ffff0f7224 */ /* 0x000fc400078e001d */
[----:B------:R-:W-:Y:S01]  /*2e860*/  STL.64 [R1+0x460], R240 ;  /* 0x000460f001007387 */ /* 0x000fe20000100a00 */
[----:B------:R-:W-:Y:S02]  /*2e870*/  IMAD.MOV.U32 R6, RZ, RZ, R36 ;  /* 0x000000ffff067224 */ /* 0x000fe400078e0024 */
[----:B------:R-:W-:Y:S01]  /*2e880*/  IMAD.MOV.U32 R7, RZ, RZ, R33 ;  /* 0x000000ffff077224 */ /* 0x000fe200078e0021 */
[----:B------:R1:W-:Y:S01]  /*2e890*/  STL.64 [R1+0x468], R242 ;  /* 0x000468f201007387 */ /* 0x0003e20000100a00 */
[----:B------:R-:W-:Y:S01]  /*2e8a0*/  IMAD.MOV.U32 R220, RZ, RZ, R44 ;  /* 0x000000ffffdc7224 */ /* 0x000fe200078e002c */
[----:B------:R-:W-:Y:S01]  /*2e8b0*/  MOV R223, R37 ;  /* 0x0000002500df7202 */ /* 0x000fe20000000f00 */
[----:B------:R-:W-:Y:S02]  /*2e8c0*/  IMAD.MOV.U32 R221, RZ, RZ, R41 ;  /* 0x000000ffffdd7224 */ /* 0x000fe400078e0029 */
[----:B------:R-:W-:Y:S01]  /*2e8d0*/  IMAD.MOV.U32 R222, RZ, RZ, R40 ;  /* 0x000000ffffde7224 */ /* 0x000fe200078e0028 */
[C---:B------:R-:W-:Y:S01]  /*2e8e0*/  HMMA.1688.F32.TF32 R12, R224.reuse, R38, R12 ;  /* 0x00000026e00c723c */ /* 0x040fe2000008100c */
[----:B-1----:R-:W2:Y:S04]  /*2e8f0*/  LDL.LU.64 R242, [R1+0x1488] ;  /* 0x0014880001f27983 */ /* 0x002ea80000300a00 */
[----:B------:R-:W2:Y:S04]  /*2e900*/  LDL.LU.64 R240, [R1+0x1480] ;  /* 0x0014800001f07983 */ /* 0x000ea80000300a00 */
[----:B------:R-:W2:Y:S01]  /*2e910*/  LDL.LU R8, [R1+0xa58] ;  /* 0x000a580001087983 */ /* 0x000ea20000300800 */
[C---:B------:R-:W-:Y:S03]  /*2e920*/  HMMA.1688.F32.TF32 R4, R224.reuse, R42, R4 ;  /* 0x0000002ae004723c */ /* 0x040fe60000081004 */
[----:B------:R-:W-:Y:S04]  /*2e930*/  STL.64 [R1+0x440], R24 ;  /* 0x0004401801007387 */ /* 0x000fe80000100a00 */
[----:B------:R-:W-:Y:S04]  /*2e940*/  STL.64 [R1+0x448], R26 ;  /* 0x0004481a01007387 */ /* 0x000fe80000100a00 */
[----:B------:R-:W-:Y:S04]  /*2e950*/  STL.64 [R1+0x430], R20 ;  /* 0x0004301401007387 */ /* 0x000fe80000100a00 */
[----:B------:R-:W-:Y:S04]  /*2e960*/  STL.64 [R1+0x438], R22 ;  /* 0x0004381601007387 */ /* 0x000fe80000100a00 */
[----:B------:R-:W-:Y:S04]  /*2e970*/  STL.64 [R1+0x420], R16 ;  /* 0x0004201001007387 */ /* 0x000fe80000100a00 */
[----:B------:R1:W-:Y:S02]  /*2e980*/  STL.64 [R1+0x428], R18 ;  /* 0x0004281201007387 */ /* 0x0003e40000100a00 */
[C---:B-1----:R-:W-:Y:S02]  /*2e990*/  HMMA.1688.F32.TF32 R16, R224.reuse, R46, R220 ;  /* 0x0000002ee010723c */ /* 0x042fe400000810dc */
[----:B------:R-:W-:Y:S04]  /*2e9a0*/  STL.64 [R1+0x400], R12 ;  /* 0x0004000c01007387 */ /* 0x000fe80000100a00 */
[----:B------:R1:W-:Y:S04]  /*2e9b0*/  STL.64 [R1+0x408], R14 ;  /* 0x0004080e01007387 */ /* 0x0003e80000100a00 */
[----:B------:R-:W-:Y:S04]  /*2e9c0*/  STL.64 [R1+0x3f0], R4 ;  /* 0x0003f00401007387 */ /* 0x000fe80000100a00 */
[----:B------:R1:W-:Y:S02]  /*2e9d0*/  STL.64 [R1+0x3f8], R6 ;  /* 0x0003f80601007387 */ /* 0x0003e40000100a00 */
[----:B-1----:R-:W-:Y:S02]  /*2e9e0*/  HMMA.1688.F32.TF32 R12, R224, R50, R216 ;  /* 0x00000032e00c723c */ /* 0x002fe400000810d8 */
[----:B------:R-:W3:Y:S05]  /*2e9f0*/  LDL.LU R7, [R1+0xc70] ;  /* 0x000c700001077983 */ /* 0x000eea0000300800 */
[----:B------:R-:W-:Y:S04]  /*2ea00*/  STL.64 [R1+0x3c0], R16 ;  /* 0x0003c01001007387 */ /* 0x000fe80000100a00 */
[----:B------:R1:W-:Y:S04]  /*2ea10*/  STL.64 [R1+0x3c8], R18 ;  /* 0x0003c81201007387 */ /* 0x0003e80000100a00 */
[----:B------:R-:W3:Y:S08]  /*2ea20*/  LDL.LU R5, [R1+0xc78] ;  /* 0x000c780001057983 */ /* 0x000ef00000300800 */
[----:B------:R1:W-:Y:S04]  /*2ea30*/  STL.64 [R1+0x3b0], R12 ;  /* 0x0003b00c01007387 */ /* 0x0003e80000100a00 */
[----:B------:R1:W-:Y:S04]  /*2ea40*/  STL.64 [R1+0x3b8], R14 ;  /* 0x0003b80e01007387 */ /* 0x0003e80000100a00 */
[----:B-1----:R-:W3:Y:S04]  /*2ea50*/  LDL.LU R19, [R1+0xc74] ;  /* 0x000c740001137983 */ /* 0x002ee80000300800 */
[----:B------:R-:W3:Y:S04]  /*2ea60*/  LDL.LU R12, [R1+0xc6c] ;  /* 0x000c6c00010c7983 */ /* 0x000ee80000300800 */
[----:B------:R-:W3:Y:S04]  /*2ea70*/  LDL.LU R21, [R1+0xc68] ;  /* 0x000c680001157983 */ /* 0x000ee80000300800 */
[----:B------:R-:W3:Y:S01]  /*2ea80*/  LDL.LU R14, [R1+0xc60] ;  /* 0x000c6000010e7983 */ /* 0x000ee20000300800 */
[----:B------:R-:W-:-:S05]  /*2ea90*/  IMAD.MOV.U32 R4, RZ, RZ, 0x3f ;  /* 0x0000003fff047424 */ /* 0x000fca00078e00ff */
[----:B------:R-:W-:-:S04]  /*2eaa0*/  IADD3 R4, R4, c[0x0][0x180], RZ ;  /* 0x0000600004047a10 */ /* 0x000fc80007ffe0ff */
[----:B------:R-:W-:-:S04]  /*2eab0*/  SHF.R.S32.HI R9, RZ, 0x1f, R4 ;  /* 0x0000001fff097819 */ /* 0x000fc80000011404 */
[----:B------:R-:W-:Y:S01]  /*2eac0*/  LEA.HI R9, R9, R4, RZ, 0x6 ;  /* 0x0000000409097211 */ /* 0x000fe200078f30ff */
[----:B------:R-:W-:-:S03]  /*2ead0*/  IMAD.MOV.U32 R4, RZ, RZ, c[0x0][0x188] ;  /* 0x00006200ff047624 */ /* 0x000fc600078e00ff */
[----:B------:R-:W-:Y:S01]  /*2eae0*/  SHF.R.S32.HI R9, RZ, 0x6, R9 ;  /* 0x00000006ff097819 */ /* 0x000fe20000011409 */
[----:B------:R-:W-:Y:S02]  /*2eaf0*/  IMAD.SHL.U32 R15, R4, 0x40, RZ ;  /* 0x00000040040f7824 */ /* 0x000fe400078e00ff */
[----:B------:R-:W-:Y:S01]  /*2eb00*/  IMAD.MOV.U32 R3, RZ, RZ, c[0x0][0x180] ;  /* 0x00006000ff037624 */ /* 0x000fe200078e00ff */
[----:B------:R-:W-:Y:S02]  /*2eb10*/  IADD3 R9, R9, -0x1, RZ ;  /* 0xffffffff09097810 */ /* 0x000fe40007ffe0ff */
[----:B------:R-:W-:Y:S01]  /*2eb20*/  SHF.L.U32 R15, R15, 0x2, RZ ;  /* 0x000000020f0f7819 */ /* 0x000fe200000006ff */
[----:B----4-:R-:W-:Y:S11]  /*2eb30*/  HMMA.1688.F32.TF32 R24, R224, R62, R236 ;  /* 0x0000003ee018723c */ /* 0x010ff600000810ec */
[----:B------:R-:W-:Y:S11]  /*2eb40*/  @!UPT UIADD3 URZ, URZ, URZ, URZ ;  /* 0x0000003f3f3ff290 */ /* 0x000ff6000fffe03f */
[----:B------:R-:W-:Y:S01]  /*2eb50*/  @!UPT UIADD3 URZ, URZ, URZ, URZ ;  /* 0x0000003f3f3ff290 */ /* 0x000fe2000fffe03f */
[----:B------:R-:W-:Y:S04]  /*2eb60*/  STL.64 [R1+0x240], R24 ;  /* 0x0002401801007387 */ /* 0x000fe80000100a00 */
[----:B------:R-:W-:Y:S04]  /*2eb70*/  STL.64 [R1+0x248], R26 ;  /* 0x0002481a01007387 */ /* 0x000fe80000100a00 */
[----:B------:R-:W4:Y:S04]  /*2eb80*/  LDL.LU R20, [R1+0xa5c] ;  /* 0x000a5c0001147983 */ /* 0x000f280000300800 */
[----:B------:R-:W4:Y:S04]  /*2eb90*/  LDL.LU R16, [R1+0xc64] ;  /* 0x000c640001107983 */ /* 0x000f280000300800 */
[----:B------:R-:W4:Y:S04]  /*2eba0*/  LDL.LU R11, [R1+0x13f0] ;  /* 0x0013f000010b7983 */ /* 0x000f280000300800 */
[----:B------:R-:W4:Y:S01]  /*2ebb0*/  LDL.LU R10, [R1+0x13fc] ;  /* 0x0013fc00010a7983 */ /* 0x000f220000300800 */
[----:B--2---:R-:W-:-:S02]  /*2ebc0*/  IADD3 R6, R8, 0x1, RZ ;  /* 0x0000000108067810 */ /* 0x004fc40007ffe0ff */
[----:B------:R-:W-:-:S03]  /*2ebd0*/  ISETP.GE.AND P0, PT, R8, R9, PT ;  /* 0x000000090800720c */ /* 0x000fc60003f06270 */
[----:B------:R-:W-:Y:S01]  /*2ebe0*/  IMAD R3, R6, -0x40, R3 ;  /* 0xffffffc006037824 */ /* 0x000fe200078e0203 */
[----:B------:R-:W1:Y:S04]  /*2ebf0*/  S2R R9, SR_TID.X ;  /* 0x0000000000097919 */ /* 0x000e680000002100 */
[----:B------:R-:W-:-:S04]  /*2ec00*/  ISETP.GT.AND P1, PT, R3, RZ, PT ;  /* 0x000000ff0300720c */ /* 0x000fc80003f24270 */
[----:B------:R-:W-:-:S04]  /*2ec10*/  SEL R4, RZ, 0x4, !P1 ;  /* 0x00000004ff047807 */ /* 0x000fc80004800000 */
[----:B------:R-:W-:-:S04]  /*2ec20*/  SEL R4, R4, RZ, !P0 ;  /* 0x000000ff04047207 */ /* 0x000fc80004000000 */
[----:B------:R-:W-:Y:S02]  /*2ec30*/  ISETP.NE.U32.AND P1, PT, R4, RZ, PT ;  /* 0x000000ff0400720c */ /* 0x000fe40003f25070 */
[----:B-1----:R-:W-:Y:S02]  /*2ec40*/  LOP3.LUT R17, R9, 0x7f, RZ, 0xc0, !PT ;  /* 0x0000007f09117812 */ /* 0x002fe400078ec0ff */
[----:B---3--:R-:W-:-:S05]  /*2ec50*/  IADD3 R5, P2, R5, R15, RZ ;  /* 0x0000000f05057210 */ /* 0x008fca0007f5e0ff */
[----:B------:R-:W-:Y:S01]  /*2ec60*/  IMAD.X R7, R7, 0x1, R2, P2 ;  /* 0x0000000107077824 */ /* 0x000fe200010e0602 */
[----:B------:R1:W-:Y:S04]  /*2ec70*/  STL [R1+0xc78], R5 ;  /* 0x000c780501007387 */ /* 0x0003e80000100800 */
[----:B------:R2:W-:Y:S01]  /*2ec80*/  STL [R1+0xc70], R7 ;  /* 0x000c700701007387 */ /* 0x0005e20000100800 */
[----:B------:R-:W-:-:S03]  /*2ec90*/  IMAD.MOV.U32 R4, RZ, RZ, R5 ;  /* 0x000000ffff047224 */ /* 0x000fc600078e0005 */
[----:B------:R-:W3:Y:S04]  /*2eca0*/  LDL.LU R18, [R1+0x13e8] ;  /* 0x0013e80001127983 */ /* 0x000ee80000300800 */
[----:B------:R-:W3:Y:S01]  /*2ecb0*/  LDL.LU R13, [R1+0x13f4] ;  /* 0x0013f400010d7983 */ /* 0x000ee20000300800 */
[----:B-1----:R-:W-:-:S03]  /*2ecc0*/  IMAD.MOV.U32 R5, RZ, RZ, R7 ;  /* 0x000000ffff057224 */ /* 0x002fc600078e0007 */
[----:B------:R-:W3:Y:S04]  /*2ecd0*/  LDL.LU R8, [R1+0x13e0] ;  /* 0x0013e00001087983 */ /* 0x000ee80000300800 */
[----:B--2---:R-:W3:Y:S01]  /*2ece0*/  LDL.LU R7, [R1+0x13ec] ;  /* 0x0013ec0001077983 */ /* 0x004ee20000300800 */
[-C--:B------:R-:W-:Y:S01]  /*2ecf0*/  IADD3 R19, P2, R19, R15.reuse, RZ ;  /* 0x0000000f13137210 */ /* 0x080fe20007f5e0ff */
[----:B------:R-:W-:Y:S02]  /*2ed00*/  IMAD.SHL.U32 R9, R17, 0x4, RZ ;  /* 0x0000000411097824 */ /* 0x000fe400078e00ff */
[----:B------:R-:W-:Y:S01]  /*2ed10*/  BAR.SYNC.DEFER_BLOCKING 0x0 ;  /* 0x0000000000007b1d */ /* 0x000fe20000010000 */
[----:B------:R-:W-:Y:S02]  /*2ed20*/  IADD3 R12, P3, R12, R15, RZ ;  /* 0x0000000f0c0c7210 */ /* 0x000fe40007f7e0ff */
[----:B------:R-:W-:-:S03]  /*2ed30*/  IADD3.X R21, R21, R2, RZ, P2, !PT ;  /* 0x0000000215157210 */ /* 0x000fc600017fe4ff */
[----:B------:R-:W-:Y:S01]  /*2ed40*/  IMAD.X R14, R14, 0x1, R2, P3 ;  /* 0x000000010e0e7824 */ /* 0x000fe200018e0602 */
[----:B------:R-:W-:Y:S04]  /*2ed50*/  STL [R1+0xc74], R19 ;  /* 0x000c741301007387 */ /* 0x000fe80000100800 */
[----:B------:R1:W-:Y:S04]  /*2ed60*/  STL [R1+0xc68], R21 ;  /* 0x000c681501007387 */ /* 0x0003e80000100800 */
[----:B------:R-:W-:Y:S04]  /*2ed70*/  STL [R1+0xc6c], R12 ;  /* 0x000c6c0c01007387 */ /* 0x000fe80000100800 */
[----:B------:R1:W-:Y:S04]  /*2ed80*/  STL [R1+0xc60], R14 ;  /* 0x000c600e01007387 */ /* 0x0003e80000100800 */
[----:B------:R-:W-:Y:S01]  /*2ed90*/  @!PT LDS RZ, [RZ] ;  /* 0x00000000fffff984 */ /* 0x000fe20000000800 */
[----:B------:R-:W-:Y:S01]  /*2eda0*/  @!PT LDS RZ, [RZ] ;  /* 0x00000000fffff984 */ /* 0x000fe20000000800 */
[----:B------:R-:W-:Y:S01]  /*2edb0*/  @!PT LDS RZ, [RZ] ;  /* 0x00000000fffff984 */ /* 0x000fe20000000800 */
[----:B------:R1:W-:Y:S02]  /*2edc0*/  LDGSTS.E [R9], [R4.64], P1 ;  /* 0x0000000004097fae */ /* 0x0003e40008921846 */
[----:B-1----:R-:W-:-:S02]  /*2edd0*/  IMAD.MOV.U32 R4, RZ, RZ, R19 ;  /* 0x000000ffff047224 */ /* 0x002fc400078e0013 */
[----:B------:R-:W-:Y:S02]  /*2ede0*/  IMAD.MOV.U32 R5, RZ, RZ, R21 ;  /* 0x000000ffff057224 */ /* 0x000fe400078e0015 */
[----:B------:R-:W3:Y:S04]  /*2edf0*/  LDL.LU R21, [R1+0x13d8] ;  /* 0x0013d80001157983 */ /* 0x000ee80000300800 */
[----:B------:R1:W-:Y:S04]  /*2ee00*/  LDGSTS.E [R9+0x200], [R4.64], P1 ;  /* 0x0020000004097fae */ /* 0x0003e80008921846 */
[----:B------:R-:W3:Y:S01]  /*2ee10*/  LDL.LU R19, [R1+0x13e4] ;  /* 0x0013e40001137983 */ /* 0x000ee20000300800 */
[----:B-1----:R-:W-:Y:S01]  /*2ee20*/  MOV R5, R14 ;  /* 0x0000000e00057202 */ /* 0x002fe20000000f00 */
[----:B------:R-:W-:-:S02]  /*2ee30*/  IMAD.MOV.U32 R4, RZ, RZ, R12 ;  /* 0x000000ffff047224 */ /* 0x000fc400078e000c */
[----:B------:R-:W3:Y:S04]  /*2ee40*/  LDL.LU R14, [R1+0x1370] ;  /* 0x00137000010e7983 */ /* 0x000ee80000300800 */
[----:B------:R-:W3:Y:S01]  /*2ee50*/  LDL.LU R12, [R1+0x137c] ;  /* 0x00137c00010c7983 */ /* 0x000ee20000300800 */
[----:B------:R-:W-:-:S03]  /*2ee60*/  ISETP.GT.AND P2, PT, R3, 0x4, PT ;  /* 0x000000040300780c */ /* 0x000fc60003f44270 */
[----:B------:R1:W-:Y:S02]  /*2ee70*/  LDGSTS.E [R9+0x400], [R4.64], P1 ;  /* 0x0040000004097fae */ /* 0x0003e40008921846 */
[----:B-1----:R-:W-:-:S04]  /*2ee80*/  SEL R4, RZ, 0x4, !P2 ;  /* 0x00000004ff047807 */ /* 0x002fc80005000000 */
[----:B------:R-:W-:-:S04]  /*2ee90*/  SEL R4, R4, RZ, !P0 ;  /* 0x000000ff04047207 */ /* 0x000fc80004000000 */
[----:B------:R-:W-:Y:S02]  /*2eea0*/  ISETP.NE.U32.AND P2, PT, R4, RZ, PT ;  /* 0x000000ff0400720c */ /* 0x000fe40003f45070 */
[----:B----4-:R-:W-:-:S05]  /*2eeb0*/  IADD3 R16, P3, R16, R15, RZ ;  /* 0x0000000f10107210 */ /* 0x010fca0007f7e0ff */
[----:B------:R-:W-:Y:S01]  /*2eec0*/  IMAD.X R20, R20, 0x1, R2, P3 ;  /* 0x0000000114147824 */ /* 0x000fe200018e0602 */
[----:B------:R-:W-:Y:S01]  /*2eed0*/  IADD3 R10, P4, R10, R15, RZ ;  /* 0x0000000f0a0a7210 */ /* 0x000fe20007f9e0ff */
[----:B------:R-:W-:Y:S01]  /*2eee0*/  STL [R1+0xc64], R16 ;  /* 0x000c641001007387 */ /* 0x000fe20000100800 */
[----:B------:R-:W-:-:S03]  /*2eef0*/  IMAD.MOV.U32 R4, RZ, RZ, R16 ;  /* 0x000000ffff047224 */ /* 0x000fc600078e0010 */
[----:B------:R-:W-:Y:S01]  /*2ef00*/  IMAD.X R11, R11, 0x1, R2, P4 ;  /* 0x000000010b0b7824 */ /* 0x000fe200020e0602 */
[----:B------:R1:W-:Y:S01]  /*2ef10*/  STL [R1+0xa5c], R20 ;  /* 0x000a5c1401007387 */ /* 0x0003e20000100800 */
[----:B------:R-:W-:-:S03]  /*2ef20*/  IMAD.MOV.U32 R5, RZ, RZ, R20 ;  /* 0x000000ffff057224 */ /* 0x000fc600078e0014 */
[----:B------:R-:W-:Y:S04]  /*2ef30*/  STL [R1+0x13fc], R10 ;  /* 0x0013fc0a01007387 */ /* 0x000fe80000100800 */
[----:B------:R4:W-:Y:S04]  /*2ef40*/  STL [R1+0x13f0], R11 ;  /* 0x0013f00b01007387 */ /* 0x0009e80000100800 */
[----:B-1----:R-:W2:Y:S04]  /*2ef50*/  LDL.LU R20, [R1+0x1368] ;  /* 0x0013680001147983 */ /* 0x002ea80000300800 */
[----:B------:R1:W-:Y:S04]  /*2ef60*/  LDGSTS.E [R9+0x600], [R4.64], P1 ;  /* 0x0060000004097fae */ /* 0x0003e80008921846 */
[----:B------:R-:W2:Y:S01]  /*2ef70*/  LDL.LU R16, [R1+0x1374] ;  /* 0x0013740001107983 */ /* 0x000ea20000300800 */
[----:B-1----:R-:W-:Y:S01]  /*2ef80*/  IMAD.MOV.U32 R5, RZ, RZ, R11 ;  /* 0x000000ffff057224 */ /* 0x002fe200078e000b */
[----:B------:R-:W-:-:S02]  /*2ef90*/  MOV R4, R10 ;  /* 0x0000000a00047202 */ /* 0x000fc40000000f00 */
[----:B----4-:R-:W4:Y:S04]  /*2efa0*/  LDL.LU R11, [R1+0x1360] ;  /* 0x00136000010b7983 */ /* 0x010f280000300800 */
[----:B------:R-:W4:Y:S04]  /*2efb0*/  LDL.LU R10, [R1+0x136c] ;  /* 0x00136c00010a7983 */ /* 0x000f280000300800 */
[----:B------:R1:W-:Y:S01]  /*2efc0*/  LDGSTS.E [R9+0x2000], [R4.64], P2 ;  /* 0x0200000004097fae */ /* 0x0003e20009121846 */
[----:B---3--:R-:W-:-:S05]  /*2efd0*/  IADD3 R13, P1, R13, R15, RZ ;  /* 0x0000000f0d0d7210 */ /* 0x008fca0007f3e0ff */
[----:B------:R-:W-:Y:S01]  /*2efe0*/  IMAD.X R18, R18, 0x1, R2, P1 ;  /* 0x0000000112127824 */ /* 0x000fe200008e0602 */
[----:B------:R-:W-:Y:S01]  /*2eff0*/  IADD3 R7, P3, R7, R15, RZ ;  /* 0x0000000f07077210 */ /* 0x000fe20007f7e0ff */
[----:B-1----:R-:W-:-:S03]  /*2f000*/  IMAD.MOV.U32 R4, RZ, RZ, R13 ;  /* 0x000000ffff047224 */ /* 0x002fc600078e000d */
[----:B------:R-:W-:Y:S01]  /*2f010*/  MOV R5, R18 ;  /* 0x0000001200057202 */ /* 0x000fe20000000f00 */
[----:B------:R-:W-:Y:S01]  /*2f020*/  STL [R1+0x13f4], R13 ;  /* 0x0013f40d01007387 */ /* 0x000fe20000100800 */
[----:B------:R-:W-:-:S03]  /*2f030*/  IMAD.X R8, R8, 0x1, R2, P3 ;  /* 0x0000000108087824 */ /* 0x000fc600018e0602 */
[----:B------:R1:W-:Y:S04]  /*2f040*/  STL [R1+0x13e8], R18 ;  /* 0x0013e81201007387 */ /* 0x0003e80000100800 */
[----:B------:R-:W-:Y:S04]  /*2f050*/  STL [R1+0x13ec], R7 ;  /* 0x0013ec0701007387 */ /* 0x000fe80000100800 */
[----:B------:R3:W-:Y:S04]  /*2f060*/  STL [R1+0x13e0], R8 ;  /* 0x0013e00801007387 */ /* 0x0007e80000100800 */
[----:B------:R3:W-:Y:S04]  /*2f070*/  LDGSTS.E [R9+0x2200], [R4.64], P2 ;  /* 0x0220000004097fae */ /* 0x0007e80009121846 */
[----:B-1----:R-:W4:Y:S04]  /*2f080*/  LDL.LU R18, [R1+0xc7c] ;  /* 0x000c7c0001127983 */ /* 0x002f280000300800 */
[----:B------:R-:W4:Y:S01]  /*2f090*/  LDL.LU R13, [R1+0x1364] ;  /* 0x00136400010d7983 */ /* 0x000f220000300800 */
[----:B---3--:R-:W-:-:S02]  /*2f0a0*/  IMAD.MOV.U32 R5, RZ, RZ, R8 ;  /* 0x000000ffff057224 */ /* 0x008fc400078e0008 */
[----:B------:R-:W-:Y:S01]  /*2f0b0*/  IMAD.MOV.U32 R4, RZ, RZ, R7 ;  /* 0x000000ffff047224 */ /* 0x000fe200078e0007 */
[----:B------:R-:W3:Y:S04]  /*2f0c0*/  LDL.LU R8, [R1+0xce0] ;  /* 0x000ce00001087983 */ /* 0x000ee80000300800 */
[----:B------:R-:W3:Y:S01]  /*2f0d0*/  LDL.LU R7, [R1+0xce4] ;  /* 0x000ce40001077983 */ /* 0x000ee20000300800 */
[----:B------:R-:W-:-:S03]  /*2f0e0*/  ISETP.GT.AND P1, PT, R3, 0x8, PT ;  /* 0x000000080300780c */ /* 0x000fc60003f24270 */
[----:B------:R1:W-:Y:S01]  /*2f0f0*/  LDGSTS.E [R9+0x2400], [R4.64], P2 ;  /* 0x0240000004097fae */ /* 0x0003e20009121846 */
[----:B------:R-:W-:Y:S02]  /*2f100*/  IADD3 R19, P3, R19, R15, RZ ;  /* 0x0000000f13137210 */ /* 0x000fe40007f7e0ff */
[----:B-1----:R-:W-:-:S03]  /*2f110*/  SEL R4, RZ, 0x4, !P1 ;  /* 0x00000004ff047807 */ /* 0x002fc60004800000 */
[--C-:B------:R-:W-:Y:S01]  /*2f120*/  IMAD.X R21, R21, 0x1, R2.reuse, P3 ;  /* 0x0000000115157824 */ /* 0x100fe200018e0602 */
[----:B------:R-:W-:Y:S01]  /*2f130*/  SEL R4, R4, RZ, !P0 ;  /* 0x000000ff04047207 */ /* 0x000fe20004000000 */
[----:B------:R-:W-:Y:S01]  /*2f140*/  STL [R1+0x13e4], R19 ;  /* 0x0013e41301007387 */ /* 0x000fe20000100800 */
[----:B------:R-:W-:Y:S01]  /*2f150*/  IADD3 R12, P4, R12, R15, RZ ;  /* 0x0000000f0c0c7210 */ /* 0x000fe20007f9e0ff */
[----:B------:R-:W-:Y:S01]  /*2f160*/  IMAD.MOV.U32 R5, RZ, RZ, R21 ;  /* 0x000000ffff057224 */ /* 0x000fe200078e0015 */
[----:B------:R-:W-:Y:S02]  /*2f170*/  ISETP.NE.U32.AND P1, PT, R4, RZ, PT ;  /* 0x000000ff0400720c */ /* 0x000fe40003f25070 */
[----:B------:R-:W-:Y:S01]  /*2f180*/  MOV R4, R19 ;  /* 0x0000001300047202 */ /* 0x000fe20000000f00 */
[----:B------:R-:W-:Y:S01]  /*2f190*/  IMAD.X R14, R14, 0x1, R2, P4 ;  /* 0x000000010e0e7824 */ /* 0x000fe200020e0602 */
[----:B------:R1:W-:Y:S04]  /*2f1a0*/  STL [R1+0x13d8], R21 ;  /* 0x0013d81501007387 */ /* 0x0003e80000100800 */
[----:B------:R-:W-:Y:S04]  /*2f1b0*/  STL [R1+0x137c], R12 ;  /* 0x00137c0c01007387 */ /* 0x000fe80000100800 */
[----:B------:R1:W-:Y:S04]  /*2f1c0*/  STL [R1+0x1370], R14 ;  /* 0x0013700e01007387 */ /* 0x0003e80000100800 */
[----:B------:R1:W-:Y:S04]  /*2f1d0*/  LDGSTS.E [R9+0x2600], [R4.64], P2 ;  /* 0x0260000004097fae */ /* 0x0003e80009121846 */
[----:B-1----:R-:W3:Y:S04]  /*2f1e0*/  LDL.LU R21, [R1+0xce8] ;  /* 0x000ce80001157983 */ /* 0x002ee80000300800 */
[----:B------:R-:W3:Y:S01]  /*2f1f0*/  LDL.LU R19, [R1+0xcec] ;  /* 0x000cec0001137983 */ /* 0x000ee20000300800 */
[----:B------:R-:W-:-:S02]  /*2f200*/  IMAD.MOV.U32 R5, RZ, RZ, R14 ;  /* 0x000000ffff057224 */ /* 0x000fc400078e000e */
[----:B------:R-:W-:Y:S01]  /*2f210*/  IMAD.MOV.U32 R4, RZ, RZ, R12 ;  /* 0x000000ffff047224 */ /* 0x000fe200078e000c */
[----:B------:R-:W3:Y:S04]  /*2f220*/  LDL.LU R14, [R1+0xcf0] ;  /* 0x000cf000010e7983 */ /* 0x000ee80000300800 */
[----:B------:R-:W3:Y:S04]  /*2f230*/  LDL.LU R12, [R1+0xcf4] ;  /* 0x000cf400010c7983 */ /* 0x000ee80000300800 */
[----:B------:R1:W-:Y:S01]  /*2f240*/  LDGSTS.E [R9+0x4000], [R4.64], P1 ;  /* 0x0400000004097fae */ /* 0x0003e20008921846 */
[----:B--2---:R-:W-:-:S05]  /*2f250*/  IADD3 R16, P2, R16, R15, RZ ;  /* 0x0000000f10107210 */ /* 0x004fca0007f5e0ff */
[----:B------:R-:W-:Y:S01]  /*2f260*/  IMAD.X R20, R20, 0x1, R2, P2 ;  /* 0x0000000114147824 */ /* 0x000fe200010e0602 */
[----:B------:R-:W-:Y:S01]  /*2f270*/  STL [R1+0x1374], R16 ;  /* 0x0013741001007387 */ /* 0x000fe20000100800 */
[----:B-1----:R-:W-:Y:S01]  /*2f280*/  IMAD.MOV.U32 R4, RZ, RZ, R16 ;  /* 0x000000ffff047224 */ /* 0x002fe200078e0010 */
[----:B----4-:R-:W-:Y:S02]  /*2f290*/  IADD3 R10, P3, R10, R15, RZ ;  /* 0x0000000f0a0a7210 */ /* 0x010fe40007f7e0ff */
[----:B------:R1:W-:Y:S02]  /*2f2a0*/  STL [R1+0x1368], R20 ;  /* 0x0013681401007387 */ /* 0x0003e40000100800 */
[----:B------:R-:W-:Y:S01]  /*2f2b0*/  IADD3.X R11, R11, R2, RZ, P3, !PT ;  /* 0x000000020b0b7210 */ /* 0x000fe20001ffe4ff */
[----:B------:R-:W-:Y:S01]  /*2f2c0*/  IMAD.MOV.U32 R5, RZ, RZ, R20 ;  /* 0x000000ffff057224 */ /* 0x000fe200078e0014 */
[----:B------:R-:W-:Y:S04]  /*2f2d0*/  STL [R1+0x136c], R10 ;  /* 0x00136c0a01007387 */ /* 0x000fe80000100800 */
[----:B------:R2:W-:Y:S04]  /*2f2e0*/  STL [R1+0x1360], R11 ;  /* 0x0013600b01007387 */ /* 0x0005e80000100800 */
[----:B-1----:R-:W4:Y:S04]  /*2f2f0*/  LDL.LU R20, [R1+0xcf8] ;  /* 0x000cf80001147983 */ /* 0x002f280000300800 */
[----:B------:R-:W4:Y:S04]  /*2f300*/  LDL.LU R16, [R1+0xcfc] ;  /* 0x000cfc0001107983 */ /* 0x000f280000300800 */
[----:B------:R1:W-:Y:S02]  /*2f310*/  LDGSTS.E [R9+0x4200], [R4.64], P1 ;  /* 0x0420000004097fae */ /* 0x0003e40008921846 */
[----:B-1----:R-:W-:-:S02]  /*2f320*/  IMAD.MOV.U32 R5, RZ, RZ, R11 ;  /* 0x000000ffff057224 */ /* 0x002fc400078e000b */
[----:B------:R-:W-:Y:S01]  /*2f330*/  IMAD.MOV.U32 R4, RZ, RZ, R10 ;  /* 0x000000ffff047224 */ /* 0x000fe200078e000a */
[----:B--2---:R-:W2:Y:S04]  /*2f340*/  LDL.LU R11, [R1+0xd60] ;  /* 0x000d6000010b7983 */ /* 0x004ea80000300800 */
[----:B------:R-:W2:Y:S01]  /*2f350*/  LDL.LU R10, [R1+0xd64] ;  /* 0x000d6400010a7983 */ /* 0x000ea20000300800 */
[----:B------:R-:W-:-:S03]  /*2f360*/  ISETP.GT.AND P2, PT, R3, 0xc, PT ;  /* 0x0000000c0300780c */ /* 0x000fc60003f44270 */
[----:B------:R1:W-:Y:S02]  /*2f370*/  LDGSTS.E [R9+0x4400], [R4.64], P1 ;  /* 0x0440000004097fae */ /* 0x0003e40008921846 */
[----:B-1----:R-:W-:-:S04]  /*2f380*/  SEL R4, RZ, 0x4, !P2 ;  /* 0x00000004ff047807 */ /* 0x002fc80005000000 */
[----:B------:R-:W-:Y:S02]  /*2f390*/  SEL R4, R4, RZ, !P0 ;  /* 0x000000ff04047207 */ /* 0x000fe40004000000 */
[----:B------:R-:W-:-:S04]  /*2f3a0*/  IADD3 R13, P3, R13, R15, RZ ;  /* 0x0000000f0d0d7210 */ /* 0x000fc80007f7e0ff */
[----:B------:R-:W-:Y:S02]  /*2f3b0*/  IADD3.X R18, R18, R2, RZ, P3, !PT ;  /* 0x0000000212127210 */ /* 0x000fe40001ffe4ff */
[----:B---3--:R-:W-:Y:S01]  /*2f3c0*/  IADD3 R7, P4, R7, R15, RZ ;  /* 0x0000000f07077210 */ /* 0x008fe20007f9e0ff */
[----:B------:R-:W-:Y:S01]  /*2f3d0*/  STL [R1+0x1364], R13 ;  /* 0x0013640d01007387 */ /* 0x000fe20000100800 */
[----:B------:R-:W-:Y:S01]  /*2f3e0*/  ISETP.NE.U32.AND P2, PT, R4, RZ, PT ;  /* 0x000000ff0400720c */ /* 0x000fe20003f45070 */
[----:B------:R-:W-:Y:S02]  /*2f3f0*/  IMAD.MOV.U32 R4, RZ, RZ, R13 ;  /* 0x000000ffff047224 */ /* 0x000fe400078e000d */
        /* <DEDUP_REMOVED lines=8> */
[----:B-1----:R-:W-:Y:S01]  /*2f480*/  MOV R5, R8 ;  /* 0x0000000800057202 */ /* 0x002fe20000000f00 */
[----:B------:R-:W-:-:S02]  /*2f490*/  IMAD.MOV.U32 R4, RZ, RZ, R7 ;  /* 0x000000ffff047224 */ /* 0x000fc400078e0007 */
[----:B---3--:R-:W3:Y:S04]  /*2f4a0*/  LDL.LU R8, [R1+0xd70] ;  /* 0x000d700001087983 */ /* 0x008ee80000300800 */
[----:B------:R-:W3:Y:S04]  /*2f4b0*/  LDL.LU R7, [R1+0xd74] ;  /* 0x000d740001077983 */ /* 0x000ee80000300800 */
[----:B------:R1:W-:Y:S01]  /*2f4c0*/  LDGSTS.E [R9+0x6000], [R4.64], P2 ;  /* 0x0600000004097fae */ /* 0x0003e20009121846 */
[----:B------:R-:W-:-:S05]  /*2f4d0*/  IADD3 R19, P1, R19, R15, RZ ;  /* 0x0000000f13137210 */ /* 0x000fca0007f3e0ff */
[----:B------:R-:W-:Y:S01]  /*2f4e0*/  IMAD.X R21, R21, 0x1, R2, P1 ;  /* 0x0000000115157824 */ /* 0x000fe200008e0602 */
[----:B------:R-:W-:Y:S01]  /*2f4f0*/  IADD3 R12, P3, R12, R15, RZ ;  /* 0x0000000f0c0c7210 */ /* 0x000fe20007f7e0ff */
[----:B------:R-:W-:Y:S01]  /*2f500*/  STL [R1+0xcec], R19 ;  /* 0x000cec1301007387 */ /* 0x000fe20000100800 */
[----:B-1----:R-:W-:-:S03]  /*2f510*/  IMAD.MOV.U32 R4, RZ, RZ, R19 ;  /* 0x000000ffff047224 */ /* 0x002fc600078e0013 */
[----:B------:R-:W-:Y:S01]  /*2f520*/  IMAD.X R14, R14, 0x1, R2, P3 ;  /* 0x000000010e0e7824 */ /* 0x000fe200018e0602 */
[----:B------:R1:W-:Y:S01]  /*2f530*/  STL [R1+0xce8], R21 ;  /* 0x000ce81501007387 */ /* 0x0003e20000100800 */
[----:B------:R-:W-:-:S03]  /*2f540*/  IMAD.MOV.U32 R5, RZ, RZ, R21 ;  /* 0x000000ffff057224 */ /* 0x000fc600078e0015 */
[----:B------:R-:W-:Y:S04]  /*2f550*/  STL [R1+0xcf4], R12 ;  /* 0x000cf40c01007387 */ /* 0x000fe80000100800 */
[----:B------:R1:W-:Y:S04]  /*2f560*/  STL [R1+0xcf0], R14 ;  /* 0x000cf00e01007387 */ /* 0x0003e80000100800 */
[----:B-1----:R-:W3:Y:S04]  /*2f570*/  LDL.LU R21, [R1+0xd78] ;  /* 0x000d780001157983 */ /* 0x002ee80000300800 */
[----:B------:R1:W-:Y:S04]  /*2f580*/  LDGSTS.E [R9+0x6200], [R4.64], P2 ;  /* 0x0620000004097fae */ /* 0x0003e80009121846 */
[----:B------:R-:W3:Y:S01]  /*2f590*/  LDL.LU R19, [R1+0xd7c] ;  /* 0x000d7c0001137983 */ /* 0x000ee20000300800 */
[----:B-1----:R-:W-:Y:S01]  /*2f5a0*/  IMAD.MOV.U32 R5, RZ, RZ, R14 ;  /* 0x000000ffff057224 */ /* 0x002fe200078e000e */
[----:B------:R-:W-:-:S02]  /*2f5b0*/  MOV R4, R12 ;  /* 0x0000000c00047202 */ /* 0x000fc40000000f00 */
        /* <DEDUP_REMOVED lines=9> */
[----:B------:R-:W-:Y:S01]  /*2f650*/  STL [R1+0xcfc], R16 ;  /* 0x000cfc1001007387 */ /* 0x000fe20000100800 */
[----:B------:R-:W-:-:S03]  /*2f660*/  IMAD.MOV.U32 R4, RZ, RZ, R16 ;  /* 0x000000ffff047224 */ /* 0x000fc600078e0010 */
[----:B------:R-:W-:Y:S01]  /*2f670*/  MOV R5, R20 ;  /* 0x0000001400057202 */ /* 0x000fe20000000f00 */
[----:B------:R1:W-:Y:S04]  /*2f680*/  STL [R1+0xcf8], R20 ;  /* 0x000cf81401007387 */ /* 0x0003e80000100800 */
[----:B------:R4:W-:Y:S01]  /*2f690*/  LDGSTS.E [R9+0x6600], [R4.64], P2 ;  /* 0x0660000004097fae */ /* 0x0009e20009121846 */
[----:B--2---:R-:W-:-:S05]  /*2f6a0*/  IADD3 R10, P4, R10, R15, RZ ;  /* 0x0000000f0a0a7210 */ /* 0x004fca0007f9e0ff */
[----:B------:R-:W-:Y:S01]  /*2f6b0*/  IMAD.X R11, R11, 0x1, R2, P4 ;  /* 0x000000010b0b7824 */ /* 0x000fe200020e0602 */
[----:B------:R-:W-:Y:S01]  /*2f6c0*/  STL [R1+0xd64], R10 ;  /* 0x000d640a01007387 */ /* 0x000fe20000100800 */
[----:B----4-:R-:W-:-:S03]  /*2f6d0*/  IMAD.MOV.U32 R4, RZ, RZ, R10 ;  /* 0x000000ffff047224 */ /* 0x010fc600078e000a */
[----:B------:R2:W-:Y:S01]  /*2f6e0*/  STL [R1+0xd60], R11 ;  /* 0x000d600b01007387 */ /* 0x0005e20000100800 */
[----:B------:R-:W-:-:S03]  /*2f6f0*/  IMAD.MOV.U32 R5, RZ, RZ, R11 ;  /* 0x000000ffff057224 */ /* 0x000fc600078e000b */
[----:B-1----:R-:W4:Y:S04]  /*2f700*/  LDL.LU R20, [R1+0xde8] ;  /* 0x000de80001147983 */ /* 0x002f280000300800 */
[----:B------:R-:W4:Y:S04]  /*2f710*/  LDL.LU R16, [R1+0xdec] ;  /* 0x000dec0001107983 */ /* 0x000f280000300800 */
[----:B--2---:R-:W2:Y:S04]  /*2f720*/  LDL.LU R11, [R1+0xdf0] ;  /* 0x000df000010b7983 */ /* 0x004ea80000300800 */
[----:B------:R-:W2:Y:S04]  /*2f730*/  LDL.LU R10, [R1+0xdf4] ;  /* 0x000df400010a7983 */ /* 0x000ea80000300800 */
[----:B------:R1:W-:Y:S01]  /*2f740*/  LDGSTS.E [R9+0x8000], [R4.64], P1 ;  /* 0x0800000004097fae */ /* 0x0003e20008921846 */
[----:B------:R-:W-:-:S05]  /*2f750*/  IADD3 R13, P2, R13, R15, RZ ;  /* 0x0000000f0d0d7210 */ /* 0x000fca0007f5e0ff */
[----:B------:R-:W-:Y:S01]  /*2f760*/  IMAD.X R18, R18, 0x1, R2, P2 ;  /* 0x0000000112127824 */ /* 0x000fe200010e0602 */
[----:B-1----:R-:W-:Y:S01]  /*2f770*/  MOV R4, R13 ;  /* 0x0000000d00047202 */ /* 0x002fe20000000f00 */
[----:B------:R-:W-:Y:S01]  /*2f780*/  STL [R1+0xd6c], R13 ;  /* 0x000d6c0d01007387 */ /* 0x000fe20000100800 */
[----:B---3--:R-:W-:Y:S01]  /*2f790*/  IADD3 R7, P3, R7, R15, RZ ;  /* 0x0000000f07077210 */ /* 0x008fe20007f7e0ff */
[----:B------:R-:W-:Y:S02]  /*2f7a0*/  IMAD.MOV.U32 R5, RZ, RZ, R18 ;  /* 0x000000ffff057224 */ /* 0x000fe400078e0012 */
[----:B------:R1:W-:Y:S02]  /*2f7b0*/  STL [R1+0xd68], R18 ;  /* 0x000d681201007387 */ /* 0x0003e40000100800 */
[----:B------:R-:W-:Y:S02]  /*2f7c0*/  IMAD.X R8, R8, 0x1, R2, P3 ;  /* 0x0000000108087824 */ /* 0x000fe400018e0602 */
[----:B------:R-:W-:Y:S04]  /*2f7d0*/  STL [R1+0xd74], R7 ;  /* 0x000d740701007387 */ /* 0x000fe80000100800 */
[----:B------:R3:W-:Y:S04]  /*2f7e0*/  STL [R1+0xd70], R8 ;  /* 0x000d700801007387 */ /* 0x0007e80000100800 */
[----:B------:R3:W-:Y:S04]  /*2f7f0*/  LDGSTS.E [R9+0x8200], [R4.64], P1 ;  /* 0x0820000004097fae */ /* 0x0007e80008921846 */
[----:B-1----:R-:W2:Y:S04]  /*2f800*/  LDL.LU R18, [R1+0xdf8] ;  /* 0x000df80001127983 */ /* 0x002ea80000300800 */
[----:B------:R-:W2:Y:S01]  /*2f810*/  LDL.LU R13, [R1+0xdfc] ;  /* 0x000dfc00010d7983 */ /* 0x000ea20000300800 */
[----:B---3--:R-:W-:-:S02]  /*2f820*/  IMAD.MOV.U32 R5, RZ, RZ, R8 ;  /* 0x000000ffff057224 */ /* 0x008fc400078e0008 */
[----:B------:R-:W-:Y:S01]  /*2f830*/  IMAD.MOV.U32 R4, RZ, RZ, R7 ;  /* 0x000000ffff047224 */ /* 0x000fe200078e0007 */
[----:B------:R-:W3:Y:S04]  /*2f840*/  LDL.LU R8, [R1+0xe60] ;  /* 0x000e600001087983 */ /* 0x000ee80000300800 */
[----:B------:R-:W3:Y:S01]  /*2f850*/  LDL.LU R7, [R1+0xe64] ;  /* 0x000e640001077983 */ /* 0x000ee20000300800 */
[----:B------:R-:W-:-:S03]  /*2f860*/  ISETP.GT.AND P2, PT, R3, 0x14, PT ;  /* 0x000000140300780c */ /* 0x000fc60003f44270 */
[----:B------:R1:W-:Y:S02]  /*2f870*/  LDGSTS.E [R9+0x8400], [R4.64], P1 ;  /* 0x0840000004097fae */ /* 0x0003e40008921846 */
[----:B-1----:R-:W-:Y:S02]  /*2f880*/  SEL R4, RZ, 0x4, !P2 ;  /* 0x00000004ff047807 */ /* 0x002fe40005000000 */
[----:B------:R-:W-:Y:S02]  /*2f890*/  IADD3 R19, P3, R19, R15, RZ ;  /* 0x0000000f13137210 */ /* 0x000fe40007f7e0ff */
[----:B------:R-:W-:-:S03]  /*2f8a0*/  SEL R4, R4, RZ, !P0 ;  /* 0x000000ff04047207 */ /* 0x000fc60004000000 */
[----:B------:R-:W-:Y:S01]  /*2f8b0*/  IMAD.X R21, R21, 0x1, R2, P3 ;  /* 0x0000000115157824 */ /* 0x000fe200018e0602 */
[----:B------:R-:W-:Y:S01]  /*2f8c0*/  ISETP.NE.U32.AND P2, PT, R4, RZ, PT ;  /* 0x000000ff0400720c */ /* 0x000fe20003f45070 */
[----:B------:R-:W-:Y:S01]  /*2f8d0*/  STL [R1+0xd7c], R19 ;  /* 0x000d7c1301007387 */ /* 0x000fe20000100800 */
[----:B------:R-:W-:-:S03]  /*2f8e0*/  IADD3 R12, P4, R12, R15, RZ ;  /* 0x0000000f0c0c7210 */ /* 0x000fc60007f9e0ff */
[----:B------:R1:W-:Y:S01]  /*2f8f0*/  STL [R1+0xd78], R21 ;  /* 0x000d781501007387 */ /* 0x0003e20000100800 */
[----:B------:R-:W-:Y:S01]  /*2f900*/  IADD3.X R14, R14, R2, RZ, P4, !PT ;  /* 0x000000020e0e7210 */ /* 0x000fe200027fe4ff */
[----:B------:R-:W-:Y:S02]  /*2f910*/  IMAD.MOV.U32 R4, RZ, RZ, R19 ;  /* 0x000000ffff047224 */ /* 0x000fe400078e0013 */
[----:B------:R-:W-:Y:S01]  /*2f920*/  STL [R1+0xde4], R12 ;  /* 0x000de40c01007387 */ /* 0x000fe20000100800 */
[----:B------:R-:W-:-:S03]  /*2f930*/  IMAD.MOV.U32 R5, RZ, RZ, R21 ;  /* 0x000000ffff057224 */ /* 0x000fc600078e0015 */
[----:B------:R1:W-:Y:S04]  /*2f940*/  STL [R1+0xde0], R14 ;  /* 0x000de00e01007387 */ /* 0x0003e80000100800 */
[----:B-1----:R-:W3:Y:S04]  /*2f950*/  LDL.LU R21, [R1+0xe68] ;  /* 0x000e680001157983 */ /* 0x002ee80000300800 */
[----:B------:R-:W3:Y:S04]  /*2f960*/  LDL.LU R19, [R1+0xe6c] ;  /* 0x000e6c0001137983 */ /* 0x000ee80000300800 */
[----:B------:R1:W-:Y:S02]  /*2f970*/  LDGSTS.E [R9+0x8600], [R4.64], P1 ;  /* 0x0860000004097fae */ /* 0x0003e40008921846 */
[----:B-1----:R-:W-:-:S02]  /*2f980*/  IMAD.MOV.U32 R5, RZ, RZ, R14 ;  /* 0x000000ffff057224 */ /* 0x002fc400078e000e */
[----:B------:R-:W-:Y:S01]  /*2f990*/  IMAD.MOV.U32 R4, RZ, RZ, R12 ;  /* 0x000000ffff047224 */ /* 0x000fe200078e000c */
[----:B------:R-:W3:Y:S04]  /*2f9a0*/  LDL.LU R14, [R1+0xe70] ;  /* 0x000e7000010e7983 */ /* 0x000ee80000300800 */
[----:B------:R-:W3:Y:S04]  /*2f9b0*/  LDL.LU R12, [R1+0xe74] ;  /* 0x000e7400010c7983 */ /* 0x000ee80000300800 */
[----:B------:R1:W-:Y:S01]  /*2f9c0*/  LDGSTS.E [R9+0xa000], [R4.64], P2 ;  /* 0x0a00000004097fae */ /* 0x0003e20009121846 */
[----:B----4-:R-:W-:-:S04]  /*2f9d0*/  IADD3 R16, P1, R16, R15, RZ ;  /* 0x0000000f10107210 */ /* 0x010fc80007f3e0ff */
[----:B------:R-:W-:Y:S02]  /*2f9e0*/  IADD3.X R20, R20, R2, RZ, P1, !PT ;  /* 0x0000000214147210 */ /* 0x000fe40000ffe4ff */
[----:B--2---:R-:W-:Y:S01]  /*2f9f0*/  IADD3 R10, P3, R10, R15, RZ ;  /* 0x0000000f0a0a7210 */ /* 0x004fe20007f7e0ff */
[----:B------:R-:W-:Y:S01]  /*2fa00*/  STL [R1+0xdec], R16 ;  /* 0x000dec1001007387 */ /* 0x000fe20000100800 */
[----:B-1----:R-:W-:-:S03]  /*2fa10*/  IMAD.MOV.U32 R4, RZ, RZ, R16 ;  /* 0x000000ffff047224 */ /* 0x002fc600078e0010 */
[----:B------:R-:W-:Y:S01]  /*2fa20*/  IMAD.X R11, R11, 0x1, R2, P3 ;  /* 0x000000010b0b7824 */ /* 0x000fe200018e0602 */
[----:B------:R1:W-:Y:S01]  /*2fa30*/  STL [R1+0xde8], R20 ;  /* 0x000de81401007387 */ /* 0x0003e20000100800 */
[----:B------:R-:W-:-:S03]  /*2fa40*/  IMAD.MOV.U32 R5, RZ, RZ, R20 ;  /* 0x000000ffff057224 */ /* 0x000fc600078e0014 */
[----:B------:R-:W-:Y:S04]  /*2fa50*/  STL [R1+0xdf4], R10 ;  /* 0x000df40a01007387 */ /* 0x000fe80000100800 */
[----:B------:R2:W-:Y:S04]  /*2fa60*/  STL [R1+0xdf0], R11 ;  /* 0x000df00b01007387 */ /* 0x0005e80000100800 */
[----:B-1----:R-:W4:Y:S04]  /*2fa70*/  LDL.LU R20, [R1+0xe78] ;  /* 0x000e780001147983 */ /* 0x002f280000300800 */
[----:B------:R1:W-:Y:S04]  /*2fa80*/  LDGSTS.E [R9+0xa200], [R4.64], P2 ;  /* 0x0a20000004097fae */ /* 0x0003e80009121846 */
[----:B------:R-:W4:Y:S01]  /*2fa90*/  LDL.LU R16, [R1+0xe7c] ;  /* 0x000e7c0001107983 */ /* 0x000f220000300800 */
[----:B-1----:R-:W-:Y:S01]  /*2faa0*/  MOV R5, R11 ;  /* 0x0000000b00057202 */ /* 0x002fe20000000f00 */
[----:B------:R-:W-:-:S02]  /*2fab0*/  IMAD.MOV.U32 R4, RZ, RZ, R10 ;  /* 0x000000ffff047224 */ /* 0x000fc400078e000a */
[----:B--2---:R-:W2:Y:S04]  /*2fac0*/  LDL.LU R11, [R1+0xee0] ;  /* 0x000ee000010b7983 */ /* 0x004ea80000300800 */
[----:B------:R-:W2:Y:S01]  /*2fad0*/  LDL.LU R10, [R1+0xee4] ;  /* 0x000ee400010a7983 */ /* 0x000ea20000300800 */
[----:B------:R-:W-:-:S03]  /*2fae0*/  ISETP.GT.AND P1, PT, R3, 0x18, PT ;  /* 0x000000180300780c */ /* 0x000fc60003f24270 */
[----:B------:R1:W-:Y:S02]  /*2faf0*/  LDGSTS.E [R9+0xa400], [R4.64], P2 ;  /* 0x0a40000004097fae */ /* 0x0003e40009121846 */
[----:B-1----:R-:W-:-:S04]  /*2fb00*/  SEL R4, RZ, 0x4, !P1 ;  /* 0x00000004ff047807 */ /* 0x002fc80004800000 */
[----:B------:R-:W-:-:S04]  /*2fb10*/  SEL R4, R4, RZ, !P0 ;  /* 0x000000ff04047207 */ /* 0x000fc80004000000 */
[----:B------:R-:W-:Y:S02]  /*2fb20*/  ISETP.NE.U32.AND P1, PT, R4, RZ, PT ;  /* 0x000000ff0400720c */ /* 0x000fe40003f25070 */
[----:B------:R-:W-:-:S05]  /*2fb30*/  IADD3 R13, P3, R13, R15, RZ ;  /* 0x0000000f0d0d7210 */ /* 0x000fca0007f7e0ff */
[----:B------:R-:W-:Y:S01]  /*2fb40*/  IMAD.X R18, R18, 0x1, R2, P3 ;  /* 0x0000000112127824 */ /* 0x000fe200018e0602 */
[----:B---3--:R-:W-:Y:S01]  /*2fb50*/  IADD3 R7, P4, R7, R15, RZ ;  /* 0x0000000f07077210 */ /* 0x008fe20007f9e0ff */
        /* <DEDUP_REMOVED lines=12> */
[----:B---3--:R-:W2:Y:S04]  /*2fc20*/  LDL.LU R8, [R1+0xef0] ;  /* 0x000ef00001087983 */ /* 0x008ea80000300800 */
[----:B------:R-:W2:Y:S04]  /*2fc30*/  LDL.LU R7, [R1+0xef4] ;  /* 0x000ef40001077983 */ /* 0x000ea80000300800 */
[----:B------:R1:W-:Y:S01]  /*2fc40*/  LDGSTS.E [R9+0xc000], [R4.64], P1 ;  /* 0x0c00000004097fae */ /* 0x0003e20008921846 */
[----:B------:R-:W-:-:S05]  /*2fc50*/  IADD3 R19, P2, R19, R15, RZ ;  /* 0x0000000f13137210 */ /* 0x000fca0007f5e0ff */
[----:B------:R-:W-:Y:S01]  /*2fc60*/  IMAD.X R21, R21, 0x1, R2, P2 ;  /* 0x0000000115157824 */ /* 0x000fe200010e0602 */
[----:B------:R-:W-:Y:S01]  /*2fc70*/  STL [R1+0xe6c], R19 ;  /* 0x000e6c1301007387 */ /* 0x000fe20000100800 */
[----:B-1----:R-:W-:-:S03]  /*2fc80*/  IMAD.MOV.U32 R4, RZ, RZ, R19 ;  /* 0x000000ffff047224 */ /* 0x002fc600078e0013 */
[----:B------:R-:W-:Y:S01]  /*2fc90*/  MOV R5, R21 ;  /* 0x0000001500057202 */ /* 0x000fe20000000f00 */
[----:B------:R1:W-:Y:S04]  /*2fca0*/  STL [R1+0xe68], R21 ;  /* 0x000e681501007387 */ /* 0x0003e80000100800 */
[----:B------:R1:W-:Y:S01]  /*2fcb0*/  LDGSTS.E [R9+0xc200], [R4.64], P1 ;  /* 0x0c20000004097fae */ /* 0x0003e20008921846 */
[----:B------:R-:W-:-:S05]  /*2fcc0*/  IADD3 R12, P3, R12, R15, RZ ;  /* 0x0000000f0c0c7210 */ /* 0x000fca0007f7e0ff */
[----:B------:R-:W-:Y:S01]  /*2fcd0*/  IMAD.X R14, R14, 0x1, R2, P3 ;  /* 0x000000010e0e7824 */ /* 0x000fe200018e0602 */
[----:B------:R-:W-:Y:S01]  /*2fce0*/  STL [R1+0xe74], R12 ;  /* 0x000e740c01007387 */ /* 0x000fe20000100800 */
[----:B-1----:R-:W-:-:S03]  /*2fcf0*/  IMAD.MOV.U32 R4, RZ, RZ, R12 ;  /* 0x000000ffff047224 */ /* 0x002fc600078e000c */
[----:B------:R1:W-:Y:S01]  /*2fd00*/  STL [R1+0xe70], R14 ;  /* 0x000e700e01007387 */ /* 0x0003e20000100800 */
[----:B------:R-:W-:-:S03]  /*2fd10*/  IMAD.MOV.U32 R5, RZ, RZ, R14 ;  /* 0x000000ffff057224 */ /* 0x000fc600078e000e */
[----:B------:R-:W2:Y:S04]  /*2fd20*/  LDL.LU R21, [R1+0xef8] ;  /* 0x000ef80001157983 */ /* 0x000ea80000300800 */
[----:B------:R-:W2:Y:S04]  /*2fd30*/  LDL.LU R19, [R1+0xefc] ;  /* 0x000efc0001137983 */ /* 0x000ea80000300800 */
[----:B-1----:R-:W2:Y:S04]  /*2fd40*/  LDL.LU R14, [R1+0xf60] ;  /* 0x000f6000010e7983 */ /* 0x002ea80000300800 */
[----:B------:R-:W2:Y:S01]  /*2fd50*/  LDL.LU R12, [R1+0xf64] ;  /* 0x000f6400010c7983 */ /* 0x000ea20000300800 */
[----:B------:R-:W-:-:S03]  /*2fd60*/  ISETP.GT.AND P2, PT, R3, 0x1c, PT ;  /* 0x0000001c0300780c */ /* 0x000fc60003f44270 */
[----:B------:R1:W-:Y:S02]  /*2fd70*/  LDGSTS.E [R9+0xc400], [R4.64], P1 ;  /* 0x0c40000004097fae */ /* 0x0003e40008921846 */
[----:B-1----:R-:W-:-:S04]  /*2fd80*/  SEL R4, RZ, 0x4, !P2 ;  /* 0x00000004ff047807 */ /* 0x002fc80005000000 */
[----:B------:R-:W-:-:S04]  /*2fd90*/  SEL R4, R4, RZ, !P0 ;  /* 0x000000ff04047207 */ /* 0x000fc80004000000 */
[----:B------:R-:W-:Y:S02]  /*2fda0*/  ISETP.NE.U32.AND P2, PT, R4, RZ, PT ;  /* 0x000000ff0400720c */ /* 0x000fe40003f45070 */
[----:B----4-:R-:W-:-:S05]  /*2fdb0*/  IADD3 R16, P3, R16, R15, RZ ;  /* 0x0000000f10107210 */ /* 0x010fca0007f7e0ff */
[----:B------:R-:W-:Y:S01]  /*2fdc0*/  IMAD.X R20, R20, 0x1, R2, P3 ;  /* 0x0000000114147824 */ /* 0x000fe200018e0602 */
[----:B------:R-:W-:Y:S01]  /*2fdd0*/  MOV R4, R16 ;  /* 0x0000001000047202 */ /* 0x000fe20000000f00 */
[----:B------:R-:W-:Y:S01]  /*2fde0*/  STL [R1+0xe7c], R16 ;  /* 0x000e7c1001007387 */ /* 0x000fe20000100800 */
[----:B--2---:R-:W-:Y:S01]  /*2fdf0*/  IADD3 R10, P4, R10, R15, RZ ;  /* 0x0000000f0a0a7210 */ /* 0x004fe20007f9e0ff */
[----:B------:R-:W-:Y:S02]  /*2fe00*/  IMAD.MOV.U32 R5, RZ, RZ, R20 ;  /* 0x000000ffff057224 */ /* 0x000fe400078e0014 */
[----:B------:R1:W-:Y:S02]  /*2fe10*/  STL [R1+0xe78], R20 ;  /* 0x000e781401007387 */ /* 0x0003e40000100800 */
[----:B------:R-:W-:Y:S02]  /*2fe20*/  IMAD.X R11, R11, 0x1, R2, P4 ;  /* 0x000000010b0b7824 */ /* 0x000fe400020e0602 */
[----:B------:R-:W-:Y:S04]  /*2fe30*/  STL [R1+0xee4], R10 ;  /* 0x000ee40a01007387 */ /* 0x000fe80000100800 */
[----:B------:R2:W-:Y:S04]  /*2fe40*/  STL [R1+0xee0], R11 ;  /* 0x000ee00b01007387 */ /* 0x0005e80000100800 */
[----:B------:R4:W-:Y:S04]  /*2fe50*/  LDGSTS.E [R9+0xc600], [R4.64], P1 ;  /* 0x0c60000004097fae */ /* 0x0009e80008921846 */
[----:B-1----:R-:W3:Y:S04]  /*2fe60*/  LDL.LU R20, [R1+0xf68] ;  /* 0x000f680001147983 */ /* 0x002ee80000300800 */
[----:B------:R-:W3:Y:S01]  /*2fe70*/  LDL.LU R16, [R1+0xf6c] ;  /* 0x000f6c0001107983 */ /* 0x000ee20000300800 */
[----:B----4-:R-:W-:-:S02]  /*2fe80*/  IMAD.MOV.U32 R5, RZ, RZ, R11 ;  /* 0x000000ffff057224 */ /* 0x010fc400078e000b */
[----:B------:R-:W-:Y:S01]  /*2fe90*/  IMAD.MOV.U32 R4, RZ, RZ, R10 ;  /* 0x000000ffff047224 */ /* 0x000fe200078e000a */
[----:B--2---:R-:W2:Y:S04]  /*2fea0*/  LDL.LU R11, [R1+0xf70] ;  /* 0x000f7000010b7983 */ /* 0x004ea80000300800 */
[----:B------:R-:W4:Y:S04]  /*2feb0*/  LDL.LU R10, [R1+0xf74] ;  /* 0x000f7400010a7983 */ /* 0x000f280000300800 */
[----:B------:R1:W-:Y:S01]  /*2fec0*/  LDGSTS.E [R9+0xe000], [R4.64], P2 ;  /* 0x0e00000004097fae */ /* 0x0003e20009121846 */
[----:B------:R-:W-:-:S05]  /*2fed0*/  IADD3 R13, P1, R13, R15, RZ ;  /* 0x0000000f0d0d7210 */ /* 0x000fca0007f3e0ff */
[----:B------:R-:W-:Y:S01]  /*2fee0*/  IMAD.X R18, R18, 0x1, R2, P1 ;  /* 0x0000000112127824 */ /* 0x000fe200008e0602 */
[----:B------:R-:W-:Y:S01]  /*2fef0*/  STL [R1+0xeec], R13 ;  /* 0x000eec0d01007387 */ /* 0x000fe20000100800 */
[----:B-1----:R-:W-:Y:S01]  /*2ff00*/  IMAD.MOV.U32 R4, RZ, RZ, R13 ;  /* 0x000000ffff047224 */ /* 0x002fe200078e000d */
[----:B------:R-:W-:Y:S02]  /*2ff10*/  IADD3 R7, P3, R7, R15, RZ ;  /* 0x0000000f07077210 */ /* 0x000fe40007f7e0ff */
[----:B------:R1:W-:Y:S02]  /*2ff20*/  STL [R1+0xee8], R18 ;  /* 0x000ee81201007387 */ /* 0x0003e40000100800 */
[----:B------:R-:W-:Y:S01]  /*2ff30*/  IADD3.X R8, R8, R2, RZ, P3, !PT ;  /* 0x0000000208087210 */ /* 0x000fe20001ffe4ff */
[----:B------:R-:W-:Y:S01]  /*2ff40*/  IMAD.MOV.U32 R5, RZ, RZ, R18 ;  /* 0x000000ffff057224 */ /* 0x000fe200078e0012 */
[----:B------:R-:W-:Y:S04]  /*2ff50*/  STL [R1+0xef4], R7 ;  /* 0x000ef40701007387 */ /* 0x000fe80000100800 */
[----:B------:R1:W-:Y:S04]  /*2ff60*/  STL [R1+0xef0], R8 ;  /* 0x000ef00801007387 */ /* 0x0003e80000100800 */
[----:B-1----:R-:W2:Y:S04]  /*2ff70*/  LDL.LU R18, [R1+0xf78] ;  /* 0x000f780001127983 */ /* 0x002ea80000300800 */
[----:B------:R-:W2:Y:S04]  /*2ff80*/  LDL.LU R13, [R1+0xf7c] ;  /* 0x000f7c00010d7983 */ /* 0x000ea80000300800 */
[----:B------:R1:W-:Y:S01]  /*2ff90*/  LDGSTS.E [R9+0xe200], [R4.64], P2 ;  /* 0x0e20000004097fae */ /* 0x0003e20009121846 */
[----:B------:R-:W-:Y:S01]  /*2ffa0*/  ISETP.GT.AND P1, PT, R3, 0x20, PT ;  /* 0x000000200300780c */ /* 0x000fe20003f24270 */
[----:B-1----:R-:W-:-:S02]  /*2ffb0*/  IMAD.MOV.U32 R5, RZ, RZ, R8 ;  /* 0x000000ffff057224 */ /* 0x002fc400078e0008 */
[----:B------:R-:W-:Y:S01]  /*2ffc0*/  IMAD.MOV.U32 R4, RZ, RZ, R7 ;  /* 0x000000ffff047224 */ /* 0x000fe200078e0007 */
[----:B------:R-:W2:Y:S04]  /*2ffd0*/  LDL.LU R8, [R1+0xfe0] ;  /* 0x000fe00001087983 */ /* 0x000ea80000300800 */
[----:B------:R-:W2:Y:S04]  /*2ffe0*/  LDL.LU R7, [R1+0xfe4] ;  /* 0x000fe40001077983 */ /* 0x000ea80000300800 */
[----:B------:R1:W-:Y:S01]  /*2fff0*/  LDGSTS.E [R9+0xe400], [R4.64], P2 ;  /* 0x0e40000004097fae */ /* 0x0003e20009121846 */
[----:B------:R-:W-:-:S02]  /*30000*/  IADD3 R19, P3, R19, R15, RZ ;  /* 0x0000000f13137210 */ /* 0x000fc40007f7e0ff */
[----:B-1----:R-:W-:Y:S02]  /*30010*/  SEL R4, RZ, 0x4, !P1 ;  /* 0x00000004ff047807 */ /* 0x002fe40004800000 */
[----:B------:R-:W-:Y:S02]  /*30020*/  IADD3 R12, P4, R12, R15, RZ ;  /* 0x0000000f0c0c7210 */ /* 0x000fe40007f9e0ff */
[----:B------:R-:W-:Y:S02]  /*30030*/  SEL R4, R4, RZ, !P0 ;  /* 0x000000ff04047207 */ /* 0x000fe40004000000 */
[----:B------:R-:W-:Y:S01]  /*30040*/  IADD3.X R21, R21, R2, RZ, P3, !PT ;  /* 0x0000000215157210 */ /* 0x000fe20001ffe4ff */
[----:B------:R-:W-:Y:S01]  /*30050*/  IMAD.X R14, R14, 0x1, R2, P4 ;  /* 0x000000010e0e7824 */ /* 0x000fe200020e0602 */
[----:B------:R-:W-:Y:S01]  /*30060*/  ISETP.NE.U32.AND P1, PT, R4, RZ, PT ;  /* 0x000000ff0400720c */ /* 0x000fe20003f25070 */
[----:B------:R-:W-:Y:S01]  /*30070*/  STL [R1+0xefc], R19 ;  /* 0x000efc1301007387 */ /* 0x000fe20000100800 */
[----:B------:R-:W-:-:S02]  /*30080*/  IMAD.MOV.U32 R4, RZ, RZ, R19 ;  /* 0x000000ffff047224 */ /* 0x000fc400078e0013 */
[----:B------:R-:W-:Y:S01]  /*30090*/  IMAD.MOV.U32 R5, RZ, RZ, R21 ;  /* 0x000000ffff057224 */ /* 0x000fe200078e0015 */
[----:B------:R1:W-:Y:S04]  /*300a0*/  STL [R1+0xef8], R21 ;  /* 0x000ef81501007387 */ /* 0x0003e80000100800 */
[----:B------:R-:W-:Y:S04]  /*300b0*/  STL [R1+0xf64], R12 ;  /* 0x000f640c01007387 */ /* 0x000fe80000100800 */
[----:B------:R1:W-:Y:S04]  /*300c0*/  STL [R1+0xf60], R14 ;  /* 0x000f600e01007387 */ /* 0x0003e80000100800 */
[----:B-1----:R-:W2:Y:S04]  /*300d0*/  LDL.LU R21, [R1+0xfe8] ;  /* 0x000fe80001157983 */ /* 0x002ea80000300800 */
[----:B------:R1:W-:Y:S04]  /*300e0*/  LDGSTS.E [R9+0xe600], [R4.64], P2 ;  /* 0x0e60000004097fae */ /* 0x0003e80009121846 */
[----:B------:R-:W2:Y:S01]  /*300f0*/  LDL.LU R19, [R1+0xfec] ;  /* 0x000fec0001137983 */ /* 0x000ea20000300800 */
[----:B-1----:R-:W-:Y:S01]  /*30100*/  MOV R5, R14 ;  /* 0x0000000e00057202 */ /* 0x002fe20000000f00 */
[----:B------:R-:W-:-:S02]  /*30110*/  IMAD.MOV.U32 R4, RZ, RZ, R12 ;  /* 0x000000ffff047224 */ /* 0x000fc400078e000c */
[----:B------:R-:W2:Y:S04]  /*30120*/  LDL.LU R14, [R1+0xff0] ;  /* 0x000ff000010e7983 */ /* 0x000ea80000300800 */
[----:B------:R-:W2:Y:S04]  /*30130*/  LDL.LU R12, [R1+0xff4] ;  /* 0x000ff400010c7983 */ /* 0x000ea80000300800 */
[----:B------:R1:W-:Y:S01]  /*30140*/  LDGSTS.E [R9+0x10000], [R4.64], P1 ;  /* 0x1000000004097fae */ /* 0x0003e20008921846 */
[----:B---3--:R-:W-:-:S05]  /*30150*/  IADD3 R16, P2, R16, R15, RZ ;  /* 0x0000000f10107210 */ /* 0x008fca0007f5e0ff */
[----:B------:R-:W-:Y:S01]  /*30160*/  IMAD.X R20, R20, 0x1, R2, P2 ;  /* 0x0000000114147824 */ /* 0x000fe200010e0602 */
[----:B----4-:R-:W-:Y:S01]  /*30170*/  IADD3 R10, P3, R10, R15, RZ ;  /* 0x0000000f0a0a7210 */ /* 0x010fe20007f7e0ff */
[----:B------:R-:W-:Y:S01]  /*30180*/  STL [R1+0xf6c], R16 ;  /* 0x000f6c1001007387 */ /* 0x000fe20000100800 */
[----:B-1----:R-:W-:-:S03]  /*30190*/  IMAD.MOV.U32 R4, RZ, RZ, R16 ;  /* 0x000000ffff047224 */ /* 0x002fc600078e0010 */
[----:B--2---:R-:W-:Y:S01]  /*301a0*/  IMAD.X R11, R11, 0x1, R2, P3 ;  /* 0x000000010b0b7824 */ /* 0x004fe200018e0602 */
[----:B------:R1:W-:Y:S01]  /*301b0*/  STL [R1+0xf68], R20 ;  /* 0x000f681401007387 */ /* 0x0003e20000100800 */
[----:B------:R-:W-:-:S03]  /*301c0*/  IMAD.MOV.U32 R5, RZ, RZ, R20 ;  /* 0x000000ffff057224 */ /* 0x000fc600078e0014 */
[----:B------:R-:W-:Y:S04]  /*301d0*/  STL [R1+0xf74], R10 ;  /* 0x000f740a01007387 */ /* 0x000fe80000100800 */
[----:B------:R2:W-:Y:S04]  /*301e0*/  STL [R1+0xf70], R11 ;  /* 0x000f700b01007387 */ /* 0x0005e80000100800 */
[----:B-1----:R-:W3:Y:S04]  /*301f0*/  LDL.LU R20, [R1+0xff8] ;  /* 0x000ff80001147983 */ /* 0x002ee80000300800 */
[----:B------:R1:W-:Y:S04]  /*30200*/  LDGSTS.E [R9+0x10200], [R4.64], P1 ;  /* 0x1020000004097fae */ /* 0x0003e80008921846 */
[----:B------:R-:W4:Y:S01]  /*30210*/  LDL.LU R16, [R1+0xffc] ;  /* 0x000ffc0001107983 */ /* 0x000f220000300800 */
[----:B-1----:R-:W-:Y:S01]  /*30220*/  IMAD.MOV.U32 R5, RZ, RZ, R11 ;  /* 0x000000ffff057224 */ /* 0x002fe200078e000b */
[----:B------:R-:W-:-:S02]  /*30230*/  MOV R4, R10 ;  /* 0x0000000a00047202 */ /* 0x000fc40000000f00 */
        /* <DEDUP_REMOVED lines=9> */
[----:B------:R-:W-:Y:S01]  /*302d0*/  STL [R1+0xf7c], R13 ;  /* 0x000f7c0d01007387 */ /* 0x000fe20000100800 */
[----:B------:R-:W-:-:S03]  /*302e0*/  IMAD.MOV.U32 R4, RZ, RZ, R13 ;  /* 0x000000ffff047224 */ /* 0x000fc600078e000d */
        /* <DEDUP_REMOVED lines=12> */
[----:B------:R-:W2:Y:S04]  /*303b0*/  LDL.LU R7, [R1+0x1074] ;  /* 0x0010740001077983 */ /* 0x000ea80000300800 */
[----:B------:R1:W-:Y:S01]  /*303c0*/  LDGSTS.E [R9+0x12000], [R4.64], P2 ;  /* 0x1200000004097fae */ /* 0x0003e20009121846 */
[----:B------:R-:W-:-:S05]  /*303d0*/  IADD3 R19, P1, R19, R15, RZ ;  /* 0x0000000f13137210 */ /* 0x000fca0007f3e0ff */
[--C-:B------:R-:W-:Y:S01]  /*303e0*/  IMAD.X R21, R21, 0x1, R2.reuse, P1 ;  /* 0x0000000115157824 */ /* 0x100fe200008e0602 */
[----:B-1----:R-:W-:Y:S01]  /*303f0*/  MOV R4, R19 ;  /* 0x0000001300047202 */ /* 0x002fe20000000f00 */
[----:B------:R-:W-:Y:S01]  /*30400*/  STL [R1+0xfec], R19 ;  /* 0x000fec1301007387 */ /* 0x000fe20000100800 */
[----:B------:R-:W-:Y:S01]  /*30410*/  IADD3 R12, P3, R12, R15, RZ ;  /* 0x0000000f0c0c7210 */ /* 0x000fe20007f7e0ff */
        /* <DEDUP_REMOVED lines=8> */
[----:B------:R-:W-:-:S02]  /*304a0*/  IMAD.MOV.U32 R5, RZ, RZ, R14 ;  /* 0x000000ffff057224 */ /* 0x000fc400078e000e */
[----:B------:R-:W-:Y:S01]  /*304b0*/  IMAD.MOV.U32 R4, RZ, RZ, R12 ;  /* 0x000000ffff047224 */ /* 0x000fe200078e000c */
[----:B------:R-:W2:Y:S04]  /*304c0*/  LDL.LU R14, [R1+0x10e0] ;  /* 0x0010e000010e7983 */ /* 0x000ea80000300800 */
[----:B------:R-:W2:Y:S01]  /*304d0*/  LDL.LU R12, [R1+0x10e4] ;  /* 0x0010e400010c7983 */ /* 0x000ea20000300800 */
[----:B------:R-:W-:-:S03]  /*304e0*/  ISETP.GT.AND P1, PT, R3, 0x28, PT ;  /* 0x000000280300780c */ /* 0x000fc60003f24270 */
[----:B------:R1:W-:Y:S02]  /*304f0*/  LDGSTS.E [R9+0x12400], [R4.64], P2 ;  /* 0x1240000004097fae */ /* 0x0003e40009121846 */
[----:B-1----:R-:W-:-:S04]  /*30500*/  SEL R4, RZ, 0x4, !P1 ;  /* 0x00000004ff047807 */ /* 0x002fc80004800000 */
[----:B------:R-:W-:-:S04]  /*30510*/  SEL R4, R4, RZ, !P0 ;  /* 0x000000ff04047207 */ /* 0x000fc80004000000 */
[----:B------:R-:W-:Y:S02]  /*30520*/  ISETP.NE.U32.AND P1, PT, R4, RZ, PT ;  /* 0x000000ff0400720c */ /* 0x000fe40003f25070 */
[----:B----4-:R-:W-:-:S05]  /*30530*/  IADD3 R16, P3, R16, R15, RZ ;  /* 0x0000000f10107210 */ /* 0x010fca0007f7e0ff */
[----:B---3--:R-:W-:Y:S01]  /*30540*/  IMAD.X R20, R20, 0x1, R2, P3 ;  /* 0x0000000114147824 */ /* 0x008fe200018e0602 */
[----:B------:R-:W-:Y:S01]  /*30550*/  STL [R1+0xffc], R16 ;  /* 0x000ffc1001007387 */ /* 0x000fe20000100800 */
[----:B------:R-:W-:Y:S01]  /*30560*/  IMAD.MOV.U32 R4, RZ, RZ, R16 ;  /* 0x000000ffff047224 */ /* 0x000fe200078e0010 */
[----:B--2---:R-:W-:Y:S01]  /*30570*/  IADD3 R10, P4, R10, R15, RZ ;  /* 0x0000000f0a0a7210 */ /* 0x004fe20007f9e0ff */
[----:B------:R-:W-:-:S03]  /*30580*/  IMAD.MOV.U32 R5, RZ, RZ, R20 ;  /* 0x000000ffff057224 */ /* 0x000fc600078e0014 */
[----:B------:R-:W-:Y:S01]  /*30590*/  IADD3.X R11, R11, R2, RZ, P4, !PT ;  /* 0x000000020b0b7210 */ /* 0x000fe200027fe4ff */
[----:B------:R1:W-:Y:S04]  /*305a0*/  STL [R1+0xff8], R20 ;  /* 0x000ff81401007387 */ /* 0x0003e80000100800 */
[----:B------:R-:W-:Y:S04]  /*305b0*/  STL [R1+0x1064], R10 ;  /* 0x0010640a01007387 */ /* 0x000fe80000100800 */
[----:B------:R2:W-:Y:S04]  /*305c0*/  STL [R1+0x1060], R11 ;  /* 0x0010600b01007387 */ /* 0x0005e80000100800 */
[----:B-1----:R-:W3:Y:S04]  /*305d0*/  LDL.LU R20, [R1+0x10e8] ;  /* 0x0010e80001147983 */ /* 0x002ee80000300800 */
[----:B------:R1:W-:Y:S04]  /*305e0*/  LDGSTS.E [R9+0x12600], [R4.64], P2 ;  /* 0x1260000004097fae */ /* 0x0003e80009121846 */
[----:B------:R-:W4:Y:S01]  /*305f0*/  LDL.LU R16, [R1+0x10ec] ;  /* 0x0010ec0001107983 */ /* 0x000f220000300800 */
[----:B-1----:R-:W-:-:S02]  /*30600*/  IMAD.MOV.U32 R5, RZ, RZ, R11 ;  /* 0x000000ffff057224 */ /* 0x002fc400078e000b */
[----:B------:R-:W-:Y:S01]  /*30610*/  IMAD.MOV.U32 R4, RZ, RZ, R10 ;  /* 0x000000ffff047224 */ /* 0x000fe200078e000a */
[----:B--2---:R-:W2:Y:S04]  /*30620*/  LDL.LU R11, [R1+0x10f0] ;  /* 0x0010f000010b7983 */ /* 0x004ea80000300800 */
[----:B------:R-:W2:Y:S04]  /*30630*/  LDL.LU R10, [R1+0x10f4] ;  /* 0x0010f400010a7983 */ /* 0x000ea80000300800 */
[----:B------:R1:W-:Y:S01]  /*30640*/  LDGSTS.E [R9+0x14000], [R4.64], P1 ;  /* 0x1400000004097fae */ /* 0x0003e20008921846 */
[----:B------:R-:W-:-:S04]  /*30650*/  IADD3 R13, P2, R13, R15, RZ ;  /* 0x0000000f0d0d7210 */ /* 0x000fc80007f5e0ff */
[----:B------:R-:W-:Y:S02]  /*30660*/  IADD3.X R18, R18, R2, RZ, P2, !PT ;  /* 0x0000000212127210 */ /* 0x000fe400017fe4ff */
        /* <DEDUP_REMOVED lines=11> */
[----:B------:R-:W-:-:S02]  /*30720*/  ISETP.GT.AND P2, PT, R3, 0x2c, PT ;  /* 0x0000002c0300780c */ /* 0x000fc40003f44270 */
[----:B-1----:R-:W-:Y:S01]  /*30730*/  MOV R5, R8 ;  /* 0x0000000800057202 */ /* 0x002fe20000000f00 */
[----:B------:R-:W-:Y:S01]  /*30740*/  IMAD.MOV.U32 R4, RZ, RZ, R7 ;  /* 0x000000ffff047224 */ /* 0x000fe200078e0007 */
[----:B------:R-:W2:Y:S04]  /*30750*/  LDL.LU R8, [R1+0x1160] ;  /* 0x0011600001087983 */ /* 0x000ea80000300800 */
[----:B------:R-:W2:Y:S04]  /*30760*/  LDL.LU R7, [R1+0x1164] ;  /* 0x0011640001077983 */ /* 0x000ea80000300800 */
[----:B------:R1:W-:Y:S02]  /*30770*/  LDGSTS.E [R9+0x14400], [R4.64], P1 ;  /* 0x1440000004097fae */ /* 0x0003e40008921846 */
[----:B-1----:R-:W-:-:S02]  /*30780*/  SEL R4, RZ, 0x4, !P2 ;  /* 0x00000004ff047807 */ /* 0x002fc40005000000 */
[----:B------:R-:W-:Y:S02]  /*30790*/  IADD3 R19, P3, R19, R15, RZ ;  /* 0x0000000f13137210 */ /* 0x000fe40007f7e0ff */
[----:B------:R-:W-:-:S03]  /*307a0*/  SEL R4, R4, RZ, !P0 ;  /* 0x000000ff04047207 */ /* 0x000fc60004000000 */
[--C-:B------:R-:W-:Y:S01]  /*307b0*/  IMAD.X R21, R21, 0x1, R2.reuse, P3 ;  /* 0x0000000115157824 */ /* 0x100fe200018e0602 */
[----:B------:R-:W-:Y:S01]  /*307c0*/  IADD3 R12, P4, R12, R15, RZ ;  /* 0x0000000f0c0c7210 */ /* 0x000fe20007f9e0ff */
        /* <DEDUP_REMOVED lines=13> */
[----:B------:R-:W2:Y:S04]  /*308a0*/  LDL.LU R14, [R1+0x1170] ;  /* 0x00117000010e7983 */ /* 0x000ea80000300800 */
[----:B------:R-:W2:Y:S04]  /*308b0*/  LDL.LU R12, [R1+0x1174] ;  /* 0x00117400010c7983 */ /* 0x000ea80000300800 */
[----:B------:R1:W-:Y:S01]  /*308c0*/  LDGSTS.E [R9+0x16000], [R4.64], P2 ;  /* 0x1600000004097fae */ /* 0x0003e20009121846 */
[----:B----4-:R-:W-:-:S05]  /*308d0*/  IADD3 R16, P1, R16, R15, RZ ;  /* 0x0000000f10107210 */ /* 0x010fca0007f3e0ff */
[----:B---3--:R-:W-:Y:S01]  /*308e0*/  IMAD.X R20, R20, 0x1, R2, P1 ;  /* 0x0000000114147824 */ /* 0x008fe200008e0602 */
[----:B------:R-:W-:Y:S01]  /*308f0*/  STL [R1+0x10ec], R16 ;  /* 0x0010ec1001007387 */ /* 0x000fe20000100800 */
[----:B-1----:R-:W-:Y:S01]  /*30900*/  IMAD.MOV.U32 R4, RZ, RZ, R16 ;  /* 0x000000ffff047224 */ /* 0x002fe200078e0010 */
[----:B--2---:R-:W-:Y:S02]  /*30910*/  IADD3 R10, P3, R10, R15, RZ ;  /* 0x0000000f0a0a7210 */ /* 0x004fe40007f7e0ff */
[----:B------:R1:W-:Y:S01]  /*30920*/  STL [R1+0x10e8], R20 ;  /* 0x0010e81401007387 */ /* 0x0003e20000100800 */
[----:B------:R-:W-:Y:S02]  /*30930*/  MOV R5, R20 ;  /* 0x0000001400057202 */ /* 0x000fe40000000f00 */
[----:B------:R-:W-:Y:S01]  /*30940*/  IMAD.X R11, R11, 0x1, R2, P3 ;  /* 0x000000010b0b7824 */ /* 0x000fe200018e0602 */
        /* <DEDUP_REMOVED lines=13> */
[----:B------:R-:W-:Y:S02]  /*30a20*/  IADD3 R13, P3, R13, R15, RZ ;  /* 0x0000000f0d0d7210 */ /* 0x000fe40007f7e0ff */
[----:B------:R-:W-:-:S03]  /*30a30*/  ISETP.NE.U32.AND P1, PT, R4, RZ, PT ;  /* 0x000000ff0400720c */ /* 0x000fc60003f25070 */
[----:B------:R-:W-:Y:S01]  /*30a40*/  IMAD.X R18, R18, 0x1, R2, P3 ;  /* 0x0000000112127824 */ /* 0x000fe200018e0602 */
[----:B------:R-:W-:Y:S01]  /*30a50*/  MOV R4, R13 ;  /* 0x0000000d00047202 */ /* 0x000fe20000000f00 */
        /* <DEDUP_REMOVED lines=13> */
[----:B------:R-:W2:Y:S04]  /*30b30*/  LDL.LU R7, [R1+0x11f4] ;  /* 0x0011f40001077983 */ /* 0x000ea80000300800 */
        /* <DEDUP_REMOVED lines=13> */
[----:B------:R1:W-:Y:S02]  /*30c10*/  LDGSTS.E [R9+0x18200], [R4.64], P1 ;  /* 0x1820000004097fae */ /* 0x0003e40008921846 */
[----:B-1----:R-:W-:-:S02]  /*30c20*/  IMAD.MOV.U32 R5, RZ, RZ, R14 ;  /* 0x000000ffff057224 */ /* 0x002fc400078e000e */
        /* <DEDUP_REMOVED lines=8> */
[----:B----4-:R-:W-:-:S04]  /*30cb0*/  IADD3 R16, P3, R16, R15, RZ ;  /* 0x0000000f10107210 */ /* 0x010fc80007f7e0ff */
[----:B---3--:R-:W-:Y:S01]  /*30cc0*/  IADD3.X R20, R20, R2, RZ, P3, !PT ;  /* 0x0000000214147210 */ /* 0x008fe20001ffe4ff */
[----:B------:R-:W-:Y:S01]  /*30cd0*/  IMAD.MOV.U32 R4, RZ, RZ, R16 ;  /* 0x000000ffff047224 */ /* 0x000fe200078e0010 */
[----:B------:R-:W-:Y:S03]  /*30ce0*/  STL [R1+0x117c], R16 ;  /* 0x00117c1001007387 */ /* 0x000fe60000100800 */
[----:B------:R-:W-:Y:S01]  /*30cf0*/  IMAD.MOV.U32 R5, RZ, RZ, R20 ;  /* 0x000000ffff057224 */ /* 0x000fe200078e0014 */
[----:B--2---:R-:W-:Y:S01]  /*30d00*/  IADD3 R10, P4, R10, R15, RZ ;  /* 0x0000000f0a0a7210 */ /* 0x004fe20007f9e0ff */
[----:B------:R1:W-:Y:S04]  /*30d10*/  STL [R1+0x1178], R20 ;  /* 0x0011781401007387 */ /* 0x0003e80000100800 */
[----:B------:R-:W-:Y:S01]  /*30d20*/  IMAD.X R11, R11, 0x1, R2, P4 ;  /* 0x000000010b0b7824 */ /* 0x000fe200020e0602 */
[----:B------:R-:W-:Y:S04]  /*30d30*/  STL [R1+0x11e4], R10 ;  /* 0x0011e40a01007387 */ /* 0x000fe80000100800 */
[----:B------:R2:W-:Y:S04]  /*30d40*/  STL [R1+0x11e0], R11 ;  /* 0x0011e00b01007387 */ /* 0x0005e80000100800 */
[----:B------:R3:W-:Y:S04]  /*30d50*/  LDGSTS.E [R9+0x18600], [R4.64], P1 ;  /* 0x1860000004097fae */ /* 0x0007e80008921846 */
[----:B-1----:R-:W4:Y:S04]  /*30d60*/  LDL.LU R20, [R1+0x1268] ;  /* 0x0012680001147983 */ /* 0x002f280000300800 */
[----:B------:R-:W4:Y:S01]  /*30d70*/  LDL.LU R16, [R1+0x126c] ;  /* 0x00126c0001107983 */ /* 0x000f220000300800 */
[----:B---3--:R-:W-:Y:S01]  /*30d80*/  MOV R5, R11 ;  /* 0x0000000b00057202 */ /* 0x008fe20000000f00 */
[----:B------:R-:W-:-:S02]  /*30d90*/  IMAD.MOV.U32 R4, RZ, RZ, R10 ;  /* 0x000000ffff047224 */ /* 0x000fc400078e000a */
[----:B--2---:R-:W2:Y:S04]  /*30da0*/  LDL.LU R11, [R1+0x1270] ;  /* 0x00127000010b7983 */ /* 0x004ea80000300800 */
        /* <DEDUP_REMOVED lines=13> */
[----:B------:R-:W2:Y:S04]  /*30e80*/  LDL.LU R13, [R1+0x127c] ;  /* 0x00127c00010d7983 */ /* 0x000ea80000300800 */
[----:B------:R1:W-:Y:S01]  /*30e90*/  LDGSTS.E [R9+0x1a200], [R4.64], P2 ;  /* 0x1a20000004097fae */ /* 0x0003e20009121846 */
[----:B------:R-:W-:Y:S01]  /*30ea0*/  ISETP.GT.AND P1, PT, R3, 0x38, PT ;  /* 0x000000380300780c */ /* 0x000fe20003f24270 */
[----:B-1----:R-:W-:Y:S01]  /*30eb0*/  IMAD.MOV.U32 R5, RZ, RZ, R8 ;  /* 0x000000ffff057224 */ /* 0x002fe200078e0008 */
[----:B------:R-:W-:Y:S01]  /*30ec0*/  MOV R4, R7 ;  /* 0x0000000700047202 */ /* 0x000fe20000000f00 */
[----:B------:R-:W2:Y:S04]  /*30ed0*/  LDL.LU R8, [R1+0x12e0] ;  /* 0x0012e00001087983 */ /* 0x000ea80000300800 */
[----:B------:R-:W2:Y:S04]  /*30ee0*/  LDL.LU R7, [R1+0x12e4] ;  /* 0x0012e40001077983 */ /* 0x000ea80000300800 */
[----:B------:R1:W-:Y:S01]  /*30ef0*/  LDGSTS.E [R9+0x1a400], [R4.64], P2 ;  /* 0x1a40000004097fae */ /* 0x0003e20009121846 */
[----:B------:R-:W-:-:S02]  /*30f00*/  IADD3 R19, P3, R19, R15, RZ ;  /* 0x0000000f13137210 */ /* 0x000fc40007f7e0ff */
[----:B-1----:R-:W-:-:S03]  /*30f10*/  SEL R4, RZ, 0x4, !P1 ;  /* 0x00000004ff047807 */ /* 0x002fc60004800000 */
[----:B------:R-:W-:Y:S01]  /*30f20*/  IMAD.X R21, R21, 0x1, R2, P3 ;  /* 0x0000000115157824 */ /* 0x000fe200018e0602 */
[----:B------:R-:W-:Y:S01]  /*30f30*/  SEL R4, R4, RZ, !P0 ;  /* 0x000000ff04047207 */ /* 0x000fe20004000000 */
[----:B------:R-:W-:Y:S03]  /*30f40*/  STL [R1+0x11fc], R19 ;  /* 0x0011fc1301007387 */ /* 0x000fe60000100800 */
[----:B------:R-:W-:Y:S02]  /*30f50*/  MOV R5, R21 ;  /* 0x0000001500057202 */ /* 0x000fe40000000f00 */
[----:B------:R-:W-:Y:S01]  /*30f60*/  ISETP.NE.U32.AND P1, PT, R4, RZ, PT ;  /* 0x000000ff0400720c */ /* 0x000fe20003f25070 */
[----:B------:R-:W-:Y:S01]  /*30f70*/  IMAD.MOV.U32 R4, RZ, RZ, R19 ;  /* 0x000000ffff047224 */ /* 0x000fe200078e0013 */
[----:B------:R1:W-:Y:S04]  /*30f80*/  STL [R1+0x11f8], R21 ;  /* 0x0011f81501007387 */ /* 0x0003e80000100800 */
[----:B------:R1:W-:Y:S01]  /*30f90*/  LDGSTS.E [R9+0x1a600], [R4.64], P2 ;  /* 0x1a60000004097fae */ /* 0x0003e20009121846 */
[----:B------:R-:W-:-:S05]  /*30fa0*/  IADD3 R12, P4, R12, R15, RZ ;  /* 0x0000000f0c0c7210 */ /* 0x000fca0007f9e0ff */
[----:B------:R-:W-:Y:S01]  /*30fb0*/  IMAD.X R14, R14, 0x1, R2, P4 ;  /* 0x000000010e0e7824 */ /* 0x000fe200020e0602 */
[----:B------:R-:W-:Y:S04]  /*30fc0*/  STL [R1+0x1264], R12 ;  /* 0x0012640c01007387 */ /* 0x000fe80000100800 */
[----:B------:R1:W-:Y:S02]  /*30fd0*/  STL [R1+0x1260], R14 ;  /* 0x0012600e01007387 */ /* 0x0003e40000100800 */
[----:B-1----:R-:W-:Y:S02]  /*30fe0*/  IMAD.MOV.U32 R5, RZ, RZ, R14 ;  /* 0x000000ffff057224 */ /* 0x002fe400078e000e */
[----:B------:R-:W2:Y:S01]  /*30ff0*/  LDL.LU R21, [R1+0x12e8] ;  /* 0x0012e80001157983 */ /* 0x000ea20000300800 */
[----:B------:R-:W-:-:S03]  /*31000*/  IMAD.MOV.U32 R4, RZ, RZ, R12 ;  /* 0x000000ffff047224 */ /* 0x000fc600078e000c */
[----:B------:R-:W2:Y:S04]  /*31010*/  LDL.LU R19, [R1+0x12ec] ;  /* 0x0012ec0001137983 */ /* 0x000ea80000300800 */
[----:B------:R-:W2:Y:S04]  /*31020*/  LDL.LU R14, [R1+0x12f0] ;  /* 0x0012f000010e7983 */ /* 0x000ea80000300800 */
[----:B------:R-:W2:Y:S04]  /*31030*/  LDL.LU R12, [R1+0x12f4] ;  /* 0x0012f400010c7983 */ /* 0x000ea80000300800 */
[----:B------:R1:W-:Y:S01]  /*31040*/  LDGSTS.E [R9+0x1c000], [R4.64], P1 ;  /* 0x1c00000004097fae */ /* 0x0003e20008921846 */
[----:B----4-:R-:W-:-:S05]  /*31050*/  IADD3 R16, P2, R16, R15, RZ ;  /* 0x0000000f10107210 */ /* 0x010fca0007f5e0ff */
[----:B------:R-:W-:Y:S01]  /*31060*/  IMAD.X R20, R20, 0x1, R2, P2 ;  /* 0x0000000114147824 */ /* 0x000fe200010e0602 */
[----:B---3--:R-:W-:Y:S01]  /*31070*/  IADD3 R10, P3, R10, R15, RZ ;  /* 0x0000000f0a0a7210 */ /* 0x008fe20007f7e0ff */
[----:B------:R-:W-:Y:S01]  /*31080*/  STL [R1+0x126c], R16 ;  /* 0x00126c1001007387 */ /* 0x000fe20000100800 */
[----:B-1----:R-:W-:-:S03]  /*31090*/  MOV R4, R16 ;  /* 0x0000001000047202 */ /* 0x002fc60000000f00 */
[----:B--2---:R-:W-:Y:S01]  /*310a0*/  IMAD.X R11, R11, 0x1, R2, P3 ;  /* 0x000000010b0b7824 */ /* 0x004fe200018e0602 */
[----:B------:R1:W-:Y:S01]  /*310b0*/  STL [R1+0x1268], R20 ;  /* 0x0012681401007387 */ /* 0x0003e20000100800 */
[----:B------:R-:W-:-:S03]  /*310c0*/  IMAD.MOV.U32 R5, RZ, RZ, R20 ;  /* 0x000000ffff057224 */ /* 0x000fc600078e0014 */
[----:B------:R-:W-:Y:S04]  /*310d0*/  STL [R1+0x1274], R10 ;  /* 0x0012740a01007387 */ /* 0x000fe80000100800 */
[----:B------:R2:W-:Y:S04]  /*310e0*/  STL [R1+0x1270], R11 ;  /* 0x0012700b01007387 */ /* 0x0005e80000100800 */
[----:B-1----:R-:W3:Y:S04]  /*310f0*/  LDL.LU R20, [R1+0x12f8] ;  /* 0x0012f80001147983 */ /* 0x002ee80000300800 */
        /* <DEDUP_REMOVED lines=8> */
[----:B-1----:R-:W-:Y:S02]  /*31180*/  SEL R4, RZ, 0x4, !P2 ;  /* 0x00000004ff047807 */ /* 0x002fe40005000000 */
[----:B------:R-:W-:Y:S02]  /*31190*/  IADD3 R13, P3, R13, R15, RZ ;  /* 0x0000000f0d0d7210 */ /* 0x000fe40007f7e0ff */
[----:B------:R-:W-:-:S03]  /*311a0*/  SEL R4, R4, RZ, !P0 ;  /* 0x000000ff04047207 */ /* 0x000fc60004000000 */
[----:B------:R-:W-:Y:S01]  /*311b0*/  IMAD.X R18, R18, 0x1, R2, P3 ;  /* 0x0000000112127824 */ /* 0x000fe200018e0602 */
[----:B------:R-:W-:Y:S01]  /*311c0*/  ISETP.NE.U32.AND P2, PT, R4, RZ, PT ;  /* 0x000000ff0400720c */ /* 0x000fe20003f45070 */
[----:B------:R-:W-:Y:S01]  /*311d0*/  IMAD.MOV.U32 R4, RZ, RZ, R13 ;  /* 0x000000ffff047224 */ /* 0x000fe200078e000d */
[----:B------:R-:W-:Y:S01]  /*311e0*/  STL [R1+0x127c], R13 ;  /* 0x00127c0d01007387 */ /* 0x000fe20000100800 */
[----:B------:R-:W-:-:S03]  /*311f0*/  IMAD.MOV.U32 R5, RZ, RZ, R18 ;  /* 0x000000ffff057224 */ /* 0x000fc600078e0012 */
[----:B------:R1:W-:Y:S04]  /*31200*/  STL [R1+0x1278], R18 ;  /* 0x0012781201007387 */ /* 0x0003e80000100800 */
[----:B------:R1:W-:Y:S01]  /*31210*/  LDGSTS.E [R9+0x1c600], [R4.64], P1 ;  /* 0x1c60000004097fae */ /* 0x0003e20008921846 */
[----:B------:R-:W-:-:S04]  /*31220*/  IADD3 R7, P4, R7, R15, RZ ;  /* 0x0000000f07077210 */ /* 0x000fc80007f9e0ff */
[----:B------:R-:W-:Y:S01]  /*31230*/  IADD3.X R8, R8, R2, RZ, P4, !PT ;  /* 0x0000000208087210 */ /* 0x000fe200027fe4ff */
        /* <DEDUP_REMOVED lines=21> */
[----:B------:R1:W-:Y:S02]  /*31390*/  LDGSTS.E [R9+0x1e200], [R4.64], P2 ;  /* 0x1e20000004097fae */ /* 0x0003e40009121846 */
[----:B-1----:R-:W-:Y:S01]  /*313a0*/  MOV R5, R14 ;  /* 0x0000000e00057202 */ /* 0x002fe20000000f00 */
[----:B------:R-:W-:Y:S01]  /*313b0*/  IMAD.MOV.U32 R4, RZ, RZ, R12 ;  /* 0x000000ffff047224 */ /* 0x000fe200078e000c */
[----:B------:R-:W2:Y:S04]  /*313c0*/  LDL.LU R14, [R1+0x13d0] ;  /* 0x0013d000010e7983 */ /* 0x000ea80000300800 */
[----:B------:R-:W2:Y:S01]  /*313d0*/  LDL.LU R12, [R1+0x13dc] ;  /* 0x0013dc00010c7983 */ /* 0x000ea20000300800 */
[----:B------:R-:W-:-:S03]  /*313e0*/  ISETP.GT.AND P1, PT, R3, 0x1, PT ;  /* 0x000000010300780c */ /* 0x000fc60003f24270 */
[----:B------:R1:W-:Y:S02]  /*313f0*/  LDGSTS.E [R9+0x1e400], [R4.64], P2 ;  /* 0x1e40000004097fae */ /* 0x0003e40009121846 */
[----:B-1----:R-:W-:-:S04]  /*31400*/  SEL R4, RZ, 0x4, !P1 ;  /* 0x00000004ff047807 */ /* 0x002fc80004800000 */
[----:B------:R-:W-:-:S04]  /*31410*/  SEL R4, R4, RZ, !P0 ;  /* 0x000000ff04047207 */ /* 0x000fc80004000000 */
[----:B------:R-:W-:Y:S01]  /*31420*/  ISETP.NE.U32.AND P1, PT, R4, RZ, PT ;  /* 0x000000ff0400720c */ /* 0x000fe20003f25070 */
[----:B------:R-:W-:-:S05]  /*31430*/  IMAD.SHL.U32 R17, R17, 0x4, RZ ;  /* 0x0000000411117824 */ /* 0x000fca00078e00ff */
[----:B------:R-:W-:Y:S02]  /*31440*/  LOP3.LUT R17, R17, 0x20, RZ, 0x3c, !PT ;  /* 0x0000002011117812 */ /* 0x000fe400078e3cff */
[----:B----4-:R-:W-:-:S05]  /*31450*/  IADD3 R16, P4, R16, R15, RZ ;  /* 0x0000000f10107210 */ /* 0x010fca0007f9e0ff */
[----:B---3--:R-:W-:Y:S01]  /*31460*/  IMAD.X R20, R20, 0x1, R2, P4 ;  /* 0x0000000114147824 */ /* 0x008fe200020e0602 */
        /* <DEDUP_REMOVED lines=8> */
[----:B---3--:R-:W-:-:S03]  /*314f0*/  IMAD.MOV.U32 R4, RZ, RZ, R10 ;  /* 0x000000ffff047224 */ /* 0x008fc600078e000a */
[----:B------:R2:W-:Y:S01]  /*31500*/  STL [R1+0x1450], R11 ;  /* 0x0014500b01007387 */ /* 0x0005e20000100800 */
[----:B------:R-:W-:-:S03]  /*31510*/  IMAD.MOV.U32 R5, RZ, RZ, R11 ;  /* 0x000000ffff057224 */ /* 0x000fc600078e000b */
[----:B-1----:R-:W3:Y:S04]  /*31520*/  LDL.LU R20, [R1+0x13c8] ;  /* 0x0013c80001147983 */ /* 0x002ee80000300800 */
[----:B------:R-:W4:Y:S04]  /*31530*/  LDL.LU R16, [R1+0x13d4] ;  /* 0x0013d40001107983 */ /* 0x000f280000300800 */
[----:B--2---:R-:W2:Y:S04]  /*31540*/  LDL.LU R11, [R1+0x13c0] ;  /* 0x0013c000010b7983 */ /* 0x004ea80000300800 */
[----:B------:R-:W2:Y:S04]  /*31550*/  LDL.LU R10, [R1+0x13cc] ;  /* 0x0013cc00010a7983 */ /* 0x000ea80000300800 */
[----:B------:R1:W-:Y:S01]  /*31560*/  LDGSTS.E [R17+0x800], [R4.64], P1 ;  /* 0x0080000004117fae */ /* 0x0003e20008921846 */
[----:B------:R-:W-:-:S05]  /*31570*/  IADD3 R13, P2, R13, R15, RZ ;  /* 0x0000000f0d0d7210 */ /* 0x000fca0007f5e0ff */
[----:B------:R-:W-:Y:S01]  /*31580*/  IMAD.X R18, R18, 0x1, R2, P2 ;  /* 0x0000000112127824 */ /* 0x000fe200010e0602 */
[----:B------:R-:W-:Y:S01]  /*31590*/  IADD3 R7, P3, R7, R15, RZ ;  /* 0x0000000f07077210 */ /* 0x000fe20007f7e0ff */
[----:B------:R-:W-:Y:S01]  /*315a0*/  STL [R1+0x1454], R13 ;  /* 0x0014540d01007387 */ /* 0x000fe20000100800 */
[----:B-1----:R-:W-:Y:S01]  /*315b0*/  MOV R4, R13 ;  /* 0x0000000d00047202 */ /* 0x002fe20000000f00 */
[----:B------:R-:W-:Y:S02]  /*315c0*/  IMAD.MOV.U32 R5, RZ, RZ, R18 ;  /* 0x000000ffff057224 */ /* 0x000fe400078e0012 */
[----:B------:R-:W-:Y:S01]  /*315d0*/  IMAD.X R8, R8, 0x1, R2, P3 ;  /* 0x0000000108087824 */ /* 0x000fe200018e0602 */
[----:B------:R1:W-:Y:S04]  /*315e0*/  STL [R1+0x1448], R18 ;  /* 0x0014481201007387 */ /* 0x0003e80000100800 */
[----:B------:R-:W-:Y:S04]  /*315f0*/  STL [R1+0x144c], R7 ;  /* 0x00144c0701007387 */ /* 0x000fe80000100800 */
[----:B------:R1:W-:Y:S04]  /*31600*/  STL [R1+0x1440], R8 ;  /* 0x0014400801007387 */ /* 0x0003e80000100800 */
[----:B-1----:R-:W2:Y:S04]  /*31610*/  LDL.LU R18, [R1+0x13b8] ;  /* 0x0013b80001127983 */ /* 0x002ea80000300800 */
[----:B------:R1:W-:Y:S04]  /*31620*/  LDGSTS.E [R17+0xa00], [R4.64], P1 ;  /* 0x00a0000004117fae */ /* 0x0003e80008921846 */
[----:B------:R-:W2:Y:S01]  /*31630*/  LDL.LU R13, [R1+0x13c4] ;  /* 0x0013c400010d7983 */ /* 0x000ea20000300800 */
[----:B------:R-:W-:Y:S01]  /*31640*/  ISETP.GT.AND P2, PT, R3, 0x5, PT ;  /* 0x000000050300780c */ /* 0x000fe20003f44270 */
[----:B-1----:R-:W-:-:S02]  /*31650*/  IMAD.MOV.U32 R5, RZ, RZ, R8 ;  /* 0x000000ffff057224 */ /* 0x002fc400078e0008 */
[----:B------:R-:W-:Y:S01]  /*31660*/  IMAD.MOV.U32 R4, RZ, RZ, R7 ;  /* 0x000000ffff047224 */ /* 0x000fe200078e0007 */
[----:B------:R-:W2:Y:S04]  /*31670*/  LDL.LU R8, [R1+0xc80] ;  /* 0x000c800001087983 */ /* 0x000ea80000300800 */
[----:B------:R-:W2:Y:S04]  /*31680*/  LDL.LU R7, [R1+0xc84] ;  /* 0x000c840001077983 */ /* 0x000ea80000300800 */
[----:B------:R1:W-:Y:S02]  /*31690*/  LDGSTS.E [R17+0xc00], [R4.64], P1 ;  /* 0x00c0000004117fae */ /* 0x0003e40008921846 */
[----:B-1----:R-:W-:-:S02]  /*316a0*/  SEL R4, RZ, 0x4, !P2 ;  /* 0x00000004ff047807 */ /* 0x002fc40005000000 */
        /* <DEDUP_REMOVED lines=20> */
[----:B----4-:R-:W-:-:S04]  /*317f0*/  IADD3 R16, P1, R16, R15, RZ ;  /* 0x0000000f10107210 */ /* 0x010fc80007f3e0ff */
[----:B---3--:R-:W-:Y:S02]  /*31800*/  IADD3.X R20, R20, R2, RZ, P1, !PT ;  /* 0x0000000214147210 */ /* 0x008fe40000ffe4ff */
        /* <DEDUP_REMOVED lines=22> */
[----:B------:R-:W-:Y:S01]  /*31970*/  STL [R1+0x13c4], R13 ;  /* 0x0013c40d01007387 */ /* 0x000fe20000100800 */
[----:B------:R-:W-:Y:S02]  /*31980*/  IMAD.MOV.U32 R4, RZ, RZ, R13 ;  /* 0x000000ffff047224 */ /* 0x000fe400078e000d */
[----:B------:R-:W-:Y:S01]  /*31990*/  IMAD.MOV.U32 R5, RZ, RZ, R18 ;  /* 0x000000ffff057224 */ /* 0x000fe200078e0012 */
[----:B------:R-:W-:Y:S01]  /*319a0*/  IADD3 R7, P4, R7, R15, RZ ;  /* 0x0000000f07077210 */ /* 0x000fe20007f9e0ff */
[----:B------:R1:W-:Y:S04]  /*319b0*/  STL [R1+0x13b8], R18 ;  /* 0x0013b81201007387 */ /* 0x0003e80000100800 */
[----:B------:R-:W-:Y:S01]  /*319c0*/  IMAD.X R8, R8, 0x1, R2, P4 ;  /* 0x0000000108087824 */ /* 0x000fe200020e0602 */
[----:B------:R-:W-:Y:S04]  /*319d0*/  STL [R1+0xc84], R7 ;  /* 0x000c840701007387 */ /* 0x000fe80000100800 */
[----:B------:R1:W-:Y:S04]  /*319e0*/  STL [R1+0xc80], R8 ;  /* 0x000c800801007387 */ /* 0x0003e80000100800 */
[----:B------:R1:W-:Y:S04]  /*319f0*/  LDGSTS.E [R17+0x2e00], [R4.64], P2 ;  /* 0x02e0000004117fae */ /* 0x0003e80009121846 */
[----:B-1----:R-:W2:Y:S04]  /*31a00*/  LDL.LU R18, [R1+0xd08] ;  /* 0x000d080001127983 */ /* 0x002ea80000300800 */
[----:B------:R-:W2:Y:S01]  /*31a10*/  LDL.LU R13, [R1+0xd0c] ;  /* 0x000d0c00010d7983 */ /* 0x000ea20000300800 */
[----:B------:R-:W-:Y:S01]  /*31a20*/  IMAD.MOV.U32 R5, RZ, RZ, R8 ;  /* 0x000000ffff057224 */ /* 0x000fe200078e0008 */
[----:B------:R-:W-:-:S02]  /*31a30*/  MOV R4, R7 ;  /* 0x0000000700047202 */ /* 0x000fc40000000f00 */
[----:B------:R-:W2:Y:S04]  /*31a40*/  LDL.LU R8, [R1+0xd10] ;  /* 0x000d100001087983 */ /* 0x000ea80000300800 */
[----:B------:R-:W2:Y:S04]  /*31a50*/  LDL.LU R7, [R1+0xd14] ;  /* 0x000d140001077983 */ /* 0x000ea80000300800 */
        /* <DEDUP_REMOVED lines=8> */
[----:B------:R-:W-:-:S03]  /*31ae0*/  MOV R5, R21 ;  /* 0x0000001500057202 */ /* 0x000fc60000000f00 */
        /* <DEDUP_REMOVED lines=52> */
[----:B-1----:R-:W-:-:S03]  /*31e30*/  SEL R4, RZ, 0x4, !P1 ;  /* 0x00000004ff047807 */ /* 0x002fc60004800000 */
[----:B------:R-:W-:Y:S01]  /*31e40*/  IMAD.X R21, R21, 0x1, R2, P3 ;  /* 0x0000000115157824 */ /* 0x000fe200018e0602 */
[----:B------:R-:W-:-:S03]  /*31e50*/  SEL R4, R4, RZ, !P0 ;  /* 0x000000ff04047207 */ /* 0x000fc60004000000 */
[----:B------:R-:W-:Y:S01]  /*31e60*/  IMAD.MOV.U32 R5, RZ, RZ, R21 ;  /* 0x000000ffff057224 */ /* 0x000fe200078e0015 */
[----:B------:R-:W-:Y:S01]  /*31e70*/  STL [R1+0xd1c], R19 ;  /* 0x000d1c1301007387 */ /* 0x000fe20000100800 */
[----:B------:R-:W-:Y:S01]  /*31e80*/  ISETP.NE.U32.AND P1, PT, R4, RZ, PT ;  /* 0x000000ff0400720c */ /* 0x000fe20003f25070 */
[----:B------:R-:W-:Y:S01]  /*31e90*/  IMAD.MOV.U32 R4, RZ, RZ, R19 ;  /* 0x000000ffff047224 */ /* 0x000fe200078e0013 */
[----:B------:R-:W-:Y:S01]  /*31ea0*/  IADD3 R12, P4, R12, R15, RZ ;  /* 0x0000000f0c0c7210 */ /* 0x000fe20007f9e0ff */
[----:B------:R1:W-:Y:S03]  /*31eb0*/  STL [R1+0xd18], R21 ;  /* 0x000d181501007387 */ /* 0x0003e60000100800 */
[----:B------:R-:W-:Y:S01]  /*31ec0*/  IADD3.X R14, R14, R2, RZ, P4, !PT ;  /* 0x000000020e0e7210 */ /* 0x000fe200027fe4ff */
[----:B------:R-:W-:Y:S04]  /*31ed0*/  STL [R1+0xd84], R12 ;  /* 0x000d840c01007387 */ /* 0x000fe80000100800 */
[----:B------:R1:W-:Y:S04]  /*31ee0*/  STL [R1+0xd80], R14 ;  /* 0x000d800e01007387 */ /* 0x0003e80000100800 */
[----:B------:R1:W-:Y:S04]  /*31ef0*/  LDGSTS.E [R17+0x6e00], [R4.64], P2 ;  /* 0x06e0000004117fae */ /* 0x0003e80009121846 */
[----:B-1----:R-:W2:Y:S04]  /*31f00*/  LDL.LU R21, [R1+0xe08] ;  /* 0x000e080001157983 */ /* 0x002ea80000300800 */
[----:B------:R-:W2:Y:S01]  /*31f10*/  LDL.LU R19, [R1+0xe0c] ;  /* 0x000e0c0001137983 */ /* 0x000ea20000300800 */
[----:B------:R-:W-:Y:S01]  /*31f20*/  MOV R5, R14 ;  /* 0x0000000e00057202 */ /* 0x000fe20000000f00 */
[----:B------:R-:W-:-:S02]  /*31f30*/  IMAD.MOV.U32 R4, RZ, RZ, R12 ;  /* 0x000000ffff047224 */ /* 0x000fc400078e000c */
        /* <DEDUP_REMOVED lines=37> */
[----:B------:R-:W-:-:S03]  /*32190*/  MOV R5, R8 ;  /* 0x0000000800057202 */ /* 0x000fc60000000f00 */
[----:B------:R-:W2:Y:S04]  /*321a0*/  LDL.LU R18, [R1+0xe88] ;  /* 0x000e880001127983 */ /* 0x000ea80000300800 */
[----:B------:R-:W2:Y:S04]  /*321b0*/  LDL.LU R13, [R1+0xe8c] ;  /* 0x000e8c00010d7983 */ /* 0x000ea80000300800 */
[----:B-1----:R-:W2:Y:S04]  /*321c0*/  LDL.LU R8, [R1+0xe90] ;  /* 0x000e900001087983 */ /* 0x002ea80000300800 */
        /* <DEDUP_REMOVED lines=27> */
[----:B------:R-:W-:Y:S02]  /*32380*/  IMAD.MOV.U32 R4, RZ, RZ, R16 ;  /* 0x000000ffff047224 */ /* 0x000fe400078e0010 */
[----:B------:R-:W-:Y:S01]  /*32390*/  IMAD.MOV.U32 R5, RZ, RZ, R20 ;  /* 0x000000ffff057224 */ /* 0x000fe200078e0014 */
[----:B--2---:R-:W-:Y:S01]  /*323a0*/  IADD3 R10, P4, R10, R15, RZ ;  /* 0x0000000f0a0a7210 */ /* 0x004fe20007f9e0ff */
[----:B------:R1:W-:Y:S03]  /*323b0*/  STL [R1+0xe18], R20 ;  /* 0x000e181401007387 */ /* 0x0003e60000100800 */
[----:B------:R-:W-:Y:S01]  /*323c0*/  IADD3.X R11, R11, R2, RZ, P4, !PT ;  /* 0x000000020b0b7210 */ /* 0x000fe200027fe4ff */
        /* <DEDUP_REMOVED lines=32> */
[----:B------:R-:W-:Y:S01]  /*325d0*/  SEL R4, R4, RZ, !P0 ;  /* 0x000000ff04047207 */ /* 0x000fe20004000000 */
[----:B------:R-:W-:Y:S02]  /*325e0*/  STL [R1+0xe9c], R19 ;  /* 0x000e9c1301007387 */ /* 0x000fe40000100800 */
[----:B------:R-:W-:Y:S01]  /*325f0*/  IMAD.MOV.U32 R5, RZ, RZ, R21 ;  /* 0x000000ffff057224 */ /* 0x000fe200078e0015 */
[----:B------:R-:W-:Y:S01]  /*32600*/  ISETP.NE.U32.AND P2, PT, R4, RZ, PT ;  /* 0x000000ff0400720c */ /* 0x000fe20003f45070 */
[----:B------:R-:W-:Y:S01]  /*32610*/  IMAD.MOV.U32 R4, RZ, RZ, R19 ;  /* 0x000000ffff047224 */ /* 0x000fe200078e0013 */
        /* <DEDUP_REMOVED lines=294> */
[--C-:B------:R-:W-:Y:S01]  /*33880*/  IMAD.X R21, R21, 0x1, R2.reuse, P2 ;  /* 0x0000000115157824 */ /* 0x100fe200010e0602 */
[----:B------:R-:W-:Y:S01]  /*33890*/  IADD3 R12, P3, R12, R15, RZ ;  /* 0x0000000f0c0c7210 */ /* 0x000fe20007f7e0ff */
[----:B------:R1:W-:Y:S02]  /*338a0*/  STL [R1+0x128c], R19 ;  /* 0x00128c1301007387 */ /* 0x0003e40000100800 */
[----:B-1----:R-:W-:Y:S02]  /*338b0*/  IMAD.MOV.U32 R4, RZ, RZ, R19 ;  /* 0x000000ffff047224 */ /* 0x002fe400078e0013 */
[----:B------:R-:W-:Y:S01]  /*338c0*/  IMAD.X R14, R14, 0x1, R2, P3 ;  /* 0x000000010e0e7824 */ /* 0x000fe200018e0602 */
[----:B------:R-:W-:Y:S01]  /*338d0*/  STL [R1+0x1288], R21 ;  /* 0x0012881501007387 */ /* 0x000fe20000100800 */
[----:B------:R-:W-:-:S03]  /*338e0*/  MOV R5, R21 ;  /* 0x0000001500057202 */ /* 0x000fc60000000f00 */
[----:B------:R-:W-:Y:S04]  /*338f0*/  STL [R1+0x1294], R12 ;  /* 0x0012940c01007387 */ /* 0x000fe80000100800 */
[----:B------:R1:W-:Y:S04]  /*33900*/  STL [R1+0x1290], R14 ;  /* 0x0012900e01007387 */ /* 0x0003e80000100800 */
[----:B------:R-:W2:Y:S04]  /*33910*/  LDL.LU R22, [R1+0x1318] ;  /* 0x0013180001167983 */ /* 0x000ea80000300800 */
        /* <DEDUP_REMOVED lines=39> */
[----:B------:R-:W2:Y:S04]  /*33b90*/  LDL.LU R21, [R1+0x1418] ;  /* 0x0014180001157983 */ /* 0x000ea80000300800 */
[----:B-1----:R-:W2:Y:S04]  /*33ba0*/  LDL.LU R18, [R1+0x1424] ;  /* 0x0014240001127983 */ /* 0x002ea80000300800 */
        /* <DEDUP_REMOVED lines=11> */
[----:B------:R1:W-:Y:S02]  /*33c60*/  STL [R1+0x131c], R19 ;  /* 0x00131c1301007387 */ /* 0x0003e40000100800 */
[----:B------:R-:W-:Y:S01]  /*33c70*/  IMAD.MOV.U32 R5, RZ, RZ, R22 ;  /* 0x000000ffff057224 */ /* 0x000fe200078e0016 */
[----:B------:R-:W-:Y:S01]  /*33c80*/  ISETP.NE.U32.AND P1, PT, R4, RZ, PT ;  /* 0x000000ff0400720c */ /* 0x000fe20003f25070 */
[----:B------:R-:W-:Y:S01]  /*33c90*/  IMAD.MOV.U32 R4, RZ, RZ, R19 ;  /* 0x000000ffff047224 */ /* 0x000fe200078e0013 */
[----:B------:R-:W-:Y:S04]  /*33ca0*/  STL [R1+0x1318], R22 ;  /* 0x0013181601007387 */ /* 0x000fe80000100800 */
        /* <DEDUP_REMOVED lines=10> */
[----:B------:R-:W2:Y:S01]  /*33d50*/  LDL.LU R12, [R1+0x13ac] ;  /* 0x0013ac00010c7983 */ /* 0x000ea20000300800 */
[----:B------:R-:W-:-:S05]  /*33d60*/  LOP3.LUT R13, R9, 0x40, RZ, 0x3c, !PT ;  /* 0x00000040090d7812 */ /* 0x000fca00078e3cff */
        /* <DEDUP_REMOVED lines=19> */
[----:B------:R1:W-:Y:S01]  /*33ea0*/  LDGSTS.E [R13+0x1400], [R4.64], P1 ;  /* 0x01400000040d7fae */ /* 0x0003e20008921846 */
[----:B------:R-:W-:Y:S02]  /*33eb0*/  IADD3 R18, P3, R18, R15, RZ ;  /* 0x0000000f12127210 */ /* 0x000fe40007f7e0ff */
        /* <DEDUP_REMOVED lines=242> */
[----:B------:R-:W-:-:S03]  /*34de0*/  SEL R4, R4, RZ, !P0 ;  /* 0x000000ff04047207 */ /* 0x000fc60004000000 */
[----:B------:R-:W-:Y:S01]  /*34df0*/  IMAD.MOV.U32 R5, RZ, RZ, R21 ;  /* 0x000000ffff057224 */ /* 0x000fe200078e0015 */
[----:B------:R-:W-:Y:S01]  /*34e00*/  STL [R1+0xebc], R18 ;  /* 0x000ebc1201007387 */ /* 0x000fe20000100800 */
[----:B------:R-:W-:Y:S01]  /*34e10*/  ISETP.NE.U32.AND P2, PT, R4, RZ, PT ;  /* 0x000000ff0400720c */ /* 0x000fe20003f45070 */
[----:B------:R-:W-:Y:S02]  /*34e20*/  IMAD.MOV.U32 R4, RZ, RZ, R18 ;  /* 0x000000ffff047224 */ /* 0x000fe400078e0012 */
[----:B------:R1:W-:Y:S04]  /*34e30*/  STL [R1+0xeb8], R21 ;  /* 0x000eb81501007387 */ /* 0x0003e80000100800 */
[----:B------:R1:W-:Y:S01]  /*34e40*/  LDGSTS.E [R13+0xd600], [R4.64], P1 ;  /* 0x0d600000040d7fae */ /* 0x0003e20008921846 */
[----:B------:R-:W-:-:S04]  /*34e50*/  IADD3 R7, P4, R7, R15, RZ ;  /* 0x0000000f07077210 */ /* 0x000fc80007f9e0ff */
[----:B------:R-:W-:Y:S01]  /*34e60*/  IADD3.X R8, R8, R2, RZ, P4, !PT ;  /* 0x0000000208087210 */ /* 0x000fe200027fe4ff */
[----:B------:R-:W-:Y:S04]  /*34e70*/  STL [R1+0xf24], R7 ;  /* 0x000f240701007387 */ /* 0x000fe80000100800 */
[----:B------:R1:W-:Y:S02]  /*34e80*/  STL [R1+0xf20], R8 ;  /* 0x000f200801007387 */ /* 0x0003e40000100800 */
[----:B-1----:R-:W-:Y:S01]  /*34e90*/  MOV R5, R8 ;  /* 0x0000000800057202 */ /* 0x002fe20000000f00 */
[----:B------:R-:W-:Y:S01]  /*34ea0*/  IMAD.MOV.U32 R4, RZ, RZ, R7 ;  /* 0x000000ffff047224 */ /* 0x000fe200078e0007 */
[----:B------:R-:W2:Y:S04]  /*34eb0*/  LDL.LU R21, [R1+0xfa8] ;  /* 0x000fa80001157983 */ /* 0x000ea80000300800 */
[----:B------:R-:W2:Y:S04]  /*34ec0*/  LDL.LU R18, [R1+0xfac] ;  /* 0x000fac0001127983 */ /* 0x000ea80000300800 */
        /* <DEDUP_REMOVED lines=323> */
[----:B------:R-:W-:-:S02]  /*36300*/  LOP3.LUT R9, R9, 0x60, RZ, 0x3c, !PT ;  /* 0x0000006009097812 */ /* 0x000fc400078e3cff */
        /* <DEDUP_REMOVED lines=24> */
[----:B------:R1:W-:Y:S01]  /*36490*/  STL [R1+0x133c], R18 ;  /* 0x00133c1201007387 */ /* 0x0003e20000100800 */
[----:B------:R-:W-:Y:S01]  /*364a0*/  ISETP.NE.U32.AND P1, PT, R4, RZ, PT ;  /* 0x000000ff0400720c */ /* 0x000fe20003f25070 */
[----:B------:R-:W-:Y:S02]  /*364b0*/  IMAD.MOV.U32 R4, RZ, RZ, R18 ;  /* 0x000000ffff047224 */ /* 0x000fe400078e0012 */
[----:B------:R-:W-:Y:S04]  /*364c0*/  STL [R1+0x1338], R21 ;  /* 0x0013381501007387 */ /* 0x000fe80000100800 */
[----:B------:R1:W-:Y:S01]  /*364d0*/  LDGSTS.E [R13+0x1f600], [R4.64], P2 ;  /* 0x1f600000040d7fae */ /* 0x0003e20009121846 */
[----:B------:R-:W-:-:S04]  /*364e0*/  IADD3 R7, P3, R7, R15, RZ ;  /* 0x0000000f07077210 */ /* 0x000fc80007f7e0ff */
[----:B------:R-:W-:Y:S01]  /*364f0*/  IADD3.X R8, R8, R2, RZ, P3, !PT ;  /* 0x0000000208087210 */ /* 0x000fe20001ffe4ff */
[----:B------:R-:W-:Y:S04]  /*36500*/  STL [R1+0x141c], R7 ;  /* 0x00141c0701007387 */ /* 0x000fe80000100800 */
[----:B------:R1:W-:Y:S02]  /*36510*/  STL [R1+0x1410], R8 ;  /* 0x0014100801007387 */ /* 0x0003e40000100800 */
[----:B-1----:R-:W-:Y:S02]  /*36520*/  MOV R5, R8 ;  /* 0x0000000800057202 */ /* 0x002fe40000000f00 */
[----:B------:R-:W2:Y:S01]  /*36530*/  LDL.LU R18, [R1+0x1388] ;  /* 0x0013880001127983 */ /* 0x000ea20000300800 */
[----:B------:R-:W-:-:S03]  /*36540*/  IMAD.MOV.U32 R4, RZ, RZ, R7 ;  /* 0x000000ffff047224 */ /* 0x000fc600078e0007 */
        /* <DEDUP_REMOVED lines=45> */
[--C-:B------:R-:W-:Y:S01]  /*36820*/  IMAD.X R18, R18, 0x1, R2.reuse, P1 ;  /* 0x0000000112127824 */ /* 0x100fe200008e0602 */
[----:B------:R-:W-:Y:S01]  /*36830*/  IADD3 R7, P3, R7, R15, RZ ;  /* 0x0000000f07077210 */ /* 0x000fe20007f7e0ff */
[----:B------:R-:W-:Y:S01]  /*36840*/  STL [R1+0x1394], R13 ;  /* 0x0013940d01007387 */ /* 0x000fe20000100800 */
[----:B-1----:R-:W-:Y:S02]  /*36850*/  IMAD.MOV.U32 R4, RZ, RZ, R13 ;  /* 0x000000ffff047224 */ /* 0x002fe400078e000d */
[----:B------:R-:W-:Y:S01]  /*36860*/  MOV R5, R18 ;  /* 0x0000001200057202 */ /* 0x000fe20000000f00 */
        /* <DEDUP_REMOVED lines=59> */
[----:B------:R-:W-:Y:S02]  /*36c20*/  IADD3 R7, P4, R7, R15, RZ ;  /* 0x0000000f07077210 */ /* 0x000fe40007f9e0ff */
[----:B------:R-:W-:Y:S02]  /*36c30*/  ISETP.NE.U32.AND P2, PT, R4, RZ, PT ;  /* 0x000000ff0400720c */ /* 0x000fe40003f45070 */
[----:B------:R-:W-:Y:S01]  /*36c40*/  IADD3.X R8, R8, R2, RZ, P4, !PT ;  /* 0x0000000208087210 */ /* 0x000fe200027fe4ff */
        /* <DEDUP_REMOVED lines=54> */
[----:B------:R-:W-:Y:S01]  /*36fb0*/  STL [R1+0xdcc], R13 ;  /* 0x000dcc0d01007387 */ /* 0x000fe20000100800 */
[----:B-1----:R-:W-:Y:S01]  /*36fc0*/  IMAD.MOV.U32 R4, RZ, RZ, R13 ;  /* 0x000000ffff047224 */ /* 0x002fe200078e000d */
[----:B------:R-:W-:Y:S02]  /*36fd0*/  IADD3 R7, P3, R7, R15, RZ ;  /* 0x0000000f07077210 */ /* 0x000fe40007f7e0ff */
[----:B------:R1:W-:Y:S01]  /*36fe0*/  STL [R1+0xdc8], R18 ;  /* 0x000dc81201007387 */ /* 0x0003e20000100800 */
[----:B------:R-:W-:Y:S02]  /*36ff0*/  MOV R5, R18 ;  /* 0x0000001200057202 */ /* 0x000fe40000000f00 */
[----:B------:R-:W-:Y:S01]  /*37000*/  IMAD.X R8, R8, 0x1, R2, P3 ;  /* 0x0000000108087824 */ /* 0x000fe200018e0602 */
        /* <DEDUP_REMOVED lines=57> */
[----:B------:R-:W-:Y:S01]  /*373a0*/  IMAD.MOV.U32 R4, RZ, RZ, R13 ;  /* 0x000000ffff047224 */ /* 0x000fe200078e000d */
[----:B------:R-:W-:Y:S01]  /*373b0*/  IADD3 R7, P4, R7, R15, RZ ;  /* 0x0000000f07077210 */ /* 0x000fe20007f9e0ff */
[----:B------:R-:W-:-:S03]  /*373c0*/  IMAD.MOV.U32 R5, RZ, RZ, R18 ;  /* 0x000000ffff057224 */ /* 0x000fc600078e0012 */
[----:B------:R-:W-:Y:S01]  /*373d0*/  IADD3.X R8, R8, R2, RZ, P4, !PT ;  /* 0x0000000208087210 */ /* 0x000fe200027fe4ff */
        /* <DEDUP_REMOVED lines=70> */
[----:B------:R-:W-:-:S05]  /*37840*/  IADD3 R17, P3, R17, R15, RZ ;  /* 0x0000000f11117210 */ /* 0x000fca0007f7e0ff */
[----:B------:R-:W-:Y:S01]  /*37850*/  IMAD.X R19, R19, 0x1, R2, P3 ;  /* 0x0000000113137824 */ /* 0x000fe200018e0602 */
[----:B-1----:R-:W-:-:S04]  /*37860*/  SEL R4, RZ, 0x4, !P1 ;  /* 0x00000004ff047807 */ /* 0x002fc80004800000 */
[----:B------:R-:W-:Y:S01]  /*37870*/  SEL R4, R4, RZ, !P0 ;  /* 0x000000ff04047207 */ /* 0x000fe20004000000 */
[----:B------:R-:W-:Y:S01]  /*37880*/  IMAD.MOV.U32 R5, RZ, RZ, R19 ;  /* 0x000000ffff057224 */ /* 0x000fe200078e0013 */
[----:B------:R-:W-:Y:S02]  /*37890*/  STL [R1+0xf5c], R17 ;  /* 0x000f5c1101007387 */ /* 0x000fe40000100800 */
[----:B------:R-:W-:Y:S02]  /*378a0*/  ISETP.NE.U32.AND P1, PT, R4, RZ, PT ;  /* 0x000000ff0400720c */ /* 0x000fe40003f25070 */
[----:B------:R-:W-:Y:S01]  /*378b0*/  IADD3 R12, P4, R12, R15, RZ ;  /* 0x0000000f0c0c7210 */ /* 0x000fe20007f9e0ff */
[----:B------:R-:W-:-:S03]  /*378c0*/  IMAD.MOV.U32 R4, RZ, RZ, R17 ;  /* 0x000000ffff047224 */ /* 0x000fc600078e0011 */
[----:B------:R-:W-:Y:S01]  /*378d0*/  IADD3.X R14, R14, R2, RZ, P4, !PT ;  /* 0x000000020e0e7210 */ /* 0x000fe200027fe4ff */
[----:B------:R1:W-:Y:S04]  /*378e0*/  STL [R1+0xf58], R19 ;  /* 0x000f581301007387 */ /* 0x0003e80000100800 */
        /* <DEDUP_REMOVED lines=151> */
[----:B------:R-:W-:-:S05]  /*38260*/  IADD3 R13, P3, R13, R15, RZ ;  /* 0x0000000f0d0d7210 */ /* 0x000fca0007f7e0ff */
[----:B------:R-:W-:Y:S01]  /*38270*/  IMAD.X R18, R18, 0x1, R2, P3 ;  /* 0x0000000112127824 */ /* 0x000fe200018e0602 */
[----:B------:R-:W-:Y:S01]  /*38280*/  STL [R1+0x115c], R13 ;  /* 0x00115c0d01007387 */ /* 0x000fe20000100800 */
[----:B------:R-:W-:Y:S02]  /*38290*/  ISETP.NE.U32.AND P1, PT, R4, RZ, PT ;  /* 0x000000ff0400720c */ /* 0x000fe40003f25070 */
[----:B------:R-:W-:Y:S01]  /*382a0*/  IADD3 R7, P4, R7, R15, RZ ;  /* 0x0000000f07077210 */ /* 0x000fe20007f9e0ff */
[----:B------:R1:W-:Y:S03]  /*382b0*/  STL [R1+0x1158], R18 ;  /* 0x0011581201007387 */ /* 0x0003e60000100800 */
[----:B------:R-:W-:Y:S01]  /*382c0*/  IADD3.X R8, R8, R2, RZ, P4, !PT ;  /* 0x0000000208087210 */ /* 0x000fe200027fe4ff */
[----:B------:R-:W-:Y:S01]  /*382d0*/  IMAD.MOV.U32 R4, RZ, RZ, R13 ;  /* 0x000000ffff047224 */ /* 0x000fe200078e000d */
[----:B------:R-:W-:Y:S01]  /*382e0*/  STL [R1+0x11c4], R7 ;  /* 0x0011c40701007387 */ /* 0x000fe20000100800 */
[----:B------:R-:W-:-:S03]  /*382f0*/  IMAD.MOV.U32 R5, RZ, RZ, R18 ;  /* 0x000000ffff057224 */ /* 0x000fc600078e0012 */
[----:B------:R1:W-:Y:S04]  /*38300*/  STL [R1+0x11c0], R8 ;  /* 0x0011c00801007387 */ /* 0x0003e80000100800 */
[----:B-1----:R-:W2:Y:S04]  /*38310*/  LDL.LU R18, [R1+0x1248] ;  /* 0x0012480001127983 */ /* 0x002ea80000300800 */
[----:B------:R-:W2:Y:S04]  /*38320*/  LDL.LU R13, [R1+0x124c] ;  /* 0x00124c00010d7983 */ /* 0x000ea80000300800 */
[----:B------:R1:W-:Y:S02]  /*38330*/  LDGSTS.E [R9+0x17e00], [R4.64], P2 ;  /* 0x17e0000004097fae */ /* 0x0003e40009121846 */
[----:B-1----:R-:W-:Y:S01]  /*38340*/  MOV R5, R8 ;  /* 0x0000000800057202 */ /* 0x002fe20000000f00 */
[----:B------:R-:W-:Y:S01]  /*38350*/  IMAD.MOV.U32 R4, RZ, RZ, R7 ;  /* 0x000000ffff047224 */ /* 0x000fe200078e0007 */
[----:B------:R-:W2:Y:S04]  /*38360*/  LDL.LU R8, [R1+0x1250] ;  /* 0x0012500001087983 */ /* 0x000ea80000300800 */
[----:B------:R-:W2:Y:S04]  /*38370*/  LDL.LU R7, [R1+0x1254] ;  /* 0x0012540001077983 */ /* 0x000ea80000300800 */
[----:B------:R1:W-:Y:S01]  /*38380*/  LDGSTS.E [R9+0x19800], [R4.64], P1 ;  /* 0x1980000004097fae */ /* 0x0003e20008921846 */
[----:B------:R-:W-:-:S05]  /*38390*/  IADD3 R17, P2, R17, R15, RZ ;  /* 0x0000000f11117210 */ /* 0x000fca0007f5e0ff */
[--C-:B------:R-:W-:Y:S01]  /*383a0*/  IMAD.X R19, R19, 0x1, R2.reuse, P2 ;  /* 0x0000000113137824 */ /* 0x100fe200010e0602 */
[----:B------:R-:W-:Y:S01]  /*383b0*/  IADD3 R12, P3, R12, R15, RZ ;  /* 0x0000000f0c0c7210 */ /* 0x000fe20007f7e0ff */
[----:B------:R-:W-:Y:S04]  /*383c0*/  STL [R1+0x11cc], R17 ;  /* 0x0011cc1101007387 */ /* 0x000fe80000100800 */
[----:B------:R-:W-:Y:S01]  /*383d0*/  IMAD.X R14, R14, 0x1, R2, P3 ;  /* 0x000000010e0e7824 */ /* 0x000fe200018e0602 */
[----:B------:R1:W-:Y:S02]  /*383e0*/  STL [R1+0x11c8], R19 ;  /* 0x0011c81301007387 */ /* 0x0003e40000100800 */
[----:B-1----:R-:W-:Y:S01]  /*383f0*/  IMAD.MOV.U32 R4, RZ, RZ, R17 ;  /* 0x000000ffff047224 */ /* 0x002fe200078e0011 */
[----:B------:R-:W-:Y:S01]  /*38400*/  MOV R5, R19 ;  /* 0x0000001300057202 */ /* 0x000fe20000000f00 */
        /* <DEDUP_REMOVED lines=17> */
[----:B--2---:R-:W-:-:S03]  /*38520*/  IADD3 R10, P4, R10, R15, RZ ;  /* 0x0000000f0a0a7210 */ /* 0x004fc60007f9e0ff */
[----:B------:R1:W-:Y:S01]  /*38530*/  STL [R1+0x11d8], R20 ;  /* 0x0011d81401007387 */ /* 0x0003e20000100800 */
[----:B------:R-:W-:-:S03]  /*38540*/  IADD3.X R11, R11, R2, RZ, P4, !PT ;  /* 0x000000020b0b7210 */ /* 0x000fc600027fe4ff */
[----:B------:R-:W-:Y:S01]  /*38550*/  STL [R1+0x1244], R10 ;  /* 0x0012440a01007387 */ /* 0x000fe20000100800 */
[----:B------:R-:W-:Y:S02]  /*38560*/  IMAD.MOV.U32 R4, RZ, RZ, R16 ;  /* 0x000000ffff047224 */ /* 0x000fe400078e0010 */
[----:B------:R-:W-:Y:S01]  /*38570*/  IMAD.MOV.U32 R5, RZ, RZ, R20 ;  /* 0x000000ffff057224 */ /* 0x000fe200078e0014 */
[----:B------:R2:W-:Y:S04]  /*38580*/  STL [R1+0x1240], R11 ;  /* 0x0012400b01007387 */ /* 0x0005e80000100800 */
[----:B-1----:R-:W3:Y:S04]  /*38590*/  LDL.LU R20, [R1+0x12c8] ;  /* 0x0012c80001147983 */ /* 0x002ee80000300800 */
[----:B------:R-:W4:Y:S04]  /*385a0*/  LDL.LU R16, [R1+0x12cc] ;  /* 0x0012cc0001107983 */ /* 0x000f280000300800 */
[----:B------:R1:W-:Y:S02]  /*385b0*/  LDGSTS.E [R9+0x19e00], [R4.64], P1 ;  /* 0x19e0000004097fae */ /* 0x0003e40008921846 */
[----:B-1----:R-:W-:Y:S01]  /*385c0*/  MOV R5, R11 ;  /* 0x0000000b00057202 */ /* 0x002fe20000000f00 */
[----:B------:R-:W-:Y:S01]  /*385d0*/  IMAD.MOV.U32 R4, RZ, RZ, R10 ;  /* 0x000000ffff047224 */ /* 0x000fe200078e000a */
[----:B--2---:R-:W2:Y:S04]  /*385e0*/  LDL.LU R11, [R1+0x12d0] ;  /* 0x0012d000010b7983 */ /* 0x004ea80000300800 */
[----:B------:R-:W2:Y:S04]  /*385f0*/  LDL.LU R10, [R1+0x12d4] ;  /* 0x0012d400010a7983 */ /* 0x000ea80000300800 */
[----:B------:R1:W-:Y:S01]  /*38600*/  LDGSTS.E [R9+0x1b800], [R4.64], P2 ;  /* 0x1b80000004097fae */ /* 0x0003e20009121846 */
[----:B------:R-:W-:-:S05]  /*38610*/  IADD3 R13, P1, R13, R15, RZ ;  /* 0x0000000f0d0d7210 */ /* 0x000fca0007f3e0ff */
[----:B------:R-:W-:Y:S02]  /*38620*/  IMAD.X R18, R18, 0x1, R2, P1 ;  /* 0x0000000112127824 */ /* 0x000fe400008e0602 */
[----:B-1----:R-:W-:Y:S01]  /*38630*/  IMAD.MOV.U32 R4, RZ, RZ, R13 ;  /* 0x000000ffff047224 */ /* 0x002fe200078e000d */
[----:B------:R1:W-:Y:S02]  /*38640*/  STL [R1+0x124c], R13 ;  /* 0x00124c0d01007387 */ /* 0x0003e40000100800 */
[----:B------:R-:W-:Y:S02]  /*38650*/  MOV R5, R18 ;  /* 0x0000001200057202 */ /* 0x000fe40000000f00 */
[----:B------:R-:W-:Y:S04]  /*38660*/  STL [R1+0x1248], R18 ;  /* 0x0012481201007387 */ /* 0x000fe80000100800 */
[----:B------:R1:W-:Y:S01]  /*38670*/  LDGSTS.E [R9+0x1ba00], [R4.64], P2 ;  /* 0x1ba0000004097fae */ /* 0x0003e20009121846 */
[----:B------:R-:W-:-:S05]  /*38680*/  IADD3 R7, P3, R7, R15, RZ ;  /* 0x0000000f07077210 */ /* 0x000fca0007f7e0ff */
[----:B------:R-:W-:Y:S01]  /*38690*/  IMAD.X R8, R8, 0x1, R2, P3 ;  /* 0x0000000108087824 */ /* 0x000fe200018e0602 */
[----:B------:R-:W-:Y:S03]  /*386a0*/  STL [R1+0x1254], R7 ;  /* 0x0012540701007387 */ /* 0x000fe60000100800 */
[----:B-1----:R-:W-:Y:S01]  /*386b0*/  IMAD.MOV.U32 R5, RZ, RZ, R8 ;  /* 0x000000ffff057224 */ /* 0x002fe200078e0008 */
[----:B------:R1:W-:Y:S04]  /*386c0*/  STL [R1+0x1250], R8 ;  /* 0x0012500801007387 */ /* 0x0003e80000100800 */
[----:B------:R-:W2:Y:S04]  /*386d0*/  LDL.LU R13, [R1+0x12d8] ;  /* 0x0012d800010d7983 */ /* 0x000ea80000300800 */
[----:B-1----:R-:W2:Y:S01]  /*386e0*/  LDL.LU R8, [R1+0x12dc] ;  /* 0x0012dc0001087983 */ /* 0x002ea20000300800 */
[----:B------:R-:W-:Y:S01]  /*386f0*/  IMAD.MOV.U32 R4, RZ, RZ, R7 ;  /* 0x000000ffff047224 */ /* 0x000fe200078e0007 */
[----:B------:R-:W-:-:S02]  /*38700*/  ISETP.GT.AND P1, PT, R3, 0x3b, PT ;  /* 0x0000003b0300780c */ /* 0x000fc40003f24270 */
[----:B------:R-:W2:Y:S04]  /*38710*/  LDL.LU R18, [R1+0x1344] ;  /* 0x0013440001127983 */ /* 0x000ea80000300800 */
[----:B------:R1:W-:Y:S04]  /*38720*/  LDGSTS.E [R9+0x1bc00], [R4.64], P2 ;  /* 0x1bc0000004097fae */ /* 0x0003e80009121846 */
[----:B------:R-:W2:Y:S01]  /*38730*/  LDL.LU R7, [R1+0x134c] ;  /* 0x00134c0001077983 */ /* 0x000ea20000300800 */
[----:B------:R-:W-:Y:S02]  /*38740*/  IADD3 R17, P3, R17, R15, RZ ;  /* 0x0000000f11117210 */ /* 0x000fe40007f7e0ff */
[----:B-1----:R-:W-:-:S03]  /*38750*/  SEL R4, RZ, 0x4, !P1 ;  /* 0x00000004ff047807 */ /* 0x002fc60004800000 */
[----:B------:R-:W-:Y:S01]  /*38760*/  IMAD.X R19, R19, 0x1, R2, P3 ;  /* 0x0000000113137824 */ /* 0x000fe200018e0602 */
[----:B------:R-:W-:Y:S01]  /*38770*/  STL [R1+0x125c], R17 ;  /* 0x00125c1101007387 */ /* 0x000fe20000100800 */
[----:B------:R-:W-:Y:S02]  /*38780*/  SEL R4, R4, RZ, !P0 ;  /* 0x000000ff04047207 */ /* 0x000fe40004000000 */
[----:B------:R-:W-:Y:S01]  /*38790*/  IMAD.MOV.U32 R5, RZ, RZ, R19 ;  /* 0x000000ffff057224 */ /* 0x000fe200078e0013 */
[----:B------:R1:W-:Y:S01]  /*387a0*/  STL [R1+0x1258], R19 ;  /* 0x0012581301007387 */ /* 0x0003e20000100800 */
[----:B------:R-:W-:Y:S01]  /*387b0*/  ISETP.NE.U32.AND P1, PT, R4, RZ, PT ;  /* 0x000000ff0400720c */ /* 0x000fe20003f25070 */
[----:B------:R-:W-:-:S05]  /*387c0*/  IMAD.MOV.U32 R4, RZ, RZ, R17 ;  /* 0x000000ffff047224 */ /* 0x000fca00078e0011 */
[----:B------:R1:W-:Y:S01]  /*387d0*/  LDGSTS.E [R9+0x1be00], [R4.64], P2 ;  /* 0x1be0000004097fae */ /* 0x0003e20009121846 */
[----:B------:R-:W-:-:S04]  /*387e0*/  IADD3 R12, P4, R12, R15, RZ ;  /* 0x0000000f0c0c7210 */ /* 0x000fc80007f9e0ff */
[----:B------:R-:W-:Y:S01]  /*387f0*/  IADD3.X R14, R14, R2, RZ, P4, !PT ;  /* 0x000000020e0e7210 */ /* 0x000fe200027fe4ff */
[----:B------:R-:W-:Y:S04]  /*38800*/  STL [R1+0x12c4], R12 ;  /* 0x0012c40c01007387 */ /* 0x000fe80000100800 */
[----:B-1----:R-:W2:Y:S04]  /*38810*/  LDL.LU R19, [R1+0x1340] ;  /* 0x0013400001137983 */ /* 0x002ea80000300800 */
[----:B------:R1:W-:Y:S04]  /*38820*/  STL [R1+0x12c0], R14 ;  /* 0x0012c00e01007387 */ /* 0x0003e80000100800 */
[----:B------:R-:W2:Y:S01]  /*38830*/  LDL.LU R17, [R1+0x1348] ;  /* 0x0013480001117983 */ /* 0x000ea20000300800 */
[----:B------:R-:W-:Y:S01]  /*38840*/  IMAD.MOV.U32 R4, RZ, RZ, R12 ;  /* 0x000000ffff047224 */ /* 0x000fe200078e000c */
[----:B------:R-:W-:-:S02]  /*38850*/  MOV R5, R14 ;  /* 0x0000000e00057202 */ /* 0x000fc40000000f00 */
[----:B-1----:R-:W2:Y:S04]  /*38860*/  LDL.LU R14, [R1+0x1350] ;  /* 0x00135000010e7983 */ /* 0x002ea80000300800 */
[----:B------:R1:W-:Y:S04]  /*38870*/  LDGSTS.E [R9+0x1d800], [R4.64], P1 ;  /* 0x1d80000004097fae */ /* 0x0003e80008921846 */
[----:B------:R-:W2:Y:S01]  /*38880*/  LDL.LU R12, [R1+0x1354] ;  /* 0x00135400010c7983 */ /* 0x000ea20000300800 */
[----:B----4-:R-:W-:-:S05]  /*38890*/  IADD3 R16, P2, R16, R15, RZ ;  /* 0x0000000f10107210 */ /* 0x010fca0007f5e0ff */
[----:B---3--:R-:W-:Y:S02]  /*388a0*/  IMAD.X R20, R20, 0x1, R2, P2 ;  /* 0x0000000114147824 */ /* 0x008fe400010e0602 */
[----:B-1----:R-:W-:-:S03]  /*388b0*/  IMAD.MOV.U32 R4, RZ, RZ, R16 ;  /* 0x000000ffff047224 */ /* 0x002fc600078e0010 */
[----:B------:R-:W-:Y:S01]  /*388c0*/  MOV R5, R20 ;  /* 0x0000001400057202 */ /* 0x000fe20000000f00 */
[----:B------:R-:W-:Y:S01]  /*388d0*/  STL [R1+0x12cc], R16 ;  /* 0x0012cc1001007387 */ /* 0x000fe20000100800 */
[----:B--2---:R-:W-:-:S03]  /*388e0*/  IADD3 R10, P3, R10, R15, RZ ;  /* 0x0000000f0a0a7210 */ /* 0x004fc60007f7e0ff */
[----:B------:R-:W-:Y:S02]  /*388f0*/  STL [R1+0x12c8], R20 ;  /* 0x0012c81401007387 */ /* 0x000fe40000100800 */
[----:B------:R-:W-:Y:S02]  /*38900*/  IMAD.X R11, R11, 0x1, R2, P3 ;  /* 0x000000010b0b7824 */ /* 0x000fe400018e0602 */
[----:B------:R-:W-:Y:S04]  /*38910*/  STL [R1+0x12d4], R10 ;  /* 0x0012d40a01007387 */ /* 0x000fe80000100800 */
[----:B------:R1:W-:Y:S04]  /*38920*/  LDGSTS.E [R9+0x1da00], [R4.64], P1 ;  /* 0x1da0000004097fae */ /* 0x0003e80008921846 */
[----:B------:R2:W-:Y:S01]  /*38930*/  STL [R1+0x12d0], R11 ;  /* 0x0012d00b01007387 */ /* 0x0005e20000100800 */
[----:B-1----:R-:W-:-:S02]  /*38940*/  IMAD.MOV.U32 R5, RZ, RZ, R11 ;  /* 0x000000ffff057224 */ /* 0x002fc400078e000b */
[----:B------:R-:W-:Y:S01]  /*38950*/  IMAD.MOV.U32 R4, RZ, RZ, R10 ;  /* 0x000000ffff047224 */ /* 0x000fe200078e000a */
[----:B--2---:R-:W2:Y:S04]  /*38960*/  LDL.LU R11, [R1+0x1358] ;  /* 0x00135800010b7983 */ /* 0x004ea80000300800 */
[----:B------:R-:W3:Y:S01]  /*38970*/  LDL.LU R10, [R1+0x135c] ;  /* 0x00135c00010a7983 */ /* 0x000ee20000300800 */
[----:B------:R-:W-:-:S03]  /*38980*/  ISETP.GT.AND P2, PT, R3, 0x3f, PT ;  /* 0x0000003f0300780c */ /* 0x000fc60003f44270 */
[----:B------:R1:W-:Y:S02]  /*38990*/  LDGSTS.E [R9+0x1dc00], [R4.64], P1 ;  /* 0x1dc0000004097fae */ /* 0x0003e40008921846 */
[----:B-1----:R-:W-:-:S04]  /*389a0*/  SEL R4, RZ, 0x4, !P2 ;  /* 0x00000004ff047807 */ /* 0x002fc80005000000 */
[----:B------:R-:W-:-:S04]  /*389b0*/  SEL R4, R4, RZ, !P0 ;  /* 0x000000ff04047207 */ /* 0x000fc80004000000 */
[----:B------:R-:W-:Y:S02]  /*389c0*/  ISETP.NE.U32.AND P2, PT, R4, RZ, PT ;  /* 0x000000ff0400720c */ /* 0x000fe40003f45070 */
[----:B------:R-:W-:-:S05]  /*389d0*/  IADD3 R8, P3, R8, R15, RZ ;  /* 0x0000000f08087210 */ /* 0x000fca0007f7e0ff */
[----:B------:R-:W-:Y:S01]  /*389e0*/  IMAD.X R13, R13, 0x1, R2, P3 ;  /* 0x000000010d0d7824 */ /* 0x000fe200018e0602 */
[----:B------:R-:W-:-:S03]  /*389f0*/  MOV R4, R8 ;  /* 0x0000000800047202 */ /* 0x000fc60000000f00 */
[----:B------:R-:W-:-:S05]  /*38a00*/  IMAD.MOV.U32 R5, RZ, RZ, R13 ;  /* 0x000000ffff057224 */ /* 0x000fca00078e000d */
[----:B------:R1:W-:Y:S01]  /*38a10*/  LDGSTS.E [R9+0x1de00], [R4.64], P1 ;  /* 0x1de0000004097fae */ /* 0x0003e20008921846 */
[-C--:B------:R-:W-:Y:S02]  /*38a20*/  IADD3 R18, P1, R18, R15.reuse, RZ ;  /* 0x0000000f12127210 */ /* 0x080fe40007f3e0ff */
[----:B------:R-:W-:Y:S01]  /*38a30*/  IADD3 R7, P3, R7, R15, RZ ;  /* 0x0000000f07077210 */ /* 0x000fe20007f7e0ff */
[----:B------:R-:W-:Y:S04]  /*38a40*/  STL [R1+0x12dc], R8 ;  /* 0x0012dc0801007387 */ /* 0x000fe80000100800 */
[----:B------:R4:W-:Y:S04]  /*38a50*/  STL [R1+0x12d8], R13 ;  /* 0x0012d80d01007387 */ /* 0x0009e80000100800 */
[----:B------:R-:W2:Y:S01]  /*38a60*/  LDL.LU R22, [R1+0xa60] ;  /* 0x000a600001167983 */ /* 0x000ea20000300800 */
[----:B-1----:R-:W-:-:S03]  /*38a70*/  MOV R4, R18 ;  /* 0x0000001200047202 */ /* 0x002fc60000000f00 */
[----:B----4-:R-:W4:Y:S04]  /*38a80*/  LDL.LU R13, [R1+0xa64] ;  /* 0x000a6400010d7983 */ /* 0x010f280000300800 */
[----:B------:R-:W4:Y:S04]  /*38a90*/  LDL.LU R16, [R1+0xa84] ;  /* 0x000a840001107983 */ /* 0x000f280000300800 */
[----:B------:R-:W-:Y:S01]  /*38aa0*/  STL [R1+0x1344], R18 ;  /* 0x0013441201007387 */ /* 0x000fe20000100800 */
[----:B------:R-:W-:-:S04]  /*38ab0*/  IMAD.X R19, R19, 0x1, R2, P1 ;  /* 0x0000000113137824 */ /* 0x000fc800008e0602 */
[----:B------:R-:W-:Y:S01]  /*38ac0*/  IMAD.MOV.U32 R5, RZ, RZ, R19 ;  /* 0x000000ffff057224 */ /* 0x000fe200078e0013 */
[----:B------:R-:W-:Y:S01]  /*38ad0*/  STL [R1+0x1340], R19 ;  /* 0x0013401301007387 */ /* 0x000fe20000100800 */
[----:B------:R-:W-:-:S03]  /*38ae0*/  IMAD.X R17, R17, 0x1, R2, P3 ;  /* 0x0000000111117824 */ /* 0x000fc600018e0602 */
[----:B------:R-:W-:Y:S04]  /*38af0*/  STL [R1+0x134c], R7 ;  /* 0x00134c0701007387 */ /* 0x000fe80000100800 */
[----:B------:R1:W-:Y:S04]  /*38b00*/  LDGSTS.E [R9+0x1f800], [R4.64], P2 ;  /* 0x1f80000004097fae */ /* 0x0003e80009121846 */
[----:B------:R1:W-:Y:S02]  /*38b10*/  STL [R1+0x1348], R17 ;  /* 0x0013481101007387 */ /* 0x0003e40000100800 */
[----:B-1----:R-:W-:-:S02]  /*38b20*/  IMAD.MOV.U32 R5, RZ, RZ, R17 ;  /* 0x000000ffff057224 */ /* 0x002fc400078e0011 */
[----:B------:R-:W4:Y:S01]  /*38b30*/  LDL.LU R17, [R1+0xa80] ;  /* 0x000a800001117983 */ /* 0x000f220000300800 */
[----:B------:R-:W-:Y:S01]  /*38b40*/  IADD3 R12, P1, R12, R15, RZ ;  /* 0x0000000f0c0c7210 */ /* 0x000fe20007f3e0ff */
[----:B------:R-:W-:-:S03]  /*38b50*/  IMAD.MOV.U32 R4, RZ, RZ, R7 ;  /* 0x000000ffff047224 */ /* 0x000fc600078e0007 */
[----:B------:R-:W-:Y:S01]  /*38b60*/  IADD3.X R14, R14, R2, RZ, P1, !PT ;  /* 0x000000020e0e7210 */ /* 0x000fe20000ffe4ff */
[----:B------:R-:W1:Y:S04]  /*38b70*/  S2R R8, SR_TID.X ;  /* 0x0000000000087919 */ /* 0x000e680000002100 */
[----:B------:R1:W-:Y:S02]  /*38b80*/  LDGSTS.E [R9+0x1fa00], [R4.64], P2 ;  /* 0x1fa0000004097fae */ /* 0x0003e40009121846 */
[----:B-1----:R-:W-:Y:S02]  /*38b90*/  IMAD.MOV.U32 R4, RZ, RZ, R12 ;  /* 0x000000ffff047224 */ /* 0x002fe400078e000c */
[----:B------:R-:W-:-:S05]  /*38ba0*/  IMAD.MOV.U32 R5, RZ, RZ, R14 ;  /* 0x000000ffff057224 */ /* 0x000fca00078e000e */
[----:B------:R1:W-:Y:S04]  /*38bb0*/  LDGSTS.E [R9+0x1fc00], [R4.64], P2 ;  /* 0x1fc0000004097fae */ /* 0x0003e80009121846 */
[----:B------:R1:W-:Y:S01]  /*38bc0*/  STL [R1+0x1354], R12 ;  /* 0x0013540c01007387 */ /* 0x0003e20000100800 */
[----:B------:R-:W-:-:S03]  /*38bd0*/  LOP3.LUT R7, R8, 0x3f, RZ, 0xc0, !PT ;  /* 0x0000003f08077812 */ /* 0x000fc600078ec0ff */
[----:B------:R1:W-:Y:S04]  /*38be0*/  STL [R1+0x1350], R14 ;  /* 0x0013500e01007387 */ /* 0x0003e80000100800 */
[----:B-1----:R-:W4:Y:S01]  /*38bf0*/  LDL.LU R12, [R1+0xaa4] ;  /* 0x000aa400010c7983 */ /* 0x002f220000300800 */
[----:B------:R-:W-:-:S03]  /*38c00*/  ISETP.GE.AND P1, PT, R7, R3, PT ;  /* 0x000000030700720c */ /* 0x000fc60003f26270 */
[----:B------:R-:W4:Y:S04]  /*38c10*/  LDL.LU R14, [R1+0xac4] ;  /* 0x000ac400010e7983 */ /* 0x000f280000300800 */
[----:B------:R-:W4:Y:S01]  /*38c20*/  LDL.LU R21, [R1+0xaa0] ;  /* 0x000aa00001157983 */ /* 0x000f220000300800 */
[----:B------:R-:W-:-:S03]  /*38c30*/  SEL R3, RZ, 0x4, P1 ;  /* 0x00000004ff037807 */ /* 0x000fc60000800000 */
[----:B------:R-:W4:Y:S01]  /*38c40*/  LDL.LU R18, [R1+0xac0] ;  /* 0x000ac00001127983 */ /* 0x000f220000300800 */
[----:B------:R-:W-:-:S04]  /*38c50*/  SEL R3, R3, RZ, !P0 ;  /* 0x000000ff03037207 */ /* 0x000fc80004000000 */
[----:B------:R-:W-:Y:S02]  /*38c60*/  ISETP.NE.U32.AND P0, PT, R3, RZ, PT ;  /* 0x000000ff0300720c */ /* 0x000fe40003f05070 */
[----:B---3--:R-:W-:-:S05]  /*38c70*/  IADD3 R10, P3, R10, R15, RZ ;  /* 0x0000000f0a0a7210 */ /* 0x008fca0007f7e0ff */
[----:B--2---:R-:W-:Y:S01]  /*38c80*/  IMAD.X R11, R11, 0x1, R2, P3 ;  /* 0x000000010b0b7824 */ /* 0x004fe200018e0602 */
[----:B------:R-:W-:-:S03]  /*38c90*/  MOV R4, R10 ;  /* 0x0000000a00047202 */ /* 0x000fc60000000f00 */
[----:B------:R-:W-:-:S05]  /*38ca0*/  IMAD.MOV.U32 R5, RZ, RZ, R11 ;  /* 0x000000ffff057224 */ /* 0x000fca00078e000b */
[----:B------:R1:W-:Y:S04]  /*38cb0*/  LDGSTS.E [R9+0x1fe00], [R4.64], P2 ;  /* 0x1fe0000004097fae */ /* 0x0003e80009121846 */
[----:B------:R-:W-:Y:S04]  /*38cc0*/  STL [R1+0x135c], R10 ;  /* 0x00135c0a01007387 */ /* 0x000fe80000100800 */
[----:B-1----:R-:W1:Y:S04]  /*38cd0*/  S2R R9, SR_TID.X ;  /* 0x0000000000097919 */ /* 0x002e680000002100 */
[----:B------:R2:W-:Y:S04]  /*38ce0*/  STL [R1+0x1358], R11 ;  /* 0x0013580b01007387 */ /* 0x0005e80000100800 */
[----:B------:R-:W3:Y:S04]  /*38cf0*/  LDL.LU R20, [R1+0xae0] ;  /* 0x000ae00001147983 */ /* 0x000ee80000300800 */
[----:B------:R-:W3:Y:S04]  /*38d00*/  LDL.LU R19, [R1+0xae4] ;  /* 0x000ae40001137983 */ /* 0x000ee80000300800 */
[----:B------:R-:W3:Y:S04]  /*38d10*/  LDL.LU R15, [R1+0xb00] ;  /* 0x000b0000010f7983 */ /* 0x000ee80000300800 */
[----:B--2---:R-:W2:Y:S01]  /*38d20*/  LDL.LU R11, [R1+0xb04] ;  /* 0x000b0400010b7983 */ /* 0x004ea20000300800 */
[----:B-1----:R-:W-:-:S03]  /*38d30*/  SHF.R.S32.HI R10, RZ, 0x6, R9 ;  /* 0x00000006ff0a7819 */ /* 0x002fc60000011409 */
[----:B------:R-:W0:Y:S01]  /*38d40*/  LDGDEPBAR ;  /* 0x00000000000079af */ /* 0x000e220000000000 */
[----:B------:R-:W-:Y:S02]  /*38d50*/  LOP3.LUT R9, R9, 0x3f, RZ, 0xc0, !PT ;  /* 0x0000003f09097812 */ /* 0x000fe400078ec0ff */
[----:B------:R-:W-:-:S03]  /*38d60*/  SGXT R10, R10, 0x1 ;  /* 0x000000010a0a781a */ /* 0x000fc60000000200 */
[----:B------:R-:W-:Y:S01]  /*38d70*/  IMAD.SHL.U32 R9, R9, 0x4, RZ ;  /* 0x0000000409097824 */ /* 0x000fe200078e00ff */
[----:B----4-:R-:W-:Y:S02]  /*38d80*/  IADD3 R13, P1, R13, UR8, RZ ;  /* 0x000000080d0d7c10 */ /* 0x010fe4000ff3e0ff */
[----:B------:R-:W-:Y:S02]  /*38d90*/  IADD3 R16, P2, R16, UR8, RZ ;  /* 0x0000000810107c10 */ /* 0x000fe4000ff5e0ff */
[----:B------:R-:W-:Y:S01]  /*38da0*/  IADD3.X R22, R22, UR5, RZ, P1, !PT ;  /* 0x0000000516167c10 */ /* 0x000fe20008ffe4ff */
[----:B------:R1:W-:Y:S01]  /*38db0*/  STL [R1+0xa64], R13 ;  /* 0x000a640d01007387 */ /* 0x0003e20000100800 */
[----:B------:R-:W-:Y:S01]  /*38dc0*/  LOP3.LUT R9, R9, 0x110, R10, 0x78, !PT ;  /* 0x0000011009097812 */ /* 0x000fe200078e780a */
[----:B------:R-:W-:Y:S01]  /*38dd0*/  IMAD.MOV.U32 R4, RZ, RZ, R13 ;  /* 0x000000ffff047224 */ /* 0x000fe200078e000d */
[----:B------:R-:W-:Y:S01]  /*38de0*/  MOV R5, R22 ;  /* 0x0000001600057202 */ /* 0x000fe20000000f00 */
[----:B------:R-:W-:Y:S04]  /*38df0*/  STL [R1+0xa60], R22 ;  /* 0x000a601601007387 */ /* 0x000fe80000100800 */
[----:B------:R4:W-:Y:S04]  /*38e00*/  STL [R1+0xa84], R16 ;  /* 0x000a841001007387 */ /* 0x0009e80000100800 */
[----:B-1----:R-:W2:Y:S04]  /*38e10*/  LDL.LU R13, [R1+0xb24] ;  /* 0x000b2400010d7983 */ /* 0x002ea80000300800 */
[----:B------:R1:W-:Y:S02]  /*38e20*/  LDGSTS.E [R9+0x20000], [R4.64], P0 ;  /* 0x2000000004097fae */ /* 0x0003e40008121846 */
[----:B-1----:R-:W-:Y:S01]  /*38e30*/  IMAD.MOV.U32 R4, RZ, RZ, R16 ;  /* 0x000000ffff047224 */ /* 0x002fe200078e0010 */
[----:B------:R-:W-:-:S05]  /*38e40*/  IADD3.X R17, R17, UR5, RZ, P2, !PT ;  /* 0x0000000511117c10 */ /* 0x000fca00097fe4ff */
[----:B------:R1:W-:Y:S04]  /*38e50*/  STL [R1+0xa80], R17 ;  /* 0x000a801101007387 */ /* 0x0003e80000100800 */
[----:B------:R-:W2:Y:S04]  /*38e60*/  LDL.LU R3, [R1+0xb44] ;  /* 0x000b440001037983 */ /* 0x000ea80000300800 */
[----:B----4-:R-:W2:Y:S01]  /*38e70*/  LDL.LU R16, [R1+0xb20] ;  /* 0x000b200001107983 */ /* 0x010ea20000300800 */
[----:B------:R-:W-:-:S03]  /*38e80*/  IMAD.MOV.U32 R5, RZ, RZ, R17 ;  /* 0x000000ffff057224 */ /* 0x000fc600078e0011 */
[----:B-1----:R-:W2:Y:S04]  /*38e90*/  LDL.LU R17, [R1+0xb40] ;  /* 0x000b400001117983 */ /* 0x002ea80000300800 */
[----:B------:R1:W-:Y:S01]  /*38ea0*/  LDGSTS.E [R9+0x20800], [R4.64], P0 ;  /* 0x2080000004097fae */ /* 0x0003e20008121846 */
[----:B------:R-:W-:Y:S02]  /*38eb0*/  IADD3 R12, P1, R12, UR8, RZ ;  /* 0x000000080c0c7c10 */ /* 0x000fe4000ff3e0ff */
[----:B------:R-:W-:Y:S02]  /*38ec0*/  IADD3 R14, P2, R14, UR8, RZ ;  /* 0x000000080e0e7c10 */ /* 0x000fe4000ff5e0ff */
[----:B------:R-:W-:Y:S01]  /*38ed0*/  IADD3.X R21, R21, UR5, RZ, P1, !PT ;  /* 0x0000000515157c10 */ /* 0x000fe20008ffe4ff */
[----:B------:R1:W-:Y:S02]  /*38ee0*/  STL [R1+0xaa4], R12 ;  /* 0x000aa40c01007387 */ /* 0x0003e40000100800 */
[----:B-1----:R-:W-:Y:S01]  /*38ef0*/  IMAD.MOV.U32 R4, RZ, RZ, R12 ;  /* 0x000000ffff047224 */ /* 0x002fe200078e000c */
[----:B------:R-:W-:Y:S01]  /*38f00*/  IADD3.X R18, R18, UR5, RZ, P2, !PT ;  /* 0x0000000512127c10 */ /* 0x000fe200097fe4ff */
[----:B------:R-:W-:Y:S01]  /*38f10*/  STL [R1+0xaa0], R21 ;  /* 0x000aa01501007387 */ /* 0x000fe20000100800 */
[----:B------:R-:W-:-:S03]  /*38f20*/  MOV R5, R21 ;  /* 0x0000001500057202 */ /* 0x000fc60000000f00 */
[----:B------:R-:W-:Y:S04]  /*38f30*/  STL [R1+0xac4], R14 ;  /* 0x000ac40e01007387 */ /* 0x000fe80000100800 */
[----:B------:R-:W2:Y:S04]  /*38f40*/  LDL.LU R10, [R1+0xb64] ;  /* 0x000b6400010a7983 */ /* 0x000ea80000300800 */
[----:B------:R1:W-:Y:S04]  /*38f50*/  STL [R1+0xac0], R18 ;  /* 0x000ac01201007387 */ /* 0x0003e80000100800 */
[----:B------:R1:W-:Y:S04]  /*38f60*/  LDGSTS.E [R9+0x21000], [R4.64], P0 ;  /* 0x2100000004097fae */ /* 0x0003e80008121846 */
[----:B------:R-:W2:Y:S01]  /*38f70*/  LDL.LU R12, [R1+0xb84] ;  /* 0x000b8400010c7983 */ /* 0x000ea20000300800 */
[----:B-1----:R-:W-:-:S03]  /*38f80*/  IMAD.MOV.U32 R5, RZ, RZ, R18 ;  /* 0x000000ffff057224 */ /* 0x002fc600078e0012 */
[----:B------:R-:W2:Y:S01]  /*38f90*/  LDL.LU R18, [R1+0xb60] ;  /* 0x000b600001127983 */ /* 0x000ea20000300800 */
[----:B------:R-:W-:-:S03]  /*38fa0*/  IMAD.MOV.U32 R4, RZ, RZ, R14 ;  /* 0x000000ffff047224 */ /* 0x000fc600078e000e */
[----:B------:R-:W2:Y:S04]  /*38fb0*/  LDL.LU R14, [R1+0xb80] ;  /* 0x000b8000010e7983 */ /* 0x000ea80000300800 */
[----:B------:R1:W-:Y:S01]  /*38fc0*/  LDGSTS.E [R9+0x21800], [R4.64], P0 ;  /* 0x2180000004097fae */ /* 0x0003e20008121846 */
[----:B---3--:R-:W-:-:S04]  /*38fd0*/  IADD3 R19, P1, R19, UR8, RZ ;  /* 0x0000000813137c10 */ /* 0x008fc8000ff3e0ff */
[----:B------:R-:W-:Y:S02]  /*38fe0*/  IADD3.X R20, R20, UR5, RZ, P1, !PT ;  /* 0x0000000514147c10 */ /* 0x000fe40008ffe4ff */
[----:B--2---:R-:W-:Y:S01]  /*38ff0*/  IADD3 R11, P2, R11, UR8, RZ ;  /* 0x000000080b0b7c10 */ /* 0x004fe2000ff5e0ff */
[----:B------:R2:W-:Y:S03]  /*39000*/  STL [R1+0xae4], R19 ;  /* 0x000ae41301007387 */ /* 0x0005e60000100800 */
[----:B------:R-:W-:Y:S01]  /*39010*/  IADD3.X R15, R15, UR5, RZ, P2, !PT ;  /* 0x000000050f0f7c10 */ /* 0x000fe200097fe4ff */
[----:B------:R3:W-:Y:S01]  /*39020*/  STL [R1+0xae0], R20 ;  /* 0x000ae01401007387 */ /* 0x0007e20000100800 */
[----:B-1----:R-:W-:-:S03]  /*39030*/  IMAD.MOV.U32 R4, RZ, RZ, R19 ;  /* 0x000000ffff047224 */ /* 0x002fc600078e0013 */
[----:B------:R-:W-:Y:S01]  /*39040*/  STL [R1+0xb04], R11 ;  /* 0x000b040b01007387 */ /* 0x000fe20000100800 */
[----:B------:R-:W-:-:S03]  /*39050*/  MOV R5, R20 ;  /* 0x0000001400057202 */ /* 0x000fc60000000f00 */
[----:B------:R-:W4:Y:S04]  /*39060*/  LDL.LU R21, [R1+0xba4] ;  /* 0x000ba40001157983 */ /* 0x000f280000300800 */
[----:B------:R1:W-:Y:S04]  /*39070*/  STL [R1+0xb00], R15 ;  /* 0x000b000f01007387 */ /* 0x0003e80000100800 */
[----:B--2---:R-:W2:Y:S04]  /*39080*/  LDL.LU R19, [R1+0xbc4] ;  /* 0x000bc40001137983 */ /* 0x004ea80000300800 */
[----:B------:R-:W2:Y:S04]  /*39090*/  LDL.LU R22, [R1+0xba0] ;  /* 0x000ba00001167983 */ /* 0x000ea80000300800 */
[----:B------:R1:W-:Y:S04]  /*390a0*/  LDGSTS.E [R9+0x22000], [R4.64], P0 ;  /* 0x2200000004097fae */ /* 0x0003e80008121846 */
[----:B---3--:R-:W3:Y:S01]  /*390b0*/  LDL.LU R20, [R1+0xbc0] ;  /* 0x000bc00001147983 */ /* 0x008ee20000300800 */
[----:B------:R-:W-:Y:S01]  /*390c0*/  IADD3 R13, P1, R13, UR8, RZ ;  /* 0x000000080d0d7c10 */ /* 0x000fe2000ff3e0ff */
[----:B-1----:R-:W-:-:S02]  /*390d0*/  IMAD.MOV.U32 R4, RZ, RZ, R11 ;  /* 0x000000ffff047224 */ /* 0x002fc400078e000b */
[----:B------:R-:W-:Y:S02]  /*390e0*/  IMAD.MOV.U32 R5, RZ, RZ, R15 ;  /* 0x000000ffff057224 */ /* 0x000fe400078e000f */
[----:B------:R-:W3:Y:S04]  /*390f0*/  LDL.LU R15, [R1+0xbe4] ;  /* 0x000be400010f7983 */ /* 0x000ee80000300800 */
[----:B------:R-:W3:Y:S04]  /*39100*/  LDL.LU R11, [R1+0xc04] ;  /* 0x000c0400010b7983 */ /* 0x000ee80000300800 */
[----:B------:R-:W-:Y:S04]  /*39110*/  STL [R1+0xb24], R13 ;  /* 0x000b240d01007387 */ /* 0x000fe80000100800 */
[----:B------:R1:W-:Y:S02]  /*39120*/  LDGSTS.E [R9+0x22800], [R4.64], P0 ;  /* 0x2280000004097fae */ /* 0x0003e40008121846 */
[----:B-1----:R-:W-:Y:S01]  /*39130*/  IMAD.MOV.U32 R4, RZ, RZ, R13 ;  /* 0x000000ffff047224 */ /* 0x002fe200078e000d */
[----:B------:R-:W-:-:S02]  /*39140*/  IADD3 R3, P2, R3, UR8, RZ ;  /* 0x0000000803037c10 */ /* 0x000fc4000ff5e0ff */
[----:B------:R-:W-:Y:S02]  /*39150*/  IADD3.X R16, R16, UR5, RZ, P1, !PT ;  /* 0x0000000510107c10 */ /* 0x000fe40008ffe4ff */
[----:B------:R-:W-:-:S03]  /*39160*/  IADD3.X R17, R17, UR5, RZ, P2, !PT ;  /* 0x0000000511117c10 */ /* 0x000fc600097fe4ff */
[----:B------:R1:W-:Y:S01]  /*39170*/  STL [R1+0xb20], R16 ;  /* 0x000b201001007387 */ /* 0x0003e20000100800 */
[----:B------:R-:W-:-:S03]  /*39180*/  MOV R5, R16 ;  /* 0x0000001000057202 */ /* 0x000fc60000000f00 */
[----:B------:R-:W-:Y:S04]  /*39190*/  STL [R1+0xb44], R3 ;  /* 0x000b440301007387 */ /* 0x000fe80000100800 */
[----:B------:R1:W-:Y:S04]  /*391a0*/  LDGSTS.E [R9+0x23000], [R4.64], P0 ;  /* 0x2300000004097fae */ /* 0x0003e80008121846 */
[----:B-1----:R-:W3:Y:S04]  /*391b0*/  LDL.LU R16, [R1+0xbe0] ;  /* 0x000be00001107983 */ /* 0x002ee80000300800 */
[----:B------:R1:W-:Y:S04]  /*391c0*/  STL [R1+0xb40], R17 ;  /* 0x000b401101007387 */ /* 0x0003e80000100800 */
[----:B------:R-:W3:Y:S01]  /*391d0*/  LDL.LU R13, [R1+0xc00] ;  /* 0x000c0000010d7983 */ /* 0x000ee20000300800 */
[----:B------:R-:W-:-:S02]  /*391e0*/  IMAD.MOV.U32 R4, RZ, RZ, R3 ;  /* 0x000000ffff047224 */ /* 0x000fc400078e0003 */
[----:B------:R-:W-:Y:S02]  /*391f0*/  IMAD.MOV.U32 R5, RZ, RZ, R17 ;  /* 0x000000ffff057224 */ /* 0x000fe400078e0011 */
[----:B-1----:R-:W3:Y:S04]  /*39200*/  LDL.LU R17, [R1+0xc24] ;  /* 0x000c240001117983 */ /* 0x002ee80000300800 */
[----:B------:R-:W3:Y:S04]  /*39210*/  LDL.LU R3, [R1+0xc44] ;  /* 0x000c440001037983 */ /* 0x000ee80000300800 */
[----:B------:R1:W-:Y:S01]  /*39220*/  LDGSTS.E [R9+0x23800], [R4.64], P0 ;  /* 0x2380000004097fae */ /* 0x0003e20008121846 */
[----:B------:R-:W-:-:S05]  /*39230*/  IADD3 R10, P1, R10, UR8, RZ ;  /* 0x000000080a0a7c10 */ /* 0x000fca000ff3e0ff */
[----:B------:R-:W-:Y:S01]  /*39240*/  STL [R1+0xb64], R10 ;  /* 0x000b640a01007387 */ /* 0x000fe20000100800 */
[----:B-1----:R-:W-:Y:S01]  /*39250*/  IMAD.MOV.U32 R4, RZ, RZ, R10 ;  /* 0x000000ffff047224 */ /* 0x002fe200078e000a */
[----:B------:R-:W-:Y:S02]  /*39260*/  IADD3 R12, P2, R12, UR8, RZ ;  /* 0x000000080c0c7c10 */ /* 0x000fe4000ff5e0ff */
[----:B------:R-:W-:-:S04]  /*39270*/  IADD3.X R18, R18, UR5, RZ, P1, !PT ;  /* 0x0000000512127c10 */ /* 0x000fc80008ffe4ff */
[----:B------:R-:W-:Y:S01]  /*39280*/  MOV R5, R18 ;  /* 0x0000001200057202 */ /* 0x000fe20000000f00 */
[----:B------:R1:W-:Y:S01]  /*39290*/  STL [R1+0xb60], R18 ;  /* 0x000b601201007387 */ /* 0x0003e20000100800 */
[----:B------:R-:W-:-:S03]  /*392a0*/  IADD3.X R14, R14, UR5, RZ, P2, !PT ;  /* 0x000000050e0e7c10 */ /* 0x000fc600097fe4ff */
[----:B------:R1:W-:Y:S04]  /*392b0*/  STL [R1+0xb84], R12 ;  /* 0x000b840c01007387 */ /* 0x0003e80000100800 */
[----:B------:R1:W-:Y:S04]  /*392c0*/  LDGSTS.E [R9+0x24000], [R4.64], P0 ;  /* 0x2400000004097fae */ /* 0x0003e80008121846 */
[----:B-1----:R-:W3:Y:S04]  /*392d0*/  LDL.LU R18, [R1+0xc20] ;  /* 0x000c200001127983 */ /* 0x002ee80000300800 */
[----:B------:R1:W-:Y:S01]  /*392e0*/  STL [R1+0xb80], R14 ;  /* 0x000b800e01007387 */ /* 0x0003e20000100800 */
[----:B------:R-:W-:-:S03]  /*392f0*/  IMAD.MOV.U32 R4, RZ, RZ, R12 ;  /* 0x000000ffff047224 */ /* 0x000fc600078e000c */
[----:B------:R-:W3:Y:S01]  /*39300*/  LDL.LU R10, [R1+0xc40] ;  /* 0x000c4000010a7983 */ /* 0x000ee20000300800 */
[----:B------:R-:W-:-:S03]  /*39310*/  IMAD.MOV.U32 R5, RZ, RZ, R14 ;  /* 0x000000ffff057224 */ /* 0x000fc600078e000e */
[----:B------:R-:W3:Y:S04]  /*39320*/  LDL.LU R12, [R1+0xa6c] ;  /* 0x000a6c00010c7983 */ /* 0x000ee80000300800 */
[----:B------:R4:W-:Y:S04]  /*39330*/  LDGSTS.E [R9+0x24800], [R4.64], P0 ;  /* 0x2480000004097fae */ /* 0x0009e80008121846 */
[----:B-1----:R-:W3:Y:S01]  /*39340*/  LDL.LU R14, [R1+0xa8c] ;  /* 0x000a8c00010e7983 */ /* 0x002ee20000300800 */
[----:B----4-:R-:W-:-:S05]  /*39350*/  IADD3 R21, P1, R21, UR8, RZ ;  /* 0x0000000815157c10 */ /* 0x010fca000ff3e0ff */
[----:B------:R-:W-:Y:S01]  /*39360*/  IMAD.MOV.U32 R4, RZ, RZ, R21 ;  /* 0x000000ffff047224 */ /* 0x000fe200078e0015 */
[----:B--2---:R-:W-:Y:S02]  /*39370*/  IADD3 R19, P2, R19, UR8, RZ ;  /* 0x0000000813137c10 */ /* 0x004fe4000ff5e0ff */
[----:B------:R-:W-:-:S04]  /*39380*/  IADD3.X R22, R22, UR5, RZ, P1, !PT ;  /* 0x0000000516167c10 */ /* 0x000fc80008ffe4ff */
[----:B------:R-:W-:Y:S02]  /*39390*/  MOV R5, R22 ;  /* 0x0000001600057202 */ /* 0x000fe40000000f00 */
[----:B---3--:R-:W-:-:S03]  /*393a0*/  IADD3.X R20, R20, UR5, RZ, P2, !PT ;  /* 0x0000000514147c10 */ /* 0x008fc600097fe4ff */
[----:B------:R1:W-:Y:S04]  /*393b0*/  LDGSTS.E [R9+0x25000], [R4.64], P0 ;  /* 0x2500000004097fae */ /* 0x0003e80008121846 */
[----:B------:R2:W-:Y:S01]  /*393c0*/  STL [R1+0xba4], R21 ;  /* 0x000ba41501007387 */ /* 0x0005e20000100800 */
[----:B------:R-:W-:Y:S01]  /*393d0*/  IADD3 R15, P1, R15, UR8, RZ ;  /* 0x000000080f0f7c10 */ /* 0x000fe2000ff3e0ff */
[----:B-1----:R-:W-:Y:S02]  /*393e0*/  IMAD.MOV.U32 R4, RZ, RZ, R19 ;  /* 0x000000ffff047224 */ /* 0x002fe400078e0013 */
[----:B------:R-:W-:Y:S01]  /*393f0*/  IMAD.MOV.U32 R5, RZ, RZ, R20 ;  /* 0x000000ffff057224 */ /* 0x000fe200078e0014 */
[----:B------:R-:W-:Y:S01]  /*39400*/  STL [R1+0xba0], R22 ;  /* 0x000ba01601007387 */ /* 0x000fe20000100800 */
[----:B------:R-:W-:-:S03]  /*39410*/  IADD3 R11, P2, R11, UR8, RZ ;  /* 0x000000080b0b7c10 */ /* 0x000fc6000ff5e0ff */
[----:B------:R1:W-:Y:S04]  /*39420*/  STL [R1+0xbc4], R19 ;  /* 0x000bc41301007387 */ /* 0x0003e80000100800 */
[----:B------:R-:W-:Y:S04]  /*39430*/  STL [R1+0xbc0], R20 ;  /* 0x000bc01401007387 */ /* 0x000fe80000100800 */
[----:B--2---:R-:W2:Y:S04]  /*39440*/  LDL.LU R21, [R1+0xa68] ;  /* 0x000a680001157983 */ /* 0x004ea80000300800 */
[----:B------:R3:W-:Y:S04]  /*39450*/  LDGSTS.E [R9+0x25800], [R4.64], P0 ;  /* 0x2580000004097fae */ /* 0x0007e80008121846 */
[----:B-1----:R-:W4:Y:S04]  /*39460*/  LDL.LU R19, [R1+0xa88] ;  /* 0x000a880001137983 */ /* 0x002f280000300800 */
[----:B------:R-:W-:Y:S01]  /*39470*/  STL [R1+0xbe4], R15 ;  /* 0x000be40f01007387 */ /* 0x000fe20000100800 */
[----:B---3--:R-:W-:Y:S01]  /*39480*/  IMAD.MOV.U32 R4, RZ, RZ, R15 ;  /* 0x000000ffff047224 */ /* 0x008fe200078e000f */
[----:B------:R-:W-:-:S04]  /*39490*/  IADD3.X R16, R16, UR5, RZ, P1, !PT ;  /* 0x0000000510107c10 */ /* 0x000fc80008ffe4ff */
[----:B------:R-:W-:Y:S01]  /*394a0*/  MOV R5, R16 ;  /* 0x0000001000057202 */ /* 0x000fe20000000f00 */
[----:B------:R-:W-:Y:S01]  /*394b0*/  STL [R1+0xbe0], R16 ;  /* 0x000be01001007387 */ /* 0x000fe20000100800 */
[----:B------:R-:W-:-:S03]  /*394c0*/  IADD3.X R13, R13, UR5, RZ, P2, !PT ;  /* 0x000000050d0d7c10 */ /* 0x000fc600097fe4ff */
[----:B------:R-:W-:Y:S04]  /*394d0*/  STL [R1+0xc04], R11 ;  /* 0x000c040b01007387 */ /* 0x000fe80000100800 */
[----:B------:R1:W-:Y:S04]  /*394e0*/  LDGSTS.E [R9+0x26000], [R4.64], P0 ;  /* 0x2600000004097fae */ /* 0x0003e80008121846 */
[----:B------:R3:W-:Y:S01]  /*394f0*/  STL [R1+0xc00], R13 ;  /* 0x000c000d01007387 */ /* 0x0007e20000100800 */
[----:B-1----:R-:W-:Y:S02]  /*39500*/  IMAD.MOV.U32 R5, RZ, RZ, R13 ;  /* 0x000000ffff057224 */ /* 0x002fe400078e000d */
[----:B------:R-:W-:Y:S01]  /*39510*/  IMAD.MOV.U32 R4, RZ, RZ, R11 ;  /* 0x000000ffff047224 */ /* 0x000fe200078e000b */
[----:B---3--:R-:W3:Y:S04]  /*39520*/  LDL.LU R13, [R1+0xaa8] ;  /* 0x000aa800010d7983 */ /* 0x008ee80000300800 */
[----:B------:R-:W3:Y:S04]  /*39530*/  LDL.LU R11, [R1+0xaac] ;  /* 0x000aac00010b7983 */ /* 0x000ee80000300800 */
[----:B------:R-:W3:Y:S04]  /*39540*/  LDL.LU R16, [R1+0xac8] ;  /* 0x000ac80001107983 */ /* 0x000ee80000300800 */
[----:B------:R-:W3:Y:S04]  /*39550*/  LDL.LU R15, [R1+0xacc] ;  /* 0x000acc00010f7983 */ /* 0x000ee80000300800 */
[----:B------:R-:W1:Y:S01]  /*39560*/  S2R R25, SR_TID.X ;  /* 0x0000000000197919 */ /* 0x000e620000002100 */
[----:B------:R-:W-:-:S02]  /*39570*/  IADD3 R17, P1, R17, UR8, RZ ;  /* 0x0000000811117c10 */ /* 0x000fc4000ff3e0ff */
[----:B------:R-:W-:Y:S01]  /*39580*/  IADD3 R3, P2, R3, UR8, RZ ;  /* 0x0000000803037c10 */ /* 0x000fe2000ff5e0ff */
[----:B------:R1:W-:Y:S04]  /*39590*/  LDGSTS.E [R9+0x26800], [R4.64], P0 ;  /* 0x2680000004097fae */ /* 0x0003e80008121846 */
[----:B------:R1:W-:Y:S02]  /*395a0*/  STL [R1+0xc24], R17 ;  /* 0x000c241101007387 */ /* 0x0003e40000100800 */
[----:B-1----:R-:W-:Y:S01]  /*395b0*/  IMAD.MOV.U32 R4, RZ, RZ, R17 ;  /* 0x000000ffff047224 */ /* 0x002fe200078e0011 */
[----:B------:R-:W-:-:S04]  /*395c0*/  IADD3.X R18, R18, UR5, RZ, P1, !PT ;  /* 0x0000000512127c10 */ /* 0x000fc80008ffe4ff */
[----:B------:R-:W-:Y:S01]  /*395d0*/  MOV R5, R18 ;  /* 0x0000001200057202 */ /* 0x000fe20000000f00 */
[----:B------:R-:W-:Y:S01]  /*395e0*/  STL [R1+0xc20], R18 ;  /* 0x000c201201007387 */ /* 0x000fe20000100800 */
[----:B------:R-:W-:-:S03]  /*395f0*/  IADD3.X R10, R10, UR5, RZ, P2, !PT ;  /* 0x000000050a0a7c10 */ /* 0x000fc600097fe4ff */
[----:B------:R-:W-:Y:S04]  /*39600*/  STL [R1+0xc44], R3 ;  /* 0x000c440301007387 */ /* 0x000fe80000100800 */
[----:B------:R1:W-:Y:S04]  /*39610*/  LDGSTS.E [R9+0x27000], [R4.64], P0 ;  /* 0x2700000004097fae */ /* 0x0003e80008121846 */
[----:B------:R1:W-:Y:S01]  /*39620*/  STL [R1+0xc40], R10 ;  /* 0x000c400a01007387 */ /* 0x0003e20000100800 */
[----:B------:R-:W-:-:S03]  /*39630*/  IADD3 R12, P1, R12, UR8, RZ ;  /* 0x000000080c0c7c10 */ /* 0x000fc6000ff3e0ff */
[----:B------:R-:W3:Y:S01]  /*39640*/  LDL.LU R17, [R1+0xaec] ;  /* 0x000aec0001117983 */ /* 0x000ee20000300800 */
[----:B-1----:R-:W-:Y:S02]  /*39650*/  IMAD.MOV.U32 R4, RZ, RZ, R3 ;  /* 0x000000ffff047224 */ /* 0x002fe400078e0003 */
[----:B------:R-:W-:Y:S01]  /*39660*/  IMAD.MOV.U32 R5, RZ, RZ, R10 ;  /* 0x000000ffff057224 */ /* 0x000fe200078e000a */
[----:B------:R-:W-:Y:S02]  /*39670*/  SHF.R.S32.HI R10, RZ, 0x6, R25 ;  /* 0x00000006ff0a7819 */ /* 0x000fe40000011419 */
[----:B------:R-:W-:Y:S02]  /*39680*/  LOP3.LUT R25, R25, 0x3f, RZ, 0xc0, !PT ;  /* 0x0000003f19197812 */ /* 0x000fe400078ec0ff */
[----:B------:R1:W-:Y:S01]  /*39690*/  LDGSTS.E [R9+0x27800], [R4.64], P0 ;  /* 0x2780000004097fae */ /* 0x0003e20008121846 */
[----:B------:R-:W-:Y:S02]  /*396a0*/  SGXT R10, R10, 0x1 ;  /* 0x000000010a0a781a */ /* 0x000fe40000000200 */
[----:B------:R-:W-:Y:S01]  /*396b0*/  IMAD.SHL.U32 R3, R25, 0x4, RZ ;  /* 0x0000000419037824 */ /* 0x000fe200078e00ff */
[----:B------:R-:W-:Y:S01]  /*396c0*/  IADD3 R14, P2, R14, UR8, RZ ;  /* 0x000000080e0e7c10 */ /* 0x000fe2000ff5e0ff */
[----:B-1----:R-:W3:Y:S04]  /*396d0*/  LDL.LU R9, [R1+0xb0c] ;  /* 0x000b0c0001097983 */ /* 0x002ee80000300800 */
[----:B------:R-:W3:Y:S01]  /*396e0*/  LDL.LU R20, [R1+0xae8] ;  /* 0x000ae80001147983 */ /* 0x000ee20000300800 */
[----:B------:R-:W-:-:S03]  /*396f0*/  LOP3.LUT R3, R3, 0x110, R10, 0x78, !PT ;  /* 0x0000011003037812 */ /* 0x000fc600078e780a */
[----:B------:R1:W-:Y:S04]  /*39700*/  STL [R1+0xa6c], R12 ;  /* 0x000a6c0c01007387 */ /* 0x0003e80000100800 */
[----:B------:R-:W3:Y:S01]  /*39710*/  LDL.LU R18, [R1+0xb08] ;  /* 0x000b080001127983 */ /* 0x000ee20000300800 */
[----:B------:R-:W-:Y:S02]  /*39720*/  LOP3.LUT R3, R3, 0x20, RZ, 0x3c, !PT ;  /* 0x0000002003037812 */ /* 0x000fe400078e3cff */
[----:B------:R-:W-:Y:S01]  /*39730*/  MOV R4, R12 ;  /* 0x0000000c00047202 */ /* 0x000fe20000000f00 */
[----:B------:R-:W-:Y:S01]  /*39740*/  STL [R1+0xa8c], R14 ;  /* 0x000a8c0e01007387 */ /* 0x000fe20000100800 */
[----:B--2---:R-:W-:-:S05]  /*39750*/  IADD3.X R21, R21, UR5, RZ, P1, !PT ;  /* 0x0000000515157c10 */ /* 0x004fca0008ffe4ff */
[----:B------:R-:W-:Y:S01]  /*39760*/  IMAD.MOV.U32 R5, RZ, RZ, R21 ;  /* 0x000000ffff057224 */ /* 0x000fe200078e0015 */
[----:B------:R-:W-:Y:S01]  /*39770*/  STL [R1+0xa68], R21 ;  /* 0x000a681501007387 */ /* 0x000fe20000100800 */
[----:B----4-:R-:W-:-:S03]  /*39780*/  IADD3.X R19, R19, UR5, RZ, P2, !PT ;  /* 0x0000000513137c10 */ /* 0x010fc600097fe4ff */
[----:B-1----:R-:W2:Y:S04]  /*39790*/  LDL.LU R12, [R1+0xb2c] ;  /* 0x000b2c00010c7983 */ /* 0x002ea80000300800 */
[----:B------:R-:W4:Y:S04]  /*397a0*/  LDL.LU R10, [R1+0xb4c] ;  /* 0x000b4c00010a7983 */ /* 0x000f280000300800 */
[----:B------:R1:W-:Y:S04]  /*397b0*/  LDGSTS.E [R3+0x20200], [R4.64], P0 ;  /* 0x2020000004037fae */ /* 0x0003e80008121846 */
[----:B------:R1:W-:Y:S02]  /*397c0*/  STL [R1+0xa88], R19 ;  /* 0x000a881301007387 */ /* 0x0003e40000100800 */
[----:B-1----:R-:W-:-:S02]  /*397d0*/  IMAD.MOV.U32 R5, RZ, RZ, R19 ;  /* 0x000000ffff057224 */ /* 0x002fc400078e0013 */
[----:B------:R-:W-:Y:S01]  /*397e0*/  IMAD.MOV.U32 R4, RZ, RZ, R14 ;  /* 0x000000ffff047224 */ /* 0x000fe200078e000e */
[----:B------:R-:W4:Y:S04]  /*397f0*/  LDL.LU R19, [R1+0xb28] ;  /* 0x000b280001137983 */ /* 0x000f280000300800 */
[----:B------:R-:W4:Y:S04]  /*39800*/  LDL.LU R14, [R1+0xb48] ;  /* 0x000b4800010e7983 */ /* 0x000f280000300800 */
[----:B------:R1:W-:Y:S01]  /*39810*/  LDGSTS.E [R3+0x20a00], [R4.64], P0 ;  /* 0x20a0000004037fae */ /* 0x0003e20008121846 */
[----:B---3--:R-:W-:-:S04]  /*39820*/  IADD3 R11, P1, R11, UR8, RZ ;  /* 0x000000080b0b7c10 */ /* 0x008fc8000ff3e0ff */
[----:B------:R-:W-:Y:S02]  /*39830*/  IADD3.X R13, R13, UR5, RZ, P1, !PT ;  /* 0x000000050d0d7c10 */ /* 0x000fe40008ffe4ff */
[----:B------:R-:W-:Y:S01]  /*39840*/  IADD3 R15, P2, R15, UR8, RZ ;  /* 0x000000080f0f7c10 */ /* 0x000fe2000ff5e0ff */
[----:B------:R3:W-:Y:S01]  /*39850*/  STL [R1+0xaac], R11 ;  /* 0x000aac0b01007387 */ /* 0x0007e20000100800 */
[----:B-1----:R-:W-:Y:S01]  /*39860*/  MOV R4, R11 ;  /* 0x0000000b00047202 */ /* 0x002fe20000000f00 */
[----:B------:R-:W-:Y:S01]  /*39870*/  IMAD.MOV.U32 R5, RZ, RZ, R13 ;  /* 0x000000ffff057224 */ /* 0x000fe200078e000d */
[----:B------:R-:W-:Y:S01]  /*39880*/  IADD3.X R16, R16, UR5, RZ, P2, !PT ;  /* 0x0000000510107c10 */ /* 0x000fe200097fe4ff */
[----:B------:R1:W-:Y:S04]  /*39890*/  STL [R1+0xaa8], R13 ;  /* 0x000aa80d01007387 */ /* 0x0003e80000100800 */
[----:B------:R-:W-:Y:S04]  /*398a0*/  STL [R1+0xacc], R15 ;  /* 0x000acc0f01007387 */ /* 0x000fe80000100800 */
[----:B---3--:R-:W3:Y:S04]  /*398b0*/  LDL.LU R11, [R1+0xb6c] ;  /* 0x000b6c00010b7983 */ /* 0x008ee80000300800 */
[----:B------:R1:W-:Y:S04]  /*398c0*/  STL [R1+0xac8], R16 ;  /* 0x000ac81001007387 */ /* 0x0003e80000100800 */
[----:B------:R1:W-:Y:S04]  /*398d0*/  LDGSTS.E [R3+0x21200], [R4.64], P0 ;  /* 0x2120000004037fae */ /* 0x0003e80008121846 */
[----:B-1----:R-:W3:Y:S01]  /*398e0*/  LDL.LU R13, [R1+0xb8c] ;  /* 0x000b8c00010d7983 */ /* 0x002ee20000300800 */
[----:B------:R-:W-:-:S03]  /*398f0*/  IMAD.MOV.U32 R5, RZ, RZ, R16 ;  /* 0x000000ffff057224 */ /* 0x000fc600078e0010 */
[----:B------:R-:W3:Y:S01]  /*39900*/  LDL.LU R16, [R1+0xb68] ;  /* 0x000b680001107983 */ /* 0x000ee20000300800 */
[----:B------:R-:W-:-:S03]  /*39910*/  IMAD.MOV.U32 R4, RZ, RZ, R15 ;  /* 0x000000ffff047224 */ /* 0x000fc600078e000f */
[----:B------:R-:W3:Y:S04]  /*39920*/  LDL.LU R15, [R1+0xb88] ;  /* 0x000b8800010f7983 */ /* 0x000ee80000300800 */
[----:B------:R1:W-:Y:S01]  /*39930*/  LDGSTS.E [R3+0x21a00], [R4.64], P0 ;  /* 0x21a0000004037fae */ /* 0x0003e20008121846 */
[----:B------:R-:W-:-:S05]  /*39940*/  IADD3 R17, P1, R17, UR8, RZ ;  /* 0x0000000811117c10 */ /* 0x000fca000ff3e0ff */
[----:B------:R1:W-:Y:S02]  /*39950*/  STL [R1+0xaec], R17 ;  /* 0x000aec1101007387 */ /* 0x0003e40000100800 */
[----:B-1----:R-:W-:Y:S02]  /*39960*/  MOV R4, R17 ;  /* 0x0000001100047202 */ /* 0x002fe40000000f00 */
[----:B------:R-:W-:Y:S02]  /*39970*/  IADD3 R9, P2, R9, UR8, RZ ;  /* 0x0000000809097c10 */ /* 0x000fe4000ff5e0ff */
[----:B------:R-:W-:-:S05]  /*39980*/  IADD3.X R20, R20, UR5, RZ, P1, !PT ;  /* 0x0000000514147c10 */ /* 0x000fca0008ffe4ff */
[----:B------:R1:W-:Y:S01]  /*39990*/  STL [R1+0xae8], R20 ;  /* 0x000ae81401007387 */ /* 0x0003e20000100800 */
[----:B------:R-:W-:-:S03]  /*399a0*/  IADD3.X R18, R18, UR5, RZ, P2, !PT ;  /* 0x0000000512127c10 */ /* 0x000fc600097fe4ff */
[----:B------:R-:W-:Y:S01]  /*399b0*/  STL [R1+0xb0c], R9 ;  /* 0x000b0c0901007387 */ /* 0x000fe20000100800 */
[----:B------:R-:W-:-:S03]  /*399c0*/  IMAD.MOV.U32 R5, RZ, RZ, R20 ;  /* 0x000000ffff057224 */ /* 0x000fc600078e0014 */
[----:B------:R-:W3:Y:S04]  /*399d0*/  LDL.LU R21, [R1+0xbac] ;  /* 0x000bac0001157983 */ /* 0x000ee80000300800 */
[----:B------:R1:W-:Y:S04]  /*399e0*/  STL [R1+0xb08], R18 ;  /* 0x000b081201007387 */ /* 0x0003e80000100800 */
[----:B------:R-:W3:Y:S04]  /*399f0*/  LDL.LU R17, [R1+0xbcc] ;  /* 0x000bcc0001117983 */ /* 0x000ee80000300800 */
[----:B------:R-:W3:Y:S04]  /*39a00*/  LDL.LU R22, [R1+0xba8] ;  /* 0x000ba80001167983 */ /* 0x000ee80000300800 */
[----:B------:R1:W-:Y:S04]  /*39a10*/  LDGSTS.E [R3+0x22200], [R4.64], P0 ;  /* 0x2220000004037fae */ /* 0x0003e80008121846 */
[----:B-1----:R-:W3:Y:S01]  /*39a20*/  LDL.LU R20, [R1+0xbc8] ;  /* 0x000bc80001147983 */ /* 0x002ee20000300800 */
[----:B------:R-:W-:-:S02]  /*39a30*/  IMAD.MOV.U32 R4, RZ, RZ, R9 ;  /* 0x000000ffff047224 */ /* 0x000fc400078e0009 */
[----:B------:R-:W-:Y:S02]  /*39a40*/  IMAD.MOV.U32 R5, RZ, RZ, R18 ;  /* 0x000000ffff057224 */ /* 0x000fe400078e0012 */
[----:B------:R-:W3:Y:S04]  /*39a50*/  LDL.LU R18, [R1+0xbec] ;  /* 0x000bec0001127983 */ /* 0x000ee80000300800 */
[----:B------:R-:W3:Y:S04]  /*39a60*/  LDL.LU R9, [R1+0xc0c] ;  /* 0x000c0c0001097983 */ /* 0x000ee80000300800 */
[----:B------:R1:W-:Y:S01]  /*39a70*/  LDGSTS.E [R3+0x22a00], [R4.64], P0 ;  /* 0x22a0000004037fae */ /* 0x0003e20008121846 */
[----:B--2---:R-:W-:-:S02]  /*39a80*/  IADD3 R12, P1, R12, UR8, RZ ;  /* 0x000000080c0c7c10 */ /* 0x004fc4000ff3e0ff */
[----:B----4-:R-:W-:-:S03]  /*39a90*/  IADD3 R10, P2, R10, UR8, RZ ;  /* 0x000000080a0a7c10 */ /* 0x010fc6000ff5e0ff */
[----:B------:R-:W-:Y:S01]  /*39aa0*/  STL [R1+0xb2c], R12 ;  /* 0x000b2c0c01007387 */ /* 0x000fe20000100800 */
[----:B-1----:R-:W-:Y:S02]  /*39ab0*/  MOV R4, R12 ;  /* 0x0000000c00047202 */ /* 0x002fe40000000f00 */
[----:B------:R-:W-:-:S05]  /*39ac0*/  IADD3.X R19, R19, UR5, RZ, P1, !PT ;  /* 0x0000000513137c10 */ /* 0x000fca0008ffe4ff */
[----:B------:R1:W-:Y:S01]  /*39ad0*/  STL [R1+0xb28], R19 ;  /* 0x000b281301007387 */ /* 0x0003e20000100800 */
[----:B------:R-:W-:Y:S01]  /*39ae0*/  IMAD.MOV.U32 R5, RZ, RZ, R19 ;  /* 0x000000ffff057224 */ /* 0x000fe200078e0013 */
[----:B------:R-:W-:Y:S02]  /*39af0*/  IADD3.X R14, R14, UR5, RZ, P2, !PT ;  /* 0x000000050e0e7c10 */ /* 0x000fe400097fe4ff */
[----:B------:R-:W-:Y:S04]  /*39b00*/  STL [R1+0xb4c], R10 ;  /* 0x000b4c0a01007387 */ /* 0x000fe80000100800 */
[----:B------:R2:W-:Y:S04]  /*39b10*/  LDGSTS.E [R3+0x23200], [R4.64], P0 ;  /* 0x2320000004037fae */ /* 0x0005e80008121846 */
[----:B-1----:R-:W4:Y:S04]  /*39b20*/  LDL.LU R19, [R1+0xbe8] ;  /* 0x000be80001137983 */ /* 0x002f280000300800 */
[----:B------:R1:W-:Y:S04]  /*39b30*/  STL [R1+0xb48], R14 ;  /* 0x000b480e01007387 */ /* 0x0003e80000100800 */
[----:B------:R-:W4:Y:S01]  /*39b40*/  LDL.LU R12, [R1+0xc08] ;  /* 0x000c0800010c7983 */ /* 0x000f220000300800 */
[----:B--2---:R-:W-:-:S02]  /*39b50*/  IMAD.MOV.U32 R4, RZ, RZ, R10 ;  /* 0x000000ffff047224 */ /* 0x004fc400078e000a */
[----:B------:R-:W-:Y:S02]  /*39b60*/  IMAD.MOV.U32 R5, RZ, RZ, R14 ;  /* 0x000000ffff057224 */ /* 0x000fe400078e000e */
[----:B-1----:R-:W2:Y:S04]  /*39b70*/  LDL.LU R14, [R1+0xc2c] ;  /* 0x000c2c00010e7983 */ /* 0x002ea80000300800 */
[----:B------:R-:W2:Y:S04]  /*39b80*/  LDL.LU R10, [R1+0xc4c] ;  /* 0x000c4c00010a7983 */ /* 0x000ea80000300800 */
[----:B------:R1:W-:Y:S01]  /*39b90*/  LDGSTS.E [R3+0x23a00], [R4.64], P0 ;  /* 0x23a0000004037fae */ /* 0x0003e20008121846 */
[----:B---3--:R-:W-:-:S05]  /*39ba0*/  IADD3 R11, P1, R11, UR8, RZ ;  /* 0x000000080b0b7c10 */ /* 0x008fca000ff3e0ff */
[----:B------:R-:W-:Y:S01]  /*39bb0*/  STL [R1+0xb6c], R11 ;  /* 0x000b6c0b01007387 */ /* 0x000fe20000100800 */
[----:B------:R-:W-:Y:S02]  /*39bc0*/  IADD3 R13, P2, R13, UR8, RZ ;  /* 0x000000080d0d7c10 */ /* 0x000fe4000ff5e0ff */
[----:B------:R-:W-:-:S05]  /*39bd0*/  IADD3.X R16, R16, UR5, RZ, P1, !PT ;  /* 0x0000000510107c10 */ /* 0x000fca0008ffe4ff */
[----:B------:R3:W-:Y:S01]  /*39be0*/  STL [R1+0xb68], R16 ;  /* 0x000b681001007387 */ /* 0x0007e20000100800 */
[----:B-1----:R-:W-:-:S03]  /*39bf0*/  IMAD.MOV.U32 R5, RZ, RZ, R16 ;  /* 0x000000ffff057224 */ /* 0x002fc600078e0010 */
[----:B------:R-:W-:Y:S04]  /*39c00*/  STL [R1+0xb8c], R13 ;  /* 0x000b8c0d01007387 */ /* 0x000fe80000100800 */
[----:B---3--:R-:W3:Y:S01]  /*39c10*/  LDL.LU R16, [R1+0xc28] ;  /* 0x000c280001107983 */ /* 0x008ee20000300800 */
[----:B------:R-:W-:Y:S02]  /*39c20*/  IADD3.X R15, R15, UR5, RZ, P2, !PT ;  /* 0x000000050f0f7c10 */ /* 0x000fe400097fe4ff */
[----:B------:R-:W-:-:S03]  /*39c30*/  MOV R4, R11 ;  /* 0x0000000b00047202 */ /* 0x000fc60000000f00 */
[----:B------:R1:W-:Y:S04]  /*39c40*/  STL [R1+0xb88], R15 ;  /* 0x000b880f01007387 */ /* 0x0003e80000100800 */
[----:B------:R-:W3:Y:S04]  /*39c50*/  LDL.LU R11, [R1+0xc48] ;  /* 0x000c4800010b7983 */ /* 0x000ee80000300800 */
[----:B------:R1:W-:Y:S02]  /*39c60*/  LDGSTS.E [R3+0x24200], [R4.64], P0 ;  /* 0x2420000004037fae */ /* 0x0003e40008121846 */
[----:B-1----:R-:W-:-:S02]  /*39c70*/  IMAD.MOV.U32 R5, RZ, RZ, R15 ;  /* 0x000000ffff057224 */ /* 0x002fc400078e000f */
[----:B------:R-:W3:Y:S01]  /*39c80*/  LDL.LU R15, [R1+0xa74] ;  /* 0x000a7400010f7983 */ /* 0x000ee20000300800 */
[----:B------:R-:W-:-:S03]  /*39c90*/  IMAD.MOV.U32 R4, RZ, RZ, R13 ;  /* 0x000000ffff047224 */ /* 0x000fc600078e000d */
[----:B------:R-:W3:Y:S04]  /*39ca0*/  LDL.LU R13, [R1+0xa94] ;  /* 0x000a9400010d7983 */ /* 0x000ee80000300800 */
[----:B------:R1:W-:Y:S01]  /*39cb0*/  LDGSTS.E [R3+0x24a00], [R4.64], P0 ;  /* 0x24a0000004037fae */ /* 0x0003e20008121846 */
[----:B------:R-:W-:-:S04]  /*39cc0*/  IADD3 R21, P1, R21, UR8, RZ ;  /* 0x0000000815157c10 */ /* 0x000fc8000ff3e0ff */
[----:B-1----:R-:W-:Y:S02]  /*39cd0*/  MOV R4, R21 ;  /* 0x0000001500047202 */ /* 0x002fe40000000f00 */
[----:B------:R-:W-:Y:S02]  /*39ce0*/  IADD3 R17, P2, R17, UR8, RZ ;  /* 0x0000000811117c10 */ /* 0x000fe4000ff5e0ff */
[----:B------:R-:W-:-:S05]  /*39cf0*/  IADD3.X R22, R22, UR5, RZ, P1, !PT ;  /* 0x0000000516167c10 */ /* 0x000fca0008ffe4ff */
[----:B------:R-:W-:Y:S01]  /*39d00*/  IMAD.MOV.U32 R5, RZ, RZ, R22 ;  /* 0x000000ffff057224 */ /* 0x000fe200078e0016 */
[----:B------:R-:W-:Y:S01]  /*39d10*/  IADD3.X R20, R20, UR5, RZ, P2, !PT ;  /* 0x0000000514147c10 */ /* 0x000fe200097fe4ff */
[----:B------:R1:W-:Y:S04]  /*39d20*/  STL [R1+0xbac], R21 ;  /* 0x000bac1501007387 */ /* 0x0003e80000100800 */
[----:B------:R1:W-:Y:S01]  /*39d30*/  LDGSTS.E [R3+0x25200], [R4.64], P0 ;  /* 0x2520000004037fae */ /* 0x0003e20008121846 */
[----:B------:R-:W-:-:S03]  /*39d40*/  IADD3 R18, P1, R18, UR8, RZ ;  /* 0x0000000812127c10 */ /* 0x000fc6000ff3e0ff */
[----:B------:R-:W-:Y:S01]  /*39d50*/  STL [R1+0xba8], R22 ;  /* 0x000ba81601007387 */ /* 0x000fe20000100800 */
[----:B-1----:R-:W-:Y:S02]  /*39d60*/  IMAD.MOV.U32 R4, RZ, RZ, R17 ;  /* 0x000000ffff047224 */ /* 0x002fe400078e0011 */
[----:B------:R-:W-:Y:S01]  /*39d70*/  IMAD.MOV.U32 R5, RZ, RZ, R20 ;  /* 0x000000ffff057224 */ /* 0x000fe200078e0014 */
[----:B------:R1:W-:Y:S01]  /*39d80*/  STL [R1+0xbcc], R17 ;  /* 0x000bcc1101007387 */ /* 0x0003e20000100800 */
[----:B------:R-:W-:-:S03]  /*39d90*/  IADD3 R9, P2, R9, UR8, RZ ;  /* 0x0000000809097c10 */ /* 0x000fc6000ff5e0ff */
[----:B------:R-:W-:Y:S04]  /*39da0*/  STL [R1+0xbc8], R20 ;  /* 0x000bc81401007387 */ /* 0x000fe80000100800 */
[----:B------:R-:W3:Y:S04]  /*39db0*/  LDL.LU R21, [R1+0xa70] ;  /* 0x000a700001157983 */ /* 0x000ee80000300800 */
[----:B------:R1:W-:Y:S04]  /*39dc0*/  LDGSTS.E [R3+0x25a00], [R4.64], P0 ;  /* 0x25a0000004037fae */ /* 0x0003e80008121846 */
[----:B-1----:R-:W3:Y:S04]  /*39dd0*/  LDL.LU R17, [R1+0xa90] ;  /* 0x000a900001117983 */ /* 0x002ee80000300800 */
[----:B------:R-:W-:Y:S01]  /*39de0*/  STL [R1+0xbec], R18 ;  /* 0x000bec1201007387 */ /* 0x000fe20000100800 */
[----:B------:R-:W-:-:S02]  /*39df0*/  MOV R4, R18 ;  /* 0x0000001200047202 */ /* 0x000fc40000000f00 */
[----:B----4-:R-:W-:-:S05]  /*39e00*/  IADD3.X R19, R19, UR5, RZ, P1, !PT ;  /* 0x0000000513137c10 */ /* 0x010fca0008ffe4ff */
[----:B------:R-:W-:Y:S01]  /*39e10*/  IMAD.MOV.U32 R5, RZ, RZ, R19 ;  /* 0x000000ffff057224 */ /* 0x000fe200078e0013 */
[----:B------:R-:W-:Y:S01]  /*39e20*/  IADD3.X R12, R12, UR5, RZ, P2, !PT ;  /* 0x000000050c0c7c10 */ /* 0x000fe200097fe4ff */
[----:B------:R-:W-:Y:S04]  /*39e30*/  STL [R1+0xbe8], R19 ;  /* 0x000be81301007387 */ /* 0x000fe80000100800 */
[----:B------:R-:W-:Y:S01]  /*39e40*/  STL [R1+0xc0c], R9 ;  /* 0x000c0c0901007387 */ /* 0x000fe20000100800 */
[----:B--2---:R-:W-:-:S03]  /*39e50*/  IADD3 R14, P1, R14, UR8, RZ ;  /* 0x000000080e0e7c10 */ /* 0x004fc6000ff3e0ff */
[----:B------:R1:W-:Y:S04]  /*39e60*/  LDGSTS.E [R3+0x26200], [R4.64], P0 ;  /* 0x2620000004037fae */ /* 0x0003e80008121846 */
[----:B------:R2:W-:Y:S01]  /*39e70*/  STL [R1+0xc08], R12 ;  /* 0x000c080c01007387 */ /* 0x0005e20000100800 */
[----:B-1----:R-:W-:Y:S02]  /*39e80*/  IMAD.MOV.U32 R5, RZ, RZ, R12 ;  /* 0x000000ffff057224 */ /* 0x002fe400078e000c */
[----:B------:R-:W-:Y:S01]  /*39e90*/  IMAD.MOV.U32 R4, RZ, RZ, R9 ;  /* 0x000000ffff047224 */ /* 0x000fe200078e0009 */
[----:B--2---:R-:W2:Y:S04]  /*39ea0*/  LDL.LU R12, [R1+0xab0] ;  /* 0x000ab000010c7983 */ /* 0x004ea80000300800 */
[----:B------:R-:W4:Y:S04]  /*39eb0*/  LDL.LU R9, [R1+0xab4] ;  /* 0x000ab40001097983 */ /* 0x000f280000300800 */
[----:B------:R-:W2:Y:S04]  /*39ec0*/  LDL.LU R20, [R1+0xad0] ;  /* 0x000ad00001147983 */ /* 0x000ea80000300800 */
[----:B------:R-:W2:Y:S04]  /*39ed0*/  LDL.LU R18, [R1+0xad4] ;  /* 0x000ad40001127983 */ /* 0x000ea80000300800 */
[----:B------:R1:W-:Y:S04]  /*39ee0*/  LDGSTS.E [R3+0x26a00], [R4.64], P0 ;  /* 0x26a0000004037fae */ /* 0x0003e80008121846 */
[----:B------:R-:W-:Y:S01]  /*39ef0*/  STL [R1+0xc2c], R14 ;  /* 0x000c2c0e01007387 */ /* 0x000fe20000100800 */
[----:B------:R-:W-:-:S02]  /*39f00*/  IADD3 R10, P2, R10, UR8, RZ ;  /* 0x000000080a0a7c10 */ /* 0x000fc4000ff5e0ff */
[----:B-1----:R-:W-:Y:S02]  /*39f10*/  MOV R4, R14 ;  /* 0x0000000e00047202 */ /* 0x002fe40000000f00 */
[----:B---3--:R-:W-:-:S05]  /*39f20*/  IADD3.X R16, R16, UR5, RZ, P1, !PT ;  /* 0x0000000510107c10 */ /* 0x008fca0008ffe4ff */
[----:B------:R1:W-:Y:S01]  /*39f30*/  STL [R1+0xc28], R16 ;  /* 0x000c281001007387 */ /* 0x0003e20000100800 */
[----:B------:R-:W-:Y:S01]  /*39f40*/  IMAD.MOV.U32 R5, RZ, RZ, R16 ;  /* 0x000000ffff057224 */ /* 0x000fe200078e0010 */
[----:B------:R-:W-:Y:S02]  /*39f50*/  IADD3.X R11, R11, UR5, RZ, P2, !PT ;  /* 0x000000050b0b7c10 */ /* 0x000fe400097fe4ff */
[----:B------:R3:W-:Y:S04]  /*39f60*/  STL [R1+0xc4c], R10 ;  /* 0x000c4c0a01007387 */ /* 0x0007e80000100800 */
[----:B-1----:R-:W1:Y:S04]  /*39f70*/  S2R R16, SR_TID.X ;  /* 0x0000000000107919 */ /* 0x002e680000002100 */
[----:B------:R3:W-:Y:S04]  /*39f80*/  LDGSTS.E [R3+0x27200], [R4.64], P0 ;  /* 0x2720000004037fae */ /* 0x0007e80008121846 */
[----:B------:R1:W-:Y:S01]  /*39f90*/  STL [R1+0xc48], R11 ;  /* 0x000c480b01007387 */ /* 0x0003e20000100800 */
[----:B------:R-:W-:Y:S01]  /*39fa0*/  IADD3 R15, P1, R15, UR8, RZ ;  /* 0x000000080f0f7c10 */ /* 0x000fe2000ff3e0ff */
[----:B---3--:R-:W-:-:S02]  /*39fb0*/  IMAD.MOV.U32 R4, RZ, RZ, R10 ;  /* 0x000000ffff047224 */ /* 0x008fc400078e000a */
[----:B------:R-:W3:Y:S01]  /*39fc0*/  LDL.LU R10, [R1+0xaf4] ;  /* 0x000af400010a7983 */ /* 0x000ee20000300800 */
[----:B------:R-:W-:-:S03]  /*39fd0*/  IMAD.MOV.U32 R5, RZ, RZ, R11 ;  /* 0x000000ffff057224 */ /* 0x000fc600078e000b */
[----:B------:R-:W3:Y:S04]  /*39fe0*/  LDL.LU R14, [R1+0xb14] ;  /* 0x000b1400010e7983 */ /* 0x000ee80000300800 */
[----:B------:R-:W3:Y:S01]  /*39ff0*/  LDL.LU R19, [R1+0xaf0] ;  /* 0x000af00001137983 */ /* 0x000ee20000300800 */
[----:B-1----:R-:W-:Y:S02]  /*3a000*/  SHF.R.S32.HI R11, RZ, 0x6, R16 ;  /* 0x00000006ff0b7819 */ /* 0x002fe40000011410 */
[----:B------:R-:W-:Y:S01]  /*3a010*/  LOP3.LUT R25, R16, 0x3f, RZ, 0xc0, !PT ;  /* 0x0000003f10197812 */ /* 0x000fe200078ec0ff */
[----:B------:R1:W-:Y:S04]  /*3a020*/  STL [R1+0xa74], R15 ;  /* 0x000a740f01007387 */ /* 0x0003e80000100800 */
[----:B------:R-:W3:Y:S01]  /*3a030*/  LDL.LU R16, [R1+0xb10] ;  /* 0x000b100001107983 */ /* 0x000ee20000300800 */
[----:B------:R-:W-:-:S03]  /*3a040*/  SGXT R11, R11, 0x1 ;  /* 0x000000010b0b781a */ /* 0x000fc60000000200 */
[----:B------:R1:W-:Y:S01]  /*3a050*/  LDGSTS.E [R3+0x27a00], [R4.64], P0 ;  /* 0x27a0000004037fae */ /* 0x0003e20008121846 */
[----:B------:R-:W-:Y:S02]  /*3a060*/  IADD3 R13, P2, R13, UR8, RZ ;  /* 0x000000080d0d7c10 */ /* 0x000fe4000ff5e0ff */
[----:B-1----:R-:W-:-:S04]  /*3a070*/  SHF.L.U32 R3, R25, 0x2, RZ ;  /* 0x0000000219037819 */ /* 0x002fc800000006ff */
[----:B------:R-:W-:Y:S01]  /*3a080*/  LOP3.LUT R3, R3, 0x110, R11, 0x78, !PT ;  /* 0x0000011003037812 */ /* 0x000fe200078e780b */
[----:B------:R-:W-:Y:S01]  /*3a090*/  IMAD.MOV.U32 R4, RZ, RZ, R15 ;  /* 0x000000ffff047224 */ /* 0x000fe200078e000f */
[----:B------:R-:W-:Y:S02]  /*3a0a0*/  STL [R1+0xa94], R13 ;  /* 0x000a940d01007387 */ /* 0x000fe40000100800 */
[----:B------:R-:W-:Y:S02]  /*3a0b0*/  LOP3.LUT R3, R3, 0x40, RZ, 0x3c, !PT ;  /* 0x0000004003037812 */ /* 0x000fe400078e3cff */
[----:B------:R-:W-:-:S05]  /*3a0c0*/  IADD3.X R21, R21, UR5, RZ, P1, !PT ;  /* 0x0000000515157c10 */ /* 0x000fca0008ffe4ff */
[----:B------:R-:W-:Y:S01]  /*3a0d0*/  IMAD.MOV.U32 R5, RZ, RZ, R21 ;  /* 0x000000ffff057224 */ /* 0x000fe200078e0015 */
[----:B------:R-:W-:Y:S01]  /*3a0e0*/  STL [R1+0xa70], R21 ;  /* 0x000a701501007387 */ /* 0x000fe20000100800 */
[----:B------:R-:W-:-:S03]  /*3a0f0*/  IADD3.X R17, R17, UR5, RZ, P2, !PT ;  /* 0x0000000511117c10 */ /* 0x000fc600097fe4ff */
[----:B------:R-:W3:Y:S04]  /*3a100*/  LDL.LU R15, [R1+0xb34] ;  /* 0x000b3400010f7983 */ /* 0x000ee80000300800 */
[----:B------:R-:W3:Y:S04]  /*3a110*/  LDL.LU R11, [R1+0xb54] ;  /* 0x000b5400010b7983 */ /* 0x000ee80000300800 */
[----:B------:R1:W-:Y:S04]  /*3a120*/  LDGSTS.E [R3+0x20400], [R4.64], P0 ;  /* 0x2040000004037fae */ /* 0x0003e80008121846 */
[----:B------:R1:W-:Y:S02]  /*3a130*/  STL [R1+0xa90], R17 ;  /* 0x000a901101007387 */ /* 0x0003e40000100800 */
[----:B-1----:R-:W-:Y:S01]  /*3a140*/  MOV R5, R17 ;  /* 0x0000001100057202 */ /* 0x002fe20000000f00 */
[----:B------:R-:W-:Y:S01]  /*3a150*/  IMAD.MOV.U32 R4, RZ, RZ, R13 ;  /* 0x000000ffff047224 */ /* 0x000fe200078e000d */
[----:B------:R-:W3:Y:S04]  /*3a160*/  LDL.LU R17, [R1+0xb30] ;  /* 0x000b300001117983 */ /* 0x000ee80000300800 */
[----:B------:R-:W3:Y:S04]  /*3a170*/  LDL.LU R13, [R1+0xb50] ;  /* 0x000b5000010d7983 */ /* 0x000ee80000300800 */
[----:B------:R1:W-:Y:S01]  /*3a180*/  LDGSTS.E [R3+0x20c00], [R4.64], P0 ;  /* 0x20c0000004037fae */ /* 0x0003e20008121846 */
[----:B----4-:R-:W-:-:S04]  /*3a190*/  IADD3 R9, P1, R9, UR8, RZ ;  /* 0x0000000809097c10 */ /* 0x010fc8000ff3e0ff */
[----:B--2---:R-:W-:Y:S02]  /*3a1a0*/  IADD3.X R12, R12, UR5, RZ, P1, !PT ;  /* 0x000000050c0c7c10 */ /* 0x004fe40008ffe4ff */
[----:B------:R-:W-:Y:S01]  /*3a1b0*/  IADD3 R18, P2, R18, UR8, RZ ;  /* 0x0000000812127c10 */ /* 0x000fe2000ff5e0ff */
[----:B------:R-:W-:Y:S01]  /*3a1c0*/  STL [R1+0xab4], R9 ;  /* 0x000ab40901007387 */ /* 0x000fe20000100800 */
[----:B-1----:R-:W-:Y:S02]  /*3a1d0*/  IMAD.MOV.U32 R4, RZ, RZ, R9 ;  /* 0x000000ffff047224 */ /* 0x002fe400078e0009 */
[----:B------:R-:W-:Y:S01]  /*3a1e0*/  IADD3.X R20, R20, UR5, RZ, P2, !PT ;  /* 0x0000000514147c10 */ /* 0x000fe200097fe4ff */
[----:B------:R-:W-:Y:S01]  /*3a1f0*/  IMAD.MOV.U32 R5, RZ, RZ, R12 ;  /* 0x000000ffff057224 */ /* 0x000fe200078e000c */
[----:B------:R1:W-:Y:S04]  /*3a200*/  STL [R1+0xab0], R12 ;  /* 0x000ab00c01007387 */ /* 0x0003e80000100800 */
[----:B------:R-:W-:Y:S04]  /*3a210*/  STL [R1+0xad4], R18 ;  /* 0x000ad41201007387 */ /* 0x000fe80000100800 */
[----:B------:R2:W-:Y:S04]  /*3a220*/  LDGSTS.E [R3+0x21400], [R4.64], P0 ;  /* 0x2140000004037fae */ /* 0x0005e80008121846 */
[----:B-1----:R-:W4:Y:S04]  /*3a230*/  LDL.LU R12, [R1+0xb74] ;  /* 0x000b7400010c7983 */ /* 0x002f280000300800 */
[----:B------:R1:W-:Y:S04]  /*3a240*/  STL [R1+0xad0], R20 ;  /* 0x000ad01401007387 */ /* 0x0003e80000100800 */
[----:B------:R-:W4:Y:S01]  /*3a250*/  LDL.LU R9, [R1+0xb94] ;  /* 0x000b940001097983 */ /* 0x000f220000300800 */
[----:B--2---:R-:W-:-:S03]  /*3a260*/  MOV R5, R20 ;  /* 0x0000001400057202 */ /* 0x004fc60000000f00 */
[----:B-1----:R-:W2:Y:S01]  /*3a270*/  LDL.LU R20, [R1+0xb70] ;  /* 0x000b700001147983 */ /* 0x002ea20000300800 */
[----:B------:R-:W-:-:S03]  /*3a280*/  IMAD.MOV.U32 R4, RZ, RZ, R18 ;  /* 0x000000ffff047224 */ /* 0x000fc600078e0012 */
[----:B------:R-:W2:Y:S04]  /*3a290*/  LDL.LU R18, [R1+0xb90] ;  /* 0x000b900001127983 */ /* 0x000ea80000300800 */
[----:B------:R1:W-:Y:S01]  /*3a2a0*/  LDGSTS.E [R3+0x21c00], [R4.64], P0 ;  /* 0x21c0000004037fae */ /* 0x0003e20008121846 */
[----:B---3--:R-:W-:Y:S02]  /*3a2b0*/  IADD3 R10, P1, R10, UR8, RZ ;  /* 0x000000080a0a7c10 */ /* 0x008fe4000ff3e0ff */
[----:B------:R-:W-:Y:S02]  /*3a2c0*/  IADD3 R14, P2, R14, UR8, RZ ;  /* 0x000000080e0e7c10 */ /* 0x000fe4000ff5e0ff */
[----:B------:R-:W-:Y:S01]  /*3a2d0*/  IADD3.X R19, R19, UR5, RZ, P1, !PT ;  /* 0x0000000513137c10 */ /* 0x000fe20008ffe4ff */
[----:B------:R3:W-:Y:S04]  /*3a2e0*/  STL [R1+0xaf4], R10 ;  /* 0x000af40a01007387 */ /* 0x0007e80000100800 */
[----:B------:R3:W-:Y:S01]  /*3a2f0*/  STL [R1+0xaf0], R19 ;  /* 0x000af01301007387 */ /* 0x0007e20000100800 */
[----:B------:R-:W-:-:S03]  /*3a300*/  IADD3.X R16, R16, UR5, RZ, P2, !PT ;  /* 0x0000000510107c10 */ /* 0x000fc600097fe4ff */
[----:B------:R-:W-:Y:S01]  /*3a310*/  STL [R1+0xb14], R14 ;  /* 0x000b140e01007387 */ /* 0x000fe20000100800 */
[----:B-1----:R-:W-:-:S03]  /*3a320*/  IMAD.MOV.U32 R4, RZ, RZ, R10 ;  /* 0x000000ffff047224 */ /* 0x002fc600078e000a */
[----:B------:R-:W2:Y:S04]  /*3a330*/  LDL.LU R21, [R1+0xbb4] ;  /* 0x000bb40001157983 */ /* 0x000ea80000300800 */
[----:B------:R1:W-:Y:S04]  /*3a340*/  STL [R1+0xb10], R16 ;  /* 0x000b101001007387 */ /* 0x0003e80000100800 */
[----:B---3--:R-:W3:Y:S04]  /*3a350*/  LDL.LU R10, [R1+0xbd4] ;  /* 0x000bd400010a7983 */ /* 0x008ee80000300800 */
[----:B------:R-:W3:Y:S01]  /*3a360*/  LDL.LU R22, [R1+0xbb0] ;  /* 0x000bb00001167983 */ /* 0x000ee20000300800 */
[----:B------:R-:W-:-:S03]  /*3a370*/  IMAD.MOV.U32 R5, RZ, RZ, R19 ;  /* 0x000000ffff057224 */ /* 0x000fc600078e0013 */
[----:B------:R-:W3:Y:S04]  /*3a380*/  LDL.LU R19, [R1+0xbd0] ;  /* 0x000bd00001137983 */ /* 0x000ee80000300800 */
[----:B------:R1:W-:Y:S02]  /*3a390*/  LDGSTS.E [R3+0x22400], [R4.64], P0 ;  /* 0x2240000004037fae */ /* 0x0003e40008121846 */
[----:B-1----:R-:W-:Y:S01]  /*3a3a0*/  IMAD.MOV.U32 R4, RZ, RZ, R14 ;  /* 0x000000ffff047224 */ /* 0x002fe200078e000e */
[----:B------:R-:W-:Y:S02]  /*3a3b0*/  MOV R5, R16 ;  /* 0x0000001000057202 */ /* 0x000fe40000000f00 */
[----:B------:R-:W3:Y:S04]  /*3a3c0*/  LDL.LU R16, [R1+0xbf4] ;  /* 0x000bf40001107983 */ /* 0x000ee80000300800 */
[----:B------:R-:W3:Y:S04]  /*3a3d0*/  LDL.LU R14, [R1+0xc14] ;  /* 0x000c1400010e7983 */ /* 0x000ee80000300800 */
[----:B------:R1:W-:Y:S01]  /*3a3e0*/  LDGSTS.E [R3+0x22c00], [R4.64], P0 ;  /* 0x22c0000004037fae */ /* 0x0003e20008121846 */
[----:B------:R-:W-:-:S02]  /*3a3f0*/  IADD3 R15, P1, R15, UR8, RZ ;  /* 0x000000080f0f7c10 */ /* 0x000fc4000ff3e0ff */
[----:B------:R-:W-:-:S03]  /*3a400*/  IADD3 R11, P2, R11, UR8, RZ ;  /* 0x000000080b0b7c10 */ /* 0x000fc6000ff5e0ff */
[----:B------:R-:W-:Y:S01]  /*3a410*/  STL [R1+0xb34], R15 ;  /* 0x000b340f01007387 */ /* 0x000fe20000100800 */
[----:B-1----:R-:W-:Y:S01]  /*3a420*/  IMAD.MOV.U32 R4, RZ, RZ, R15 ;  /* 0x000000ffff047224 */ /* 0x002fe200078e000f */
[----:B------:R-:W-:Y:S02]  /*3a430*/  IADD3.X R17, R17, UR5, RZ, P1, !PT ;  /* 0x0000000511117c10 */ /* 0x000fe40008ffe4ff */
[----:B------:R-:W-:-:S03]  /*3a440*/  IADD3.X R13, R13, UR5, RZ, P2, !PT ;  /* 0x000000050d0d7c10 */ /* 0x000fc600097fe4ff */
[----:B------:R1:W-:Y:S01]  /*3a450*/  STL [R1+0xb30], R17 ;  /* 0x000b301101007387 */ /* 0x0003e20000100800 */
[----:B------:R-:W-:-:S03]  /*3a460*/  IMAD.MOV.U32 R5, RZ, RZ, R17 ;  /* 0x000000ffff057224 */ /* 0x000fc600078e0011 */
[----:B------:R-:W-:Y:S04]  /*3a470*/  STL [R1+0xb54], R11 ;  /* 0x000b540b01007387 */ /* 0x000fe80000100800 */
[----:B------:R1:W-:Y:S04]  /*3a480*/  LDGSTS.E [R3+0x23400], [R4.64], P0 ;  /* 0x2340000004037fae */ /* 0x0003e80008121846 */
[----:B-1----:R-:W3:Y:S04]  /*3a490*/  LDL.LU R17, [R1+0xbf0] ;  /* 0x000bf00001117983 */ /* 0x002ee80000300800 */
[----:B------:R1:W-:Y:S04]  /*3a4a0*/  STL [R1+0xb50], R13 ;  /* 0x000b500d01007387 */ /* 0x0003e80000100800 */
[----:B------:R-:W3:Y:S01]  /*3a4b0*/  LDL.LU R15, [R1+0xc10] ;  /* 0x000c1000010f7983 */ /* 0x000ee20000300800 */
[----:B------:R-:W-:Y:S01]  /*3a4c0*/  IMAD.MOV.U32 R4, RZ, RZ, R11 ;  /* 0x000000ffff047224 */ /* 0x000fe200078e000b */
[----:B------:R-:W-:-:S02]  /*3a4d0*/  MOV R5, R13 ;  /* 0x0000000d00057202 */ /* 0x000fc40000000f00 */
[----:B-1----:R-:W3:Y:S04]  /*3a4e0*/  LDL.LU R13, [R1+0xc34] ;  /* 0x000c3400010d7983 */ /* 0x002ee80000300800 */
[----:B------:R-:W3:Y:S04]  /*3a4f0*/  LDL.LU R11, [R1+0xc54] ;  /* 0x000c5400010b7983 */ /* 0x000ee80000300800 */
[----:B------:R1:W-:Y:S01]  /*3a500*/  LDGSTS.E [R3+0x23c00], [R4.64], P0 ;  /* 0x23c0000004037fae */ /* 0x0003e20008121846 */
[----:B----4-:R-:W-:-:S05]  /*3a510*/  IADD3 R12, P1, R12, UR8, RZ ;  /* 0x000000080c0c7c10 */ /* 0x010fca000ff3e0ff */
[----:B------:R-:W-:Y:S01]  /*3a520*/  STL [R1+0xb74], R12 ;  /* 0x000b740c01007387 */ /* 0x000fe20000100800 */
[----:B------:R-:W-:Y:S02]  /*3a530*/  IADD3 R9, P2, R9, UR8, RZ ;  /* 0x0000000809097c10 */ /* 0x000fe4000ff5e0ff */
[----:B--2---:R-:W-:-:S05]  /*3a540*/  IADD3.X R20, R20, UR5, RZ, P1, !PT ;  /* 0x0000000514147c10 */ /* 0x004fca0008ffe4ff */
[----:B------:R2:W-:Y:S01]  /*3a550*/  STL [R1+0xb70], R20 ;  /* 0x000b701401007387 */ /* 0x0005e20000100800 */
[----:B-1----:R-:W-:Y:S01]  /*3a560*/  IMAD.MOV.U32 R5, RZ, RZ, R20 ;  /* 0x000000ffff057224 */ /* 0x002fe200078e0014 */
[----:B------:R-:W-:Y:S02]  /*3a570*/  IADD3.X R18, R18, UR5, RZ, P2, !PT ;  /* 0x0000000512127c10 */ /* 0x000fe400097fe4ff */
[----:B------:R-:W-:Y:S01]  /*3a580*/  STL [R1+0xb94], R9 ;  /* 0x000b940901007387 */ /* 0x000fe20000100800 */
[----:B------:R-:W-:-:S03]  /*3a590*/  IMAD.MOV.U32 R4, RZ, RZ, R12 ;  /* 0x000000ffff047224 */ /* 0x000fc600078e000c */
[----:B--2---:R-:W2:Y:S04]  /*3a5a0*/  LDL.LU R20, [R1+0xc30] ;  /* 0x000c300001147983 */ /* 0x004ea80000300800 */
[----:B------:R1:W-:Y:S04]  /*3a5b0*/  STL [R1+0xb90], R18 ;  /* 0x000b901201007387 */ /* 0x0003e80000100800 */
[----:B------:R-:W4:Y:S04]  /*3a5c0*/  LDL.LU R12, [R1+0xc50] ;  /* 0x000c5000010c7983 */ /* 0x000f280000300800 */
[----:B------:R1:W-:Y:S02]  /*3a5d0*/  LDGSTS.E [R3+0x24400], [R4.64], P0 ;  /* 0x2440000004037fae */ /* 0x0003e40008121846 */
[----:B-1----:R-:W-:Y:S01]  /*3a5e0*/  MOV R5, R18 ;  /* 0x0000001200057202 */ /* 0x002fe20000000f00 */
[----:B------:R-:W-:Y:S01]  /*3a5f0*/  IMAD.MOV.U32 R4, RZ, RZ, R9 ;  /* 0x000000ffff047224 */ /* 0x000fe200078e0009 */
[----:B------:R-:W4:Y:S04]  /*3a600*/  LDL.LU R18, [R1+0xa7c] ;  /* 0x000a7c0001127983 */ /* 0x000f280000300800 */
[----:B------:R-:W4:Y:S04]  /*3a610*/  LDL.LU R9, [R1+0xa9c] ;  /* 0x000a9c0001097983 */ /* 0x000f280000300800 */
[----:B------:R1:W-:Y:S01]  /*3a620*/  LDGSTS.E [R3+0x24c00], [R4.64], P0 ;  /* 0x24c0000004037fae */ /* 0x0003e20008121846 */
[----:B------:R-:W-:-:S05]  /*3a630*/  IADD3 R21, P1, R21, UR8, RZ ;  /* 0x0000000815157c10 */ /* 0x000fca000ff3e0ff */
[----:B-1----:R-:W-:Y:S01]  /*3a640*/  IMAD.MOV.U32 R4, RZ, RZ, R21 ;  /* 0x000000ffff047224 */ /* 0x002fe200078e0015 */
[----:B---3--:R-:W-:Y:S02]  /*3a650*/  IADD3 R10, P2, R10, UR8, RZ ;  /* 0x000000080a0a7c10 */ /* 0x008fe4000ff5e0ff */
[----:B------:R-:W-:Y:S01]  /*3a660*/  IADD3.X R22, R22, UR5, RZ, P1, !PT ;  /* 0x0000000516167c10 */ /* 0x000fe20008ffe4ff */
[----:B------:R-:W-:Y:S01]  /*3a670*/  STL [R1+0xbb4], R21 ;  /* 0x000bb41501007387 */ /* 0x000fe20000100800 */
[----:B------:R-:W-:-:S03]  /*3a680*/  IADD3.X R19, R19, UR5, RZ, P2, !PT ;  /* 0x0000000513137c10 */ /* 0x000fc600097fe4ff */
[----:B------:R-:W-:Y:S01]  /*3a690*/  IMAD.MOV.U32 R5, RZ, RZ, R22 ;  /* 0x000000ffff057224 */ /* 0x000fe200078e0016 */
[----:B------:R-:W-:Y:S04]  /*3a6a0*/  STL [R1+0xbb0], R22 ;  /* 0x000bb01601007387 */ /* 0x000fe80000100800 */
[----:B------:R-:W-:Y:S04]  /*3a6b0*/  STL [R1+0xbd4], R10 ;  /* 0x000bd40a01007387 */ /* 0x000fe80000100800 */
[----:B------:R1:W-:Y:S04]  /*3a6c0*/  LDGSTS.E [R3+0x25400], [R4.64], P0 ;  /* 0x2540000004037fae */ /* 0x0003e80008121846 */
[----:B------:R3:W-:Y:S01]  /*3a6d0*/  STL [R1+0xbd0], R19 ;  /* 0x000bd01301007387 */ /* 0x0007e20000100800 */
[----:B-1----:R-:W-:-:S03]  /*3a6e0*/  MOV R5, R19 ;  /* 0x0000001300057202 */ /* 0x002fc60000000f00 */
[----:B---3--:R-:W3:Y:S01]  /*3a6f0*/  LDL.LU R19, [R1+0xa78] ;  /* 0x000a780001137983 */ /* 0x008ee20000300800 */
[----:B------:R-:W-:-:S03]  /*3a700*/  IMAD.MOV.U32 R4, RZ, RZ, R10 ;  /* 0x000000ffff047224 */ /* 0x000fc600078e000a */
[----:B------:R-:W3:Y:S01]  /*3a710*/  LDL.LU R10, [R1+0xa98] ;  /* 0x000a9800010a7983 */ /* 0x000ee20000300800 */
[----:B------:R-:W-:Y:S02]  /*3a720*/  IADD3 R16, P1, R16, UR8, RZ ;  /* 0x0000000810107c10 */ /* 0x000fe4000ff3e0ff */
[----:B------:R-:W-:Y:S01]  /*3a730*/  IADD3 R14, P2, R14, UR8, RZ ;  /* 0x000000080e0e7c10 */ /* 0x000fe2000ff5e0ff */
[----:B------:R1:W-:Y:S04]  /*3a740*/  LDGSTS.E [R3+0x25c00], [R4.64], P0 ;  /* 0x25c0000004037fae */ /* 0x0003e80008121846 */
[----:B------:R-:W-:Y:S01]  /*3a750*/  STL [R1+0xbf4], R16 ;  /* 0x000bf41001007387 */ /* 0x000fe20000100800 */
[----:B-1----:R-:W-:Y:S01]  /*3a760*/  IMAD.MOV.U32 R4, RZ, RZ, R16 ;  /* 0x000000ffff047224 */ /* 0x002fe200078e0010 */
[----:B------:R-:W-:-:S05]  /*3a770*/  IADD3.X R17, R17, UR5, RZ, P1, !PT ;  /* 0x0000000511117c10 */ /* 0x000fca0008ffe4ff */
[----:B------:R-:W-:Y:S01]  /*3a780*/  IMAD.MOV.U32 R5, RZ, RZ, R17 ;  /* 0x000000ffff057224 */ /* 0x000fe200078e0011 */
[----:B------:R-:W-:Y:S01]  /*3a790*/  IADD3.X R15, R15, UR5, RZ, P2, !PT ;  /* 0x000000050f0f7c10 */ /* 0x000fe200097fe4ff */
[----:B------:R1:W-:Y:S04]  /*3a7a0*/  STL [R1+0xbf0], R17 ;  /* 0x000bf01101007387 */ /* 0x0003e80000100800 */
[----:B------:R-:W-:Y:S01]  /*3a7b0*/  STL [R1+0xc14], R14 ;  /* 0x000c140e01007387 */ /* 0x000fe20000100800 */
[----:B------:R-:W-:-:S03]  /*3a7c0*/  IADD3 R13, P1, R13, UR8, RZ ;  /* 0x000000080d0d7c10 */ /* 0x000fc6000ff3e0ff */
[----:B------:R1:W-:Y:S04]  /*3a7d0*/  STL [R1+0xc10], R15 ;  /* 0x000c100f01007387 */ /* 0x0003e80000100800 */
[----:B------:R1:W-:Y:S04]  /*3a7e0*/  LDGSTS.E [R3+0x26400], [R4.64], P0 ;  /* 0x2640000004037fae */ /* 0x0003e80008121846 */
[----:B-1----:R-:W3:Y:S04]  /*3a7f0*/  LDL.LU R17, [R1+0xab8] ;  /* 0x000ab80001117983 */ /* 0x002ee80000300800 */
[----:B------:R-:W3:Y:S01]  /*3a800*/  LDL.LU R16, [R1+0xabc] ;  /* 0x000abc0001107983 */ /* 0x000ee20000300800 */
[----:B------:R-:W-:Y:S01]  /*3a810*/  MOV R5, R15 ;  /* 0x0000000f00057202 */ /* 0x000fe20000000f00 */
[----:B------:R-:W-:-:S02]  /*3a820*/  IMAD.MOV.U32 R4, RZ, RZ, R14 ;  /* 0x000000ffff047224 */ /* 0x000fc400078e000e */
[----:B------:R-:W3:Y:S04]  /*3a830*/  LDL.LU R15, [R1+0xad8] ;  /* 0x000ad800010f7983 */ /* 0x000ee80000300800 */
[----:B------:R-:W3:Y:S01]  /*3a840*/  LDL.LU R14, [R1+0xadc] ;  /* 0x000adc00010e7983 */ /* 0x000ee20000300800 */
[----:B------:R-:W-:-:S03]  /*3a850*/  IADD3 R11, P2, R11, UR8, RZ ;  /* 0x000000080b0b7c10 */ /* 0x000fc6000ff5e0ff */
[----:B------:R1:W-:Y:S04]  /*3a860*/  LDGSTS.E [R3+0x26c00], [R4.64], P0 ;  /* 0x26c0000004037fae */ /* 0x0003e80008121846 */
[----:B------:R-:W-:Y:S01]  /*3a870*/  STL [R1+0xc34], R13 ;  /* 0x000c340d01007387 */ /* 0x000fe20000100800 */
[----:B-1----:R-:W-:Y:S01]  /*3a880*/  IMAD.MOV.U32 R4, RZ, RZ, R13 ;  /* 0x000000ffff047224 */ /* 0x002fe200078e000d */
[----:B------:R-:W-:Y:S01]  /*3a890*/  SHF.R.S32.HI R8, RZ, 0x6, R8 ;  /* 0x00000006ff087819 */ /* 0x000fe20000011408 */
[----:B------:R-:W-:-:S03]  /*3a8a0*/  IMAD.SHL.U32 R7, R7, 0x4, RZ ;  /* 0x0000000407077824 */ /* 0x000fc600078e00ff */
[----:B------:R-:W-:-:S04]  /*3a8b0*/  SGXT R8, R8, 0x1 ;  /* 0x000000010808781a */ /* 0x000fc80000000200 */
[----:B------:R-:W-:-:S04]  /*3a8c0*/  LOP3.LUT R7, R7, 0x110, R8, 0x78, !PT ;  /* 0x0000011007077812 */ /* 0x000fc800078e7808 */
[----:B------:R-:W-:Y:S02]  /*3a8d0*/  LOP3.LUT R7, R7, 0x60, RZ, 0x3c, !PT ;  /* 0x0000006007077812 */ /* 0x000fe400078e3cff */
[----:B--2---:R-:W-:-:S05]  /*3a8e0*/  IADD3.X R20, R20, UR5, RZ, P1, !PT ;  /* 0x0000000514147c10 */ /* 0x004fca0008ffe4ff */
[----:B------:R-:W-:Y:S01]  /*3a8f0*/  IMAD.MOV.U32 R5, RZ, RZ, R20 ;  /* 0x000000ffff057224 */ /* 0x000fe200078e0014 */
[----:B----4-:R-:W-:-:S04]  /*3a900*/  IADD3.X R12, R12, UR5, RZ, P2, !PT ;  /* 0x000000050c0c7c10 */ /* 0x010fc800097fe4ff */
[----:B------:R1:W-:Y:S04]  /*3a910*/  LDGSTS.E [R3+0x27400], [R4.64], P0 ;  /* 0x2740000004037fae */ /* 0x0003e80008121846 */
[----:B------:R-:W-:Y:S04]  /*3a920*/  STL [R1+0xc30], R20 ;  /* 0x000c301401007387 */ /* 0x000fe80000100800 */
[----:B------:R-:W-:Y:S01]  /*3a930*/  STL [R1+0xc54], R11 ;  /* 0x000c540b01007387 */ /* 0x000fe20000100800 */
[----:B-1----:R-:W-:Y:S01]  /*3a940*/  IMAD.MOV.U32 R4, RZ, RZ, R11 ;  /* 0x000000ffff047224 */ /* 0x002fe200078e000b */
[----:B------:R-:W-:-:S02]  /*3a950*/  MOV R5, R12 ;  /* 0x0000000c00057202 */ /* 0x000fc40000000f00 */
[----:B------:R-:W-:Y:S01]  /*3a960*/  IADD3 R18, P1, R18, UR8, RZ ;  /* 0x0000000812127c10 */ /* 0x000fe2000ff3e0ff */
[----:B------:R1:W-:Y:S01]  /*3a970*/  STL [R1+0xc50], R12 ;  /* 0x000c500c01007387 */ /* 0x0003e20000100800 */
[----:B------:R-:W-:-:S03]  /*3a980*/  IADD3 R9, P2, R9, UR8, RZ ;  /* 0x0000000809097c10 */ /* 0x000fc6000ff5e0ff */
[----:B------:R2:W-:Y:S04]  /*3a990*/  LDGSTS.E [R3+0x27c00], [R4.64], P0 ;  /* 0x27c0000004037fae */ /* 0x0005e80008121846 */
[----:B-1----:R-:W4:Y:S04]  /*3a9a0*/  LDL.LU R12, [R1+0xafc] ;  /* 0x000afc00010c7983 */ /* 0x002f280000300800 */
[----:B------:R-:W-:Y:S04]  /*3a9b0*/  STL [R1+0xa7c], R18 ;  /* 0x000a7c1201007387 */ /* 0x000fe80000100800 */
[----:B--2---:R-:W2:Y:S04]  /*3a9c0*/  LDL.LU R3, [R1+0xb1c] ;  /* 0x000b1c0001037983 */ /* 0x004ea80000300800 */
[----:B------:R-:W-:Y:S04]  /*3a9d0*/  STL [R1+0xa9c], R9 ;  /* 0x000a9c0901007387 */ /* 0x000fe80000100800 */
[----:B------:R-:W2:Y:S04]  /*3a9e0*/  LDL.LU R13, [R1+0xaf8] ;  /* 0x000af800010d7983 */ /* 0x000ea80000300800 */
[----:B------:R-:W2:Y:S01]  /*3a9f0*/  LDL.LU R11, [R1+0xb18] ;  /* 0x000b1800010b7983 */ /* 0x000ea20000300800 */
[----:B------:R-:W-:Y:S01]  /*3aa00*/  IMAD.MOV.U32 R4, RZ, RZ, R18 ;  /* 0x000000ffff047224 */ /* 0x000fe200078e0012 */
[----:B---3--:R-:W-:-:S02]  /*3aa10*/  IADD3.X R19, R19, UR5, RZ, P1, !PT ;  /* 0x0000000513137c10 */ /* 0x008fc40008ffe4ff */
[----:B------:R-:W-:-:S03]  /*3aa20*/  IADD3.X R10, R10, UR5, RZ, P2, !PT ;  /* 0x000000050a0a7c10 */ /* 0x000fc600097fe4ff */
[----:B------:R-:W-:Y:S01]  /*3aa30*/  IMAD.MOV.U32 R5, RZ, RZ, R19 ;  /* 0x000000ffff057224 */ /* 0x000fe200078e0013 */
[----:B------:R-:W-:Y:S04]  /*3aa40*/  STL [R1+0xa78], R19 ;  /* 0x000a781301007387 */ /* 0x000fe80000100800 */
[----:B------:R1:W-:Y:S04]  /*3aa50*/  LDGSTS.E [R7+0x20600], [R4.64], P0 ;  /* 0x2060000004077fae */ /* 0x0003e80008121846 */
[----:B------:R3:W-:Y:S01]  /*3aa60*/  STL [R1+0xa98], R10 ;  /* 0x000a980a01007387 */ /* 0x0007e20000100800 */
[----:B-1----:R-:W-:Y:S01]  /*3aa70*/  IMAD.MOV.U32 R5, RZ, RZ, R10 ;  /* 0x000000ffff057224 */ /* 0x002fe200078e000a */
[----:B------:R-:W-:-:S02]  /*3aa80*/  MOV R4, R9 ;  /* 0x0000000900047202 */ /* 0x000fc40000000f00 */
[----:B---3--:R-:W3:Y:S04]  /*3aa90*/  LDL.LU R10, [R1+0xb38] ;  /* 0x000b3800010a7983 */ /* 0x008ee80000300800 */
[----:B------:R-:W3:Y:S04]  /*3aaa0*/  LDL.LU R9, [R1+0xb3c] ;  /* 0x000b3c0001097983 */ /* 0x000ee80000300800 */
[----:B------:R-:W3:Y:S04]  /*3aab0*/  LDL.LU R24, [R1+0xb58] ;  /* 0x000b580001187983 */ /* 0x000ee80000300800 */
[----:B------:R-:W3:Y:S04]  /*3aac0*/  LDL.LU R23, [R1+0xb5c] ;  /* 0x000b5c0001177983 */ /* 0x000ee80000300800 */
[----:B------:R1:W-:Y:S01]  /*3aad0*/  LDGSTS.E [R7+0x20e00], [R4.64], P0 ;  /* 0x20e0000004077fae */ /* 0x0003e20008121846 */
[----:B------:R-:W-:-:S04]  /*3aae0*/  IADD3 R16, P1, R16, UR8, RZ ;  /* 0x0000000810107c10 */ /* 0x000fc8000ff3e0ff */
[----:B------:R-:W-:Y:S02]  /*3aaf0*/  IADD3.X R17, R17, UR5, RZ, P1, !PT ;  /* 0x0000000511117c10 */ /* 0x000fe40008ffe4ff */
[----:B------:R-:W-:Y:S01]  /*3ab00*/  IADD3 R14, P2, R14, UR8, RZ ;  /* 0x000000080e0e7c10 */ /* 0x000fe2000ff5e0ff */
[----:B------:R-:W-:Y:S03]  /*3ab10*/  STL [R1+0xabc], R16 ;  /* 0x000abc1001007387 */ /* 0x000fe60000100800 */
[----:B------:R-:W-:Y:S01]  /*3ab20*/  IADD3.X R15, R15, UR5, RZ, P2, !PT ;  /* 0x000000050f0f7c10 */ /* 0x000fe200097fe4ff */
[----:B------:R1:W-:Y:S04]  /*3ab30*/  STL [R1+0xab8], R17 ;  /* 0x000ab81101007387 */ /* 0x0003e80000100800 */
[----:B------:R-:W-:Y:S04]  /*3ab40*/  STL [R1+0xadc], R14 ;  /* 0x000adc0e01007387 */ /* 0x000fe80000100800 */
[----:B------:R1:W-:Y:S04]  /*3ab50*/  STL [R1+0xad8], R15 ;  /* 0x000ad80f01007387 */ /* 0x0003e80000100800 */
[----:B------:R-:W3:Y:S04]  /*3ab60*/  LDL.LU R22, [R1+0xb78] ;  /* 0x000b780001167983 */ /* 0x000ee80000300800 */
[----:B------:R-:W3:Y:S01]  /*3ab70*/  LDL.LU R21, [R1+0xb7c] ;  /* 0x000b7c0001157983 */ /* 0x000ee20000300800 */
[----:B-1----:R-:W-:-:S02]  /*3ab80*/  IMAD.MOV.U32 R4, RZ, RZ, R16 ;  /* 0x000000ffff047224 */ /* 0x002fc400078e0010 */
[----:B------:R-:W-:Y:S01]  /*3ab90*/  IMAD.MOV.U32 R5, RZ, RZ, R17 ;  /* 0x000000ffff057224 */ /* 0x000fe200078e0011 */
[----:B------:R-:W3:Y:S04]  /*3aba0*/  LDL.LU R20, [R1+0xb98] ;  /* 0x000b980001147983 */ /* 0x000ee80000300800 */
[----:B------:R-:W3:Y:S04]  /*3abb0*/  LDL.LU R19, [R1+0xb9c] ;  /* 0x000b9c0001137983 */ /* 0x000ee80000300800 */
[----:B------:R1:W-:Y:S04]  /*3abc0*/  LDGSTS.E [R7+0x21600], [R4.64], P0 ;  /* 0x2160000004077fae */ /* 0x0003e80008121846 */
[----:B------:R-:W3:Y:S01]  /*3abd0*/  LDL.LU R17, [R1+0xbbc] ;  /* 0x000bbc0001117983 */ /* 0x000ee20000300800 */
[----:B-1----:R-:W-:-:S03]  /*3abe0*/  IMAD.MOV.U32 R5, RZ, RZ, R15 ;  /* 0x000000ffff057224 */ /* 0x002fc600078e000f */
[----:B------:R-:W3:Y:S01]  /*3abf0*/  LDL.LU R15, [R1+0xbdc] ;  /* 0x000bdc00010f7983 */ /* 0x000ee20000300800 */
[----:B------:R-:W-:-:S05]  /*3ac00*/  MOV R4, R14 ;  /* 0x0000000e00047202 */ /* 0x000fca0000000f00 */
[----:B------:R1:W-:Y:S01]  /*3ac10*/  LDGSTS.E [R7+0x21e00], [R4.64], P0 ;  /* 0x21e0000004077fae */ /* 0x0003e20008121846 */
[----:B----4-:R-:W-:-:S05]  /*3ac20*/  IADD3 R12, P1, R12, UR8, RZ ;  /* 0x000000080c0c7c10 */ /* 0x010fca000ff3e0ff */
[----:B------:R-:W-:Y:S01]  /*3ac30*/  STL [R1+0xafc], R12 ;  /* 0x000afc0c01007387 */ /* 0x000fe20000100800 */
[----:B--2---:R-:W-:Y:S02]  /*3ac40*/  IADD3 R3, P2, R3, UR8, RZ ;  /* 0x0000000803037c10 */ /* 0x004fe4000ff5e0ff */
[----:B------:R-:W-:-:S05]  /*3ac50*/  IADD3.X R13, R13, UR5, RZ, P1, !PT ;  /* 0x000000050d0d7c10 */ /* 0x000fca0008ffe4ff */
[----:B------:R2:W-:Y:S01]  /*3ac60*/  STL [R1+0xaf8], R13 ;  /* 0x000af80d01007387 */ /* 0x0005e20000100800 */
[----:B------:R-:W-:-:S03]  /*3ac70*/  IADD3.X R11, R11, UR5, RZ, P2, !PT ;  /* 0x000000050b0b7c10 */ /* 0x000fc600097fe4ff */
[----:B------:R-:W-:Y:S04]  /*3ac80*/  STL [R1+0xb1c], R3 ;  /* 0x000b1c0301007387 */ /* 0x000fe80000100800 */
[----:B------:R-:W4:Y:S01]  /*3ac90*/  LDL.LU R18, [R1+0xbb8] ;  /* 0x000bb80001127983 */ /* 0x000f220000300800 */
[----:B-1----:R-:W-:-:S03]  /*3aca0*/  IMAD.MOV.U32 R4, RZ, RZ, R12 ;  /* 0x000000ffff047224 */ /* 0x002fc600078e000c */
[----:B------:R1:W-:Y:S01]  /*3acb0*/  STL [R1+0xb18], R11 ;  /* 0x000b180b01007387 */ /* 0x0003e20000100800 */
[----:B------:R-:W-:-:S03]  /*3acc0*/  IMAD.MOV.U32 R5, RZ, RZ, R13 ;  /* 0x000000ffff057224 */ /* 0x000fc600078e000d */
[----:B------:R-:W4:Y:S04]  /*3acd0*/  LDL.LU R16, [R1+0xbd8] ;  /* 0x000bd80001107983 */ /* 0x000f280000300800 */
[----:B------:R-:W4:Y:S04]  /*3ace0*/  LDL.LU R14, [R1+0xbf8] ;  /* 0x000bf800010e7983 */ /* 0x000f280000300800 */
[----:B--2---:R-:W2:Y:S04]  /*3acf0*/  LDL.LU R13, [R1+0xbfc] ;  /* 0x000bfc00010d7983 */ /* 0x004ea80000300800 */
[----:B------:R1:W-:Y:S04]  /*3ad00*/  LDGSTS.E [R7+0x22600], [R4.64], P0 ;  /* 0x2260000004077fae */ /* 0x0003e80008121846 */
[----:B------:R-:W2:Y:S01]  /*3ad10*/  LDL.LU R12, [R1+0xc18] ;  /* 0x000c1800010c7983 */ /* 0x000ea20000300800 */
[----:B-1----:R-:W-:-:S03]  /*3ad20*/  IMAD.MOV.U32 R5, RZ, RZ, R11 ;  /* 0x000000ffff057224 */ /* 0x002fc600078e000b */
[----:B------:R-:W2:Y:S01]  /*3ad30*/  LDL.LU R11, [R1+0xc1c] ;  /* 0x000c1c00010b7983 */ /* 0x000ea20000300800 */
[----:B------:R-:W-:-:S03]  /*3ad40*/  MOV R4, R3 ;  /* 0x0000000300047202 */ /* 0x000fc60000000f00 */
[----:B------:R-:W2:Y:S04]  /*3ad50*/  LDL.LU R3, [R1+0xc3c] ;  /* 0x000c3c0001037983 */ /* 0x000ea80000300800 */
[----:B------:R-:W2:Y:S01]  /*3ad60*/  LDL.LU R8, [R1+0xc5c] ;  /* 0x000c5c0001087983 */ /* 0x000ea20000300800 */
[----:B---3--:R-:W-:-:S03]  /*3ad70*/  IADD3 R9, P1, R9, UR8, RZ ;  /* 0x0000000809097c10 */ /* 0x008fc6000ff3e0ff */
[----:B------:R1:W-:Y:S01]  /*3ad80*/  LDGSTS.E [R7+0x22e00], [R4.64], P0 ;  /* 0x22e0000004077fae */ /* 0x0003e20008121846 */
[----:B------:R-:W-:-:S03]  /*3ad90*/  IADD3.X R10, R10, UR5, RZ, P1, !PT ;  /* 0x000000050a0a7c10 */ /* 0x000fc60008ffe4ff */
[----:B------:R-:W-:Y:S01]  /*3ada0*/  STL [R1+0xb3c], R9 ;  /* 0x000b3c0901007387 */ /* 0x000fe20000100800 */
[----:B------:R-:W-:-:S03]  /*3adb0*/  IADD3 R23, P2, R23, UR8, RZ ;  /* 0x0000000817177c10 */ /* 0x000fc6000ff5e0ff */
[----:B------:R3:W-:Y:S01]  /*3adc0*/  STL [R1+0xb38], R10 ;  /* 0x000b380a01007387 */ /* 0x0007e20000100800 */
[----:B------:R-:W-:Y:S01]  /*3add0*/  IADD3.X R24, R24, UR5, RZ, P2, !PT ;  /* 0x0000000518187c10 */ /* 0x000fe200097fe4ff */
[----:B-1----:R-:W-:Y:S02]  /*3ade0*/  IMAD.MOV.U32 R5, RZ, RZ, R10 ;  /* 0x000000ffff057224 */ /* 0x002fe400078e000a */
[----:B------:R-:W-:Y:S04]  /*3adf0*/  STL [R1+0xb5c], R23 ;  /* 0x000b5c1701007387 */ /* 0x000fe80000100800 */
[----:B---3--:R-:W3:Y:S01]  /*3ae00*/  LDL.LU R10, [R1+0xc38] ;  /* 0x000c3800010a7983 */ /* 0x008ee20000300800 */
[----:B------:R-:W-:-:S03]  /*3ae10*/  IMAD.MOV.U32 R4, RZ, RZ, R9 ;  /* 0x000000ffff047224 */ /* 0x000fc600078e0009 */
[----:B------:R-:W-:Y:S04]  /*3ae20*/  STL [R1+0xb58], R24 ;  /* 0x000b581801007387 */ /* 0x000fe80000100800 */
[----:B------:R-:W3:Y:S04]  /*3ae30*/  LDL.LU R9, [R1+0xc58] ;  /* 0x000c580001097983 */ /* 0x000ee80000300800 */
[----:B------:R1:W-:Y:S02]  /*3ae40*/  LDGSTS.E [R7+0x23600], [R4.64], P0 ;  /* 0x2360000004077fae */ /* 0x0003e40008121846 */
[----:B-1----:R-:W-:Y:S01]  /*3ae50*/  MOV R4, R23 ;  /* 0x0000001700047202 */ /* 0x002fe20000000f00 */
[----:B------:R-:W-:-:S05]  /*3ae60*/  IMAD.MOV.U32 R5, RZ, RZ, R24 ;  /* 0x000000ffff057224 */ /* 0x000fca00078e0018 */
[----:B------:R1:W-:Y:S01]  /*3ae70*/  LDGSTS.E [R7+0x23e00], [R4.64], P0 ;  /* 0x23e0000004077fae */ /* 0x0003e20008121846 */
[----:B------:R-:W-:-:S04]  /*3ae80*/  IADD3 R21, P1, R21, UR8, RZ ;  /* 0x0000000815157c10 */ /* 0x000fc8000ff3e0ff */
[----:B------:R-:W-:Y:S01]  /*3ae90*/  IADD3.X R22, R22, UR5, RZ, P1, !PT ;  /* 0x0000000516167c10 */ /* 0x000fe20008ffe4ff */
[----:B-1----:R-:W-:Y:S01]  /*3aea0*/  IMAD.MOV.U32 R4, RZ, RZ, R21 ;  /* 0x000000ffff047224 */ /* 0x002fe200078e0015 */
[----:B------:R-:W-:-:S03]  /*3aeb0*/  IADD3 R19, P2, R19, UR8, RZ ;  /* 0x0000000813137c10 */ /* 0x000fc6000ff5e0ff */
[----:B------:R-:W-:Y:S01]  /*3aec0*/  IMAD.MOV.U32 R5, RZ, RZ, R22 ;  /* 0x000000ffff057224 */ /* 0x000fe200078e0016 */
[----:B------:R-:W-:-:S04]  /*3aed0*/  IADD3.X R20, R20, UR5, RZ, P2, !PT ;  /* 0x0000000514147c10 */ /* 0x000fc800097fe4ff */
[----:B------:R1:W-:Y:S01]  /*3aee0*/  LDGSTS.E [R7+0x24600], [R4.64], P0 ;  /* 0x2460000004077fae */ /* 0x0003e20008121846 */
[----:B------:R-:W-:Y:S02]  /*3aef0*/  IADD3 R17, P1, R17, UR8, RZ ;  /* 0x0000000811117c10 */ /* 0x000fe4000ff3e0ff */
[----:B-1----:R-:W-:Y:S01]  /*3af00*/  MOV R4, R19 ;  /* 0x0000001300047202 */ /* 0x002fe20000000f00 */
[----:B------:R-:W-:Y:S01]  /*3af10*/  IMAD.MOV.U32 R5, RZ, RZ, R20 ;  /* 0x000000ffff057224 */ /* 0x000fe200078e0014 */
[----:B------:R-:W-:-:S04]  /*3af20*/  IADD3 R15, P2, R15, UR8, RZ ;  /* 0x000000080f0f7c10 */ /* 0x000fc8000ff5e0ff */
[----:B------:R1:W-:Y:S04]  /*3af30*/  LDGSTS.E [R7+0x24e00], [R4.64], P0 ;  /* 0x24e0000004077fae */ /* 0x0003e80008121846 */
[----:B------:R-:W-:Y:S01]  /*3af40*/  STL [R1+0xb7c], R21 ;  /* 0x000b7c1501007387 */ /* 0x000fe20000100800 */
[----:B-1----:R-:W-:-:S03]  /*3af50*/  IMAD.MOV.U32 R4, RZ, RZ, R17 ;  /* 0x000000ffff047224 */ /* 0x002fc600078e0011 */
        /* <DEDUP_REMOVED lines=8> */
[C---:B------:R-:W-:Y:S08]  /*3afe0*/  HMMA.1688.F32.TF32 R220, R224.reuse, R58, R240 ;  /* 0x0000003ae0dc723c */ /* 0x040ff000000810f0 */
[C---:B------:R-:W-:Y:S08]  /*3aff0*/  HMMA.1688.F32.TF32 R216, R224.reuse, R54, R232 ;  /* 0x00000036e0d8723c */ /* 0x040ff000000810e8 */
[----:B------:R-:W-:Y:S01]  /*3b000*/  HMMA.1688.F32.TF32 R232, R224, R66, R212 ;  /* 0x00000042e0e8723c */ /* 0x000fe200000810d4 */
[----:B----4-:R-:W-:-:S05]  /*3b010*/  IADD3.X R18, R18, UR5, RZ, P1, !PT ;  /* 0x0000000512127c10 */ /* 0x010fca0008ffe4ff */
[----:B------:R-:W-:Y:S01]  /*3b020*/  IMAD.MOV.U32 R5, RZ, RZ, R18 ;  /* 0x000000ffff057224 */ /* 0x000fe200078e0012 */
[----:B------:R-:W-:-:S04]  /*3b030*/  IADD3.X R16, R16, UR5, RZ, P2, !PT ;  /* 0x0000000510107c10 */ /* 0x000fc800097fe4ff */
[----:B------:R1:W-:Y:S01]  /*3b040*/  LDGSTS.E [R7+0x25600], [R4.64], P0 ;  /* 0x2560000004077fae */ /* 0x0003e20008121846 */
[----:B--2---:R-:W-:-:S04]  /*3b050*/  IADD3 R13, P1, R13, UR8, RZ ;  /* 0x000000080d0d7c10 */ /* 0x004fc8000ff3e0ff */
[----:B------:R-:W-:Y:S02]  /*3b060*/  IADD3.X R14, R14, UR5, RZ, P1, !PT ;  /* 0x000000050e0e7c10 */ /* 0x000fe40008ffe4ff */
[----:B-1----:R-:W-:Y:S01]  /*3b070*/  MOV R4, R15 ;  /* 0x0000000f00047202 */ /* 0x002fe20000000f00 */
[----:B------:R-:W-:Y:S01]  /*3b080*/  IMAD.MOV.U32 R5, RZ, RZ, R16 ;  /* 0x000000ffff057224 */ /* 0x000fe200078e0010 */
[----:B------:R-:W-:Y:S04]  /*3b090*/  STL [R1+0xbb8], R18 ;  /* 0x000bb81201007387 */ /* 0x000fe80000100800 */
[----:B------:R1:W-:Y:S01]  /*3b0a0*/  LDGSTS.E [R7+0x25e00], [R4.64], P0 ;  /* 0x25e0000004077fae */ /* 0x0003e20008121846 */
[----:B------:R-:W-:-:S03]  /*3b0b0*/  IADD3 R11, P2, R11, UR8, RZ ;  /* 0x000000080b0b7c10 */ /* 0x000fc6000ff5e0ff */
[----:B------:R-:W-:Y:S01]  /*3b0c0*/  STL [R1+0xbdc], R15 ;  /* 0x000bdc0f01007387 */ /* 0x000fe20000100800 */
[----:B------:R-:W-:Y:S01]  /*3b0d0*/  IADD3.X R12, R12, UR5, RZ, P2, !PT ;  /* 0x000000050c0c7c10 */ /* 0x000fe200097fe4ff */
[----:B-1----:R-:W-:Y:S02]  /*3b0e0*/  IMAD.MOV.U32 R4, RZ, RZ, R13 ;  /* 0x000000ffff047224 */ /* 0x002fe400078e000d */
[----:B------:R-:W-:Y:S01]  /*3b0f0*/  IMAD.MOV.U32 R5, RZ, RZ, R14 ;  /* 0x000000ffff057224 */ /* 0x000fe200078e000e */
[----:B------:R-:W-:Y:S01]  /*3b100*/  STL [R1+0xbd8], R16 ;  /* 0x000bd81001007387 */ /* 0x000fe20000100800 */
[----:B------:R-:W-:-:S03]  /*3b110*/  IADD3 R3, P1, R3, UR8, RZ ;  /* 0x0000000803037c10 */ /* 0x000fc6000ff3e0ff */
[----:B------:R1:W-:Y:S04]  /*3b120*/  STL [R1+0xbfc], R13 ;  /* 0x000bfc0d01007387 */ /* 0x0003e80000100800 */
[----:B------:R2:W-:Y:S01]  /*3b130*/  LDGSTS.E [R7+0x26600], [R4.64], P0 ;  /* 0x2660000004077fae */ /* 0x0005e20008121846 */
[----:B------:R-:W-:Y:S02]  /*3b140*/  IADD3 R8, P2, R8, UR8, RZ ;  /* 0x0000000808087c10 */ /* 0x000fe4000ff5e0ff */
[----:B-1----:R-:W-:Y:S01]  /*3b150*/  MOV R13, 0x3f ;  /* 0x0000003f000d7802 */ /* 0x002fe20000000f00 */
[----:B------:R-:W-:Y:S01]  /*3b160*/  STL [R1+0xbf8], R14 ;  /* 0x000bf80e01007387 */ /* 0x000fe20000100800 */
[----:B--2---:R-:W-:Y:S01]  /*3b170*/  MOV R4, R11 ;  /* 0x0000000b00047202 */ /* 0x004fe20000000f00 */
[----:B------:R-:W-:Y:S01]  /*3b180*/  IMAD.MOV.U32 R5, RZ, RZ, R12 ;  /* 0x000000ffff057224 */ /* 0x000fe200078e000c */
[----:B---3--:R-:W-:Y:S01]  /*3b190*/  IADD3.X R10, R10, UR5, RZ, P1, !PT ;  /* 0x000000050a0a7c10 */ /* 0x008fe20008ffe4ff */
[----:B------:R-:W-:Y:S01]  /*3b1a0*/  STL [R1+0xc1c], R11 ;  /* 0x000c1c0b01007387 */ /* 0x000fe20000100800 */
[----:B------:R-:W-:-:S03]  /*3b1b0*/  IADD3 R13, R13, c[0x0][0x180], RZ ;  /* 0x000060000d0d7a10 */ /* 0x000fc60007ffe0ff */
[----:B------:R-:W-:Y:S04]  /*3b1c0*/  STL [R1+0xc18], R12 ;  /* 0x000c180c01007387 */ /* 0x000fe80000100800 */
[----:B------:R1:W-:Y:S01]  /*3b1d0*/  LDGSTS.E [R7+0x26e00], [R4.64], P0 ;  /* 0x26e0000004077fae */ /* 0x0003e20008121846 */
[----:B------:R-:W-:-:S03]  /*3b1e0*/  IADD3.X R9, R9, UR5, RZ, P2, !PT ;  /* 0x0000000509097c10 */ /* 0x000fc600097fe4ff */
[----:B------:R2:W-:Y:S01]  /*3b1f0*/  STL [R1+0xc3c], R3 ;  /* 0x000c3c0301007387 */ /* 0x0005e20000100800 */
[----:B-1----:R-:W-:Y:S02]  /*3b200*/  IMAD.MOV.U32 R4, RZ, RZ, R3 ;  /* 0x000000ffff047224 */ /* 0x002fe400078e0003 */
[----:B------:R-:W-:Y:S01]  /*3b210*/  IMAD.MOV.U32 R5, RZ, RZ, R10 ;  /* 0x000000ffff057224 */ /* 0x000fe200078e000a */
[----:B--2---:R-:W-:Y:S01]  /*3b220*/  SHF.R.S32.HI R3, RZ, 0x1f, R13 ;  /* 0x0000001fff037819 */ /* 0x004fe2000001140d */
[----:B------:R1:W-:Y:S03]  /*3b230*/  STL [R1+0xc38], R10 ;  /* 0x000c380a01007387 */ /* 0x0003e60000100800 */
[----:B------:R-:W-:Y:S01]  /*3b240*/  LEA.HI R3, R3, R13, RZ, 0x6 ;  /* 0x0000000d03037211 */ /* 0x000fe200078f30ff */
[----:B------:R1:W-:Y:S04]  /*3b250*/  STL [R1+0xc5c], R8 ;  /* 0x000c5c0801007387 */ /* 0x0003e80000100800 */
[----:B------:R2:W-:Y:S01]  /*3b260*/  LDGSTS.E [R7+0x27600], [R4.64], P0 ;  /* 0x2760000004077fae */ /* 0x0005e20008121846 */
[----:B------:R-:W-:-:S03]  /*3b270*/  SHF.R.S32.HI R3, RZ, 0x6, R3 ;  /* 0x00000006ff037819 */ /* 0x000fc60000011403 */
[----:B------:R1:W-:Y:S04]  /*3b280*/  STL [R1+0xc58], R9 ;  /* 0x000c580901007387 */ /* 0x0003e80000100800 */
[----:B------:R1:W-:Y:S01]  /*3b290*/  STL [R1+0xa58], R6 ;  /* 0x000a580601007387 */ /* 0x0003e20000100800 */
[----:B--2---:R-:W-:Y:S02]  /*3b2a0*/  IMAD.MOV.U32 R4, RZ, RZ, R8 ;  /* 0x000000ffff047224 */ /* 0x004fe400078e0008 */
[----:B------:R-:W-:-:S05]  /*3b2b0*/  IMAD.MOV.U32 R5, RZ, RZ, R9 ;  /* 0x000000ffff057224 */ /* 0x000fca00078e0009 */
[----:B------:R1:W-:Y:S01]  /*3b2c0*/  LDGSTS.E [R7+0x27e00], [R4.64], P0 ;  /* 0x27e0000004077fae */ /* 0x0003e20008121846 */
[----:B------:R-:W-:-:S03]  /*3b2d0*/  ISETP.NE.U32.AND P0, PT, R6, R3, PT ;  /* 0x000000030600720c */ /* 0x000fc60003f05070 */
[----:B------:R-:W0:Y:S10]  /*3b2e0*/  LDGDEPBAR ;  /* 0x00000000000079af */ /* 0x000e340000000000 */
[----:B-1----:R-:W-:Y:S01]  /*3b2f0*/  @!P0 CALL.REL.NOINC `(.L_x_0) ;  /* 0x0000001000008944 */ /* 0x002fe20003c00000 */
[----:B------:R-:W-:Y:S05]  /*3b300*/  BRA `(.L_x_1) ;  /* 0xfffd667000007947 */ /* 0x000fea000383ffff */
.L_x_0:
[----:B------:R-:W2:Y:S01]  /*3b310*/  LDL R7, [R1+0xa3c] ;  /* 0x000a3c0001077983 */ /* 0x000ea20000100800 */
[----:B------:R-:W-:-:S04]  /*3b320*/  DEPBAR.LE SB0, 0x0 ;  /* 0x000080000000791a */ /* 0x000fc80000000000 */
[----:B------:R-:W3:Y:S04]  /*3b330*/  LDL.LU R8, [R1+0x650] ;  /* 0x0006500001087983 */ /* 0x000ee80000300800 */
[----:B------:R-:W3:Y:S04]  /*3b340*/  LDL.LU R9, [R1+0x654] ;  /* 0x0006540001097983 */ /* 0x000ee80000300800 */
[----:B------:R-:W3:Y:S04]  /*3b350*/  LDL.LU R10, [R1+0x640] ;  /* 0x00064000010a7983 */ /* 0x000ee80000300800 */
[----:B------:R-:W3:Y:S04]  /*3b360*/  LDL.LU R11, [R1+0x644] ;  /* 0x00064400010b7983 */ /* 0x000ee80000300800 */
[----:B------:R-:W1:Y:S02]  /*3b370*/  S2R R6, SR_TID.X ;  /* 0x0000000000067919 */ /* 0x000e640000002100 */
[C---:B-1----:R-:W-:Y:S01]  /*3b380*/  IMAD.SHL.U32 R3, R6.reuse, 0x100, RZ ;  /* 0x0000010006037824 */ /* 0x042fe200078e00ff */
[C---:B------:R-:W-:Y:S01]  /*3b390*/  SHF.L.U32 R4, R6.reuse, 0x5, RZ ;  /* 0x0000000506047819 */ /* 0x040fe200000006ff */
[----:B------:R-:W-:-:S03]  /*3b3a0*/  IMAD.SHL.U32 R2, R6, 0x8, RZ ;  /* 0x0000000806027824 */ /* 0x000fc600078e00ff */
[----:B------:R-:W-:Y:S01]  /*3b3b0*/  LOP3.LUT R3, R3, 0x1800, RZ, 0xc0, !PT ;  /* 0x0000180003037812 */ /* 0x000fe200078ec0ff */
[----:B------:R-:W-:-:S03]  /*3b3c0*/  IMAD.SHL.U32 R0, R6, 0x400, RZ ;  /* 0x0000040006007824 */ /* 0x000fc600078e00ff */
[----:B------:R-:W-:Y:S01]  /*3b3d0*/  LOP3.LUT R3, R3, 0x60, R4, 0xf8, !PT ;  /* 0x0000006003037812 */ /* 0x000fe200078ef804 */
[----:B------:R-:W-:Y:S01]  /*3b3e0*/  IMAD.SHL.U32 R5, R6, 0x4, RZ ;  /* 0x0000000406057824 */ /* 0x000fe200078e00ff */
[----:B------:R-:W-:Y:S02]  /*3b3f0*/  LOP3.LUT R2, R2, 0x300, RZ, 0xc0, !PT ;  /* 0x0000030002027812 */ /* 0x000fe400078ec0ff */
[----:B------:R-:W-:Y:S02]  /*3b400*/  LOP3.LUT R6, R6, 0x7f, RZ, 0xc0, !PT ;  /* 0x0000007f06067812 */ /* 0x000fe400078ec0ff */
[----:B------:R-:W-:Y:S02]  /*3b410*/  LOP3.LUT R0, R0, 0x1800, RZ, 0xc0, !PT ;  /* 0x0000180000007812 */ /* 0x000fe400078ec0ff */
[----:B------:R-:W-:Y:S02]  /*3b420*/  LOP3.LUT R2, R2, 0x70, R5, 0xf8, !PT ;  /* 0x0000007002027812 */ /* 0x000fe400078ef805 */
[----:B------:R-:W-:Y:S01]  /*3b430*/  LEA R0, R6, R0, 0x4 ;  /* 0x0000000006007211 */ /* 0x000fe200078e20ff */
[----:B------:R-:W-:Y:S01]  /*3b440*/  BAR.SYNC.DEFER_BLOCKING 0x0 ;  /* 0x0000000000007b1d */ /* 0x000fe20000010000 */
[----:B------:R-:W-:-:S02]  /*3b450*/  LOP3.LUT R2, R3, R2, RZ, 0x3c, !PT ;  /* 0x0000000203027212 */ /* 0x000fc400078e3cff */
[----:B--2---:R-:W-:-:S04]  /*3b460*/  IADD3 R4, R7, 0x1, RZ ;  /* 0x0000000107047810 */ /* 0x004fc80007ffe0ff */
[----:B------:R-:W-:Y:S02]  /*3b470*/  ISETP.GE.AND P1, PT, R4, c[0x0][0x17c], PT ;  /* 0x00005f0004007a0c */ /* 0x000fe40003f26270 */
[----:B------:R-:W2:Y:S04]  /*3b480*/  LDL.LU R4, [R1+0x658] ;  /* 0x0006580001047983 */ /* 0x000ea80000300800 */
[----:B------:R-:W2:Y:S04]  /*3b490*/  LDL.LU R5, [R1+0x65c] ;  /* 0x00065c0001057983 */ /* 0x000ea80000300800 */
[----:B------:R-:W2:Y:S04]  /*3b4a0*/  LDL.LU R6, [R1+0x648] ;  /* 0x0006480001067983 */ /* 0x000ea80000300800 */
[----:B------:R-:W2:Y:S04]  /*3b4b0*/  LDL.LU R7, [R1+0x64c] ;  /* 0x00064c0001077983 */ /* 0x000ea80000300800 */
[----:B---3--:R1:W-:Y:S04]  /*3b4c0*/  STS.128 [R2], R8 ;  /* 0x0000000802007388 */ /* 0x0083e80000000c00 */
[----:B-1----:R-:W3:Y:S04]  /*3b4d0*/  LDL.LU R8, [R1+0x7f0] ;  /* 0x0007f00001087983 */ /* 0x002ee80000300800 */
[----:B------:R-:W3:Y:S04]  /*3b4e0*/  LDL.LU R9, [R1+0x7f4] ;  /* 0x0007f40001097983 */ /* 0x000ee80000300800 */
[----:B------:R-:W3:Y:S04]  /*3b4f0*/  LDL.LU R10, [R1+0x7e0] ;  /* 0x0007e000010a7983 */ /* 0x000ee80000300800 */
[----:B------:R-:W3:Y:S01]  /*3b500*/  LDL.LU R11, [R1+0x7e4] ;  /* 0x0007e400010b7983 */ /* 0x000ee20000300800 */
[----:B-----5:R-:W-:Y:S01]  /*3b510*/  IMAD.MOV.U32 R14, RZ, RZ, R200 ;  /* 0x000000ffff0e7224 */ /* 0x020fe200078e00c8 */
[----:B------:R-:W-:Y:S01]  /*3b520*/  MOV R15, R201 ;  /* 0x000000c9000f7202 */ /* 0x000fe20000000f00 */
[----:B------:R-:W-:-:S02]  /*3b530*/  IMAD.MOV.U32 R12, RZ, RZ, R204 ;  /* 0x000000ffff0c7224 */ /* 0x000fc400078e00cc */
[----:B------:R-:W-:Y:S02]  /*3b540*/  IMAD.MOV.U32 R13, RZ, RZ, R205 ;  /* 0x000000ffff0d7224 */ /* 0x000fe400078e00cd */
[----:B------:R-:W-:Y:S02]  /*3b550*/  IMAD.MOV.U32 R200, RZ, RZ, R206 ;  /* 0x000000ffffc87224 */ /* 0x000fe400078e00ce */
[----:B------:R-:W-:Y:S01]  /*3b560*/  IMAD.MOV.U32 R201, RZ, RZ, R207 ;  /* 0x000000ffffc97224 */ /* 0x000fe200078e00cf */
[----:B------:R-:W-:Y:S04]  /*3b570*/  STS.128 [R2+0x400], R12 ;  /* 0x0004000c02007388 */ /* 0x000fe80000000c00 */
[----:B------:R-:W-:Y:S01]  /*3b580*/  STS.128 [R2+0x480], R200 ;  /* 0x000480c802007388 */ /* 0x000fe20000000c00 */
[----:B------:R-:W-:-:S02]  /*3b590*/  LOP3.LUT R224, R0, 0x20, RZ, 0x3c, !PT ;  /* 0x0000002000e07812 */ /* 0x000fc400078e3cff */
[C---:B------:R-:W-:Y:S02]  /*3b5a0*/  LOP3.LUT R236, R0.reuse, 0x40, RZ, 0x3c, !PT ;  /* 0x0000004000ec7812 */ /* 0x040fe400078e3cff */
[----:B------:R-:W-:Y:S01]  /*3b5b0*/  LOP3.LUT R3, R0, 0x60, RZ, 0x3c, !PT ;  /* 0x0000006000037812 */ /* 0x000fe200078e3cff */
[----:B--2---:R1:W-:Y:S04]  /*3b5c0*/  STS.128 [R2+0x80], R4 ;  /* 0x0000800402007388 */ /* 0x0043e80000000c00 */
[----:B------:R-:W-:Y:S06]  /*3b5d0*/  BAR.SYNC.DEFER_BLOCKING 0x0 ;  /* 0x0000000000007b1d */ /* 0x000fec0000010000 */
[----:B-1----:R-:W2:Y:S04]  /*3b5e0*/  LDL.LU R4, [R1+0x7f8] ;  /* 0x0007f80001047983 */ /* 0x002ea80000300800 */
[----:B------:R-:W2:Y:S04]  /*3b5f0*/  LDL.LU R5, [R1+0x7fc] ;  /* 0x0007fc0001057983 */ /* 0x000ea80000300800 */
[----:B------:R-:W2:Y:S04]  /*3b600*/  LDL.LU R6, [R1+0x7e8] ;  /* 0x0007e80001067983 */ /* 0x000ea80000300800 */
[----:B------:R-:W2:Y:S04]  /*3b610*/  LDL.LU R7, [R1+0x7ec] ;  /* 0x0007ec0001077983 */ /* 0x000ea80000300800 */
[----:B------:R-:W1:Y:S04]  /*3b620*/  LDS.128 R12, [R0] ;  /* 0x00000000000c7984 */ /* 0x000e680000000c00 */
[----:B------:R-:W4:Y:S04]  /*3b630*/  LDS.128 R24, [R224] ;  /* 0x00000000e0187984 */ /* 0x000f280000000c00 */
[----:B------:R-:W3:Y:S04]  /*3b640*/  LDS.128 R20, [R236] ;  /* 0x00000000ec147984 */ /* 0x000ee80000000c00 */
[----:B-1----:R-:W-:Y:S04]  /*3b650*/  STL.64 [R1+0x60], R12 ;  /* 0x0000600c01007387 */ /* 0x002fe80000100a00 */
[----:B------:R-:W-:Y:S04]  /*3b660*/  STL.64 [R1+0x68], R14 ;  /* 0x0000680e01007387 */ /* 0x000fe80000100a00 */
[----:B------:R-:W1:Y:S04]  /*3b670*/  LDS.128 R12, [R3] ;  /* 0x00000000030c7984 */ /* 0x000e680000000c00 */
[----:B------:R-:W-:Y:S06]  /*3b680*/  BAR.SYNC.DEFER_BLOCKING 0x0 ;  /* 0x0000000000007b1d */ /* 0x000fec0000010000 */
[----:B----4-:R-:W-:Y:S04]  /*3b690*/  STL.64 [R1+0xa0], R24 ;  /* 0x0000a01801007387 */ /* 0x010fe80000100a00 */
[----:B------:R-:W-:Y:S04]  /*3b6a0*/  STL.64 [R1+0xa8], R26 ;  /* 0x0000a81a01007387 */ /* 0x000fe80000100a00 */
[----:B---3--:R-:W-:Y:S04]  /*3b6b0*/  STL.64 [R1+0x250], R20 ;  /* 0x0002501401007387 */ /* 0x008fe80000100a00 */
[----:B------:R-:W-:Y:S04]  /*3b6c0*/  STL.64 [R1+0x258], R22 ;  /* 0x0002581601007387 */ /* 0x000fe80000100a00 */
[----:B------:R-:W-:Y:S04]  /*3b6d0*/  STS.128 [R2], R8 ;  /* 0x0000000802007388 */ /* 0x000fe80000000c00 */
[----:B-1----:R1:W-:Y:S04]  /*3b6e0*/  STL.64 [R1+0x260], R12 ;  /* 0x0002600c01007387 */ /* 0x0023e80000100a00 */
[----:B------:R3:W-:Y:S04]  /*3b6f0*/  STL.64 [R1+0x268], R14 ;  /* 0x0002680e01007387 */ /* 0x0007e80000100a00 */
[----:B-1----:R-:W4:Y:S04]  /*3b700*/  LDL.LU R12, [R1+0x140] ;  /* 0x00014000010c7983 */ /* 0x002f280000300800 */
[----:B------:R-:W4:Y:S04]  /*3b710*/  LDL.LU R13, [R1+0x144] ;  /* 0x00014400010d7983 */ /* 0x000f280000300800 */
[----:B---3--:R-:W4:Y:S04]  /*3b720*/  LDL.LU R14, [R1+0x130] ;  /* 0x00013000010e7983 */ /* 0x008f280000300800 */
[----:B------:R-:W4:Y:S04]  /*3b730*/  LDL.LU R15, [R1+0x134] ;  /* 0x00013400010f7983 */ /* 0x000f280000300800 */
[----:B------:R-:W2:Y:S04]  /*3b740*/  LDL.LU R8, [R1+0x148] ;  /* 0x0001480001087983 */ /* 0x000ea80000300800 */
[----:B------:R-:W2:Y:S04]  /*3b750*/  LDL.LU R9, [R1+0x14c] ;  /* 0x00014c0001097983 */ /* 0x000ea80000300800 */
[----:B------:R-:W2:Y:S04]  /*3b760*/  LDL.LU R10, [R1+0x138] ;  /* 0x00013800010a7983 */ /* 0x000ea80000300800 */
[----:B------:R-:W2:Y:S01]  /*3b770*/  LDL.LU R11, [R1+0x13c] ;  /* 0x00013c00010b7983 */ /* 0x000ea20000300800 */
[----:B------:R-:W-:Y:S01]  /*3b780*/  IMAD.MOV.U32 R18, RZ, RZ, R144 ;  /* 0x000000ffff127224 */ /* 0x000fe200078e0090 */
[----:B------:R-:W-:Y:S01]  /*3b790*/  MOV R17, R149 ;  /* 0x0000009500117202 */ /* 0x000fe20000000f00 */
[----:B------:R-:W-:Y:S01]  /*3b7a0*/  IMAD.MOV.U32 R19, RZ, RZ, R145 ;  /* 0x000000ffff137224 */ /* 0x000fe200078e0091 */
[----:B------:R-:W-:Y:S01]  /*3b7b0*/  MOV R145, R151 ;  /* 0x0000009700917202 */ /* 0x000fe20000000f00 */
[----:B------:R-:W-:-:S02]  /*3b7c0*/  IMAD.MOV.U32 R16, RZ, RZ, R148 ;  /* 0x000000ffff107224 */ /* 0x000fc400078e0094 */
[----:B------:R-:W-:-:S03]  /*3b7d0*/  IMAD.MOV.U32 R144, RZ, RZ, R150 ;  /* 0x000000ffff907224 */ /* 0x000fc600078e0096 */
[----:B------:R-:W-:Y:S04]  /*3b7e0*/  STS.128 [R2+0x400], R16 ;  /* 0x0004001002007388 */ /* 0x000fe80000000c00 */
[----:B------:R-:W-:Y:S04]  /*3b7f0*/  STS.128 [R2+0x480], R144 ;  /* 0x0004809002007388 */ /* 0x000fe80000000c00 */
[----:B--2---:R-:W-:Y:S04]  /*3b800*/  STS.128 [R2+0x80], R4 ;  /* 0x0000800402007388 */ /* 0x004fe80000000c00 */
[----:B------:R-:W-:Y:S06]  /*3b810*/  BAR.SYNC.DEFER_BLOCKING 0x0 ;  /* 0x0000000000007b1d */ /* 0x000fec0000010000 */
[----:B------:R-:W1:Y:S04]  /*3b820*/  LDS.128 R16, [R0] ;  /* 0x0000000000107984 */ /* 0x000e680000000c00 */
[----:B------:R-:W2:Y:S04]  /*3b830*/  LDS.128 R24, [R224] ;  /* 0x00000000e0187984 */ /* 0x000ea80000000c00 */
[----:B------:R-:W2:Y:S04]  /*3b840*/  LDS.128 R20, [R236] ;  /* 0x00000000ec147984 */ /* 0x000ea80000000c00 */
[----:B-1----:R-:W-:Y:S04]  /*3b850*/  STL.64 [R1+0x40], R16 ;  /* 0x0000401001007387 */ /* 0x002fe80000100a00 */
[----:B------:R-:W-:Y:S04]  /*3b860*/  STL.64 [R1+0x48], R18 ;  /* 0x0000481201007387 */ /* 0x000fe80000100a00 */
[----:B------:R-:W1:Y:S04]  /*3b870*/  LDS.128 R16, [R3] ;  /* 0x0000000003107984 */ /* 0x000e680000000c00 */
[----:B------:R-:W-:Y:S06]  /*3b880*/  BAR.SYNC.DEFER_BLOCKING 0x0 ;  /* 0x0000000000007b1d */ /* 0x000fec0000010000 */
[----:B--2---:R-:W-:Y:S04]  /*3b890*/  STL.64 [R1+0x70], R24 ;  /* 0x0000701801007387 */ /* 0x004fe80000100a00 */
[----:B------:R-:W-:Y:S04]  /*3b8a0*/  STL.64 [R1+0x78], R26 ;  /* 0x0000781a01007387 */ /* 0x000fe80000100a00 */
[----:B------:R-:W-:Y:S04]  /*3b8b0*/  STL.64 [R1+0xb0], R20 ;  /* 0x0000b01401007387 */ /* 0x000fe80000100a00 */
[----:B------:R-:W-:Y:S04]  /*3b8c0*/  STL.64 [R1+0xb8], R22 ;  /* 0x0000b81601007387 */ /* 0x000fe80000100a00 */
[----:B-1----:R1:W-:Y:S04]  /*3b8d0*/  STL.64 [R1+0x140], R16 ;  /* 0x0001401001007387 */ /* 0x0023e80000100a00 */
[----:B------:R2:W-:Y:S04]  /*3b8e0*/  STL.64 [R1+0x148], R18 ;  /* 0x0001481201007387 */ /* 0x0005e80000100a00 */
[----:B----4-:R4:W-:Y:S04]  /*3b8f0*/  STS.128 [R2], R12 ;  /* 0x0000000c02007388 */ /* 0x0109e80000000c00 */
[----:B-1----:R-:W3:Y:S04]  /*3b900*/  LDL.LU R16, [R1+0x730] ;  /* 0x0007300001107983 */ /* 0x002ee80000300800 */
[----:B------:R-:W3:Y:S04]  /*3b910*/  LDL.LU R17, [R1+0x734] ;  /* 0x0007340001117983 */ /* 0x000ee80000300800 */
[----:B--2---:R-:W3:Y:S04]  /*3b920*/  LDL.LU R18, [R1+0x720] ;  /* 0x0007200001127983 */ /* 0x004ee80000300800 */
[----:B------:R-:W3:Y:S04]  /*3b930*/  LDL.LU R19, [R1+0x724] ;  /* 0x0007240001137983 */ /* 0x000ee80000300800 */
[----:B----4-:R-:W2:Y:S04]  /*3b940*/  LDL.LU R12, [R1+0x738] ;  /* 0x00073800010c7983 */ /* 0x010ea80000300800 */
[----:B------:R-:W2:Y:S04]  /*3b950*/  LDL.LU R13, [R1+0x73c] ;  /* 0x00073c00010d7983 */ /* 0x000ea80000300800 */
[----:B------:R-:W2:Y:S04]  /*3b960*/  LDL.LU R14, [R1+0x728] ;  /* 0x00072800010e7983 */ /* 0x000ea80000300800 */
[----:B------:R1:W-:Y:S04]  /*3b970*/  STS.128 [R2+0x80], R8 ;  /* 0x0000800802007388 */ /* 0x0003e80000000c00 */
[----:B------:R-:W2:Y:S04]  /*3b980*/  LDL.LU R15, [R1+0x72c] ;  /* 0x00072c00010f7983 */ /* 0x000ea80000300800 */
[----:B-1----:R-:W4:Y:S04]  /*3b990*/  LDL.LU R8, [R1+0x4f0] ;  /* 0x0004f00001087983 */ /* 0x002f280000300800 */
[----:B------:R-:W4:Y:S04]  /*3b9a0*/  LDL.LU R9, [R1+0x4f4] ;  /* 0x0004f40001097983 */ /* 0x000f280000300800 */
[----:B------:R-:W4:Y:S04]  /*3b9b0*/  LDL.LU R10, [R1+0x4d0] ;  /* 0x0004d000010a7983 */ /* 0x000f280000300800 */
[----:B------:R-:W4:Y:S01]  /*3b9c0*/  LDL.LU R11, [R1+0x4d4] ;  /* 0x0004d400010b7983 */ /* 0x000f220000300800 */
[----:B------:R-:W-:Y:S01]  /*3b9d0*/  IMAD.MOV.U32 R4, RZ, RZ, R92 ;  /* 0x000000ffff047224 */ /* 0x000fe200078e005c */
[----:B------:R-:W-:Y:S01]  /*3b9e0*/  MOV R7, R89 ;  /* 0x0000005900077202 */ /* 0x000fe20000000f00 */
[----:B------:R-:W-:-:S02]  /*3b9f0*/  IMAD.MOV.U32 R5, RZ, RZ, R93 ;  /* 0x000000ffff057224 */ /* 0x000fc400078e005d */
[----:B------:R-:W-:Y:S02]  /*3ba00*/  IMAD.MOV.U32 R6, RZ, RZ, R88 ;  /* 0x000000ffff067224 */ /* 0x000fe400078e0058 */
[----:B------:R-:W-:-:S03]  /*3ba10*/  IMAD.MOV.U32 R88, RZ, RZ, R94 ;  /* 0x000000ffff587224 */ /* 0x000fc600078e005e */
[----:B------:R1:W-:Y:S01]  /*3ba20*/  STS.128 [R2+0x400], R4 ;  /* 0x0004000402007388 */ /* 0x0003e20000000c00 */
[----:B------:R-:W-:-:S05]  /*3ba30*/  IMAD.MOV.U32 R89, RZ, RZ, R95 ;  /* 0x000000ffff597224 */ /* 0x000fca00078e005f */
[----:B------:R-:W-:Y:S04]  /*3ba40*/  STS.128 [R2+0x480], R88 ;  /* 0x0004805802007388 */ /* 0x000fe80000000c00 */
[----:B------:R-:W-:Y:S06]  /*3ba50*/  BAR.SYNC.DEFER_BLOCKING 0x0 ;  /* 0x0000000000007b1d */ /* 0x000fec0000010000 */
[----:B-1----:R-:W2:Y:S04]  /*3ba60*/  LDL.LU R4, [R1+0x4f8] ;  /* 0x0004f80001047983 */ /* 0x002ea80000300800 */
[----:B------:R-:W2:Y:S04]  /*3ba70*/  LDL.LU R5, [R1+0x4fc] ;  /* 0x0004fc0001057983 */ /* 0x000ea80000300800 */
[----:B------:R-:W2:Y:S04]  /*3ba80*/  LDL.LU R6, [R1+0x4d8] ;  /* 0x0004d80001067983 */ /* 0x000ea80000300800 */
[----:B------:R-:W2:Y:S04]  /*3ba90*/  LDL.LU R7, [R1+0x4dc] ;  /* 0x0004dc0001077983 */ /* 0x000ea80000300800 */
[----:B------:R-:W1:Y:S04]  /*3baa0*/  LDS.128 R20, [R0] ;  /* 0x0000000000147984 */ /* 0x000e680000000c00 */
[----:B------:R-:W1:Y:S04]  /*3bab0*/  LDS.128 R28, [R224] ;  /* 0x00000000e01c7984 */ /* 0x000e680000000c00 */
[----:B------:R-:W1:Y:S04]  /*3bac0*/  LDS.128 R24, [R236] ;  /* 0x00000000ec187984 */ /* 0x000e680000000c00 */
[----:B-1----:R-:W-:Y:S04]  /*3bad0*/  STL.64 [R1+0x10], R20 ;  /* 0x0000101401007387 */ /* 0x002fe80000100a00 */
[----:B------:R-:W-:Y:S04]  /*3bae0*/  STL.64 [R1+0x18], R22 ;  /* 0x0000181601007387 */ /* 0x000fe80000100a00 */
[----:B------:R-:W1:Y:S04]  /*3baf0*/  LDS.128 R20, [R3] ;  /* 0x0000000003147984 */ /* 0x000e680000000c00 */
[----:B------:R-:W-:Y:S06]  /*3bb00*/  BAR.SYNC.DEFER_BLOCKING 0x0 ;  /* 0x0000000000007b1d */ /* 0x000fec0000010000 */
[----:B------:R-:W-:Y:S04]  /*3bb10*/  STL.64 [R1+0x30], R28 ;  /* 0x0000301c01007387 */ /* 0x000fe80000100a00 */
[----:B------:R-:W-:Y:S04]  /*3bb20*/  STL.64 [R1+0x38], R30 ;  /* 0x0000381e01007387 */ /* 0x000fe80000100a00 */
[----:B------:R-:W-:Y:S04]  /*3bb30*/  STL.64 [R1+0x80], R24 ;  /* 0x0000801801007387 */ /* 0x000fe80000100a00 */
[----:B------:R-:W-:Y:S04]  /*3bb40*/  STL.64 [R1+0x88], R26 ;  /* 0x0000881a01007387 */ /* 0x000fe80000100a00 */
[----:B-1----:R-:W-:Y:S04]  /*3bb50*/  STL.64 [R1+0x130], R20 ;  /* 0x0001301401007387 */ /* 0x002fe80000100a00 */
[----:B------:R-:W-:Y:S04]  /*3bb60*/  STL.64 [R1+0x138], R22 ;  /* 0x0001381601007387 */ /* 0x000fe80000100a00 */
[----:B----4-:R1:W-:Y:S04]  /*3bb70*/  STS.128 [R2+0x400], R8 ;  /* 0x0004000802007388 */ /* 0x0103e80000000c00 */
[----:B-1----:R-:W4:Y:S04]  /*3bb80*/  LDL.LU R8, [R1+0x8f0] ;  /* 0x0008f00001087983 */ /* 0x002f280000300800 */
[----:B------:R-:W4:Y:S04]  /*3bb90*/  LDL.LU R9, [R1+0x8f4] ;  /* 0x0008f40001097983 */ /* 0x000f280000300800 */
[----:B------:R-:W4:Y:S04]  /*3bba0*/  LDL.LU R10, [R1+0x8e0] ;  /* 0x0008e000010a7983 */ /* 0x000f280000300800 */
[----:B------:R-:W4:Y:S04]  /*3bbb0*/  LDL.LU R11, [R1+0x8e4] ;  /* 0x0008e400010b7983 */ /* 0x000f280000300800 */
[----:B--2---:R1:W-:Y:S04]  /*3bbc0*/  STS.128 [R2+0x480], R4 ;  /* 0x0004800402007388 */ /* 0x0043e80000000c00 */
[----:B---3--:R-:W-:Y:S04]  /*3bbd0*/  STS.128 [R2], R16 ;  /* 0x0000001002007388 */ /* 0x008fe80000000c00 */
[----:B------:R-:W-:Y:S04]  /*3bbe0*/  STS.128 [R2+0x80], R12 ;  /* 0x0000800c02007388 */ /* 0x000fe80000000c00 */
[----:B------:R-:W-:Y:S06]  /*3bbf0*/  BAR.SYNC.DEFER_BLOCKING 0x0 ;  /* 0x0000000000007b1d */ /* 0x000fec0000010000 */
[----:B-1----:R-:W2:Y:S04]  /*3bc00*/  LDL.LU R4, [R1+0x8f8] ;  /* 0x0008f80001047983 */ /* 0x002ea80000300800 */
[----:B------:R-:W2:Y:S04]  /*3bc10*/  LDL.LU R5, [R1+0x8fc] ;  /* 0x0008fc0001057983 */ /* 0x000ea80000300800 */
[----:B------:R-:W2:Y:S04]  /*3bc20*/  LDL.LU R6, [R1+0x8e8] ;  /* 0x0008e80001067983 */ /* 0x000ea80000300800 */
[----:B------:R-:W2:Y:S04]  /*3bc30*/  LDL.LU R7, [R1+0x8ec] ;  /* 0x0008ec0001077983 */ /* 0x000ea80000300800 */
[----:B------:R-:W1:Y:S04]  /*3bc40*/  LDS.128 R16, [R0] ;  /* 0x0000000000107984 */ /* 0x000e680000000c00 */
[----:B------:R-:W3:Y:S04]  /*3bc50*/  LDS.128 R24, [R224] ;  /* 0x00000000e0187984 */ /* 0x000ee80000000c00 */
[----:B------:R-:W3:Y:S04]  /*3bc60*/  LDS.128 R20, [R236] ;  /* 0x00000000ec147984 */ /* 0x000ee80000000c00 */
[----:B-1----:R-:W-:Y:S04]  /*3bc70*/  STL.64 [R1], R16 ;  /* 0x0000001001007387 */ /* 0x002fe80000100a00 */
[----:B------:R-:W-:Y:S04]  /*3bc80*/  STL.64 [R1+0x8], R18 ;  /* 0x0000081201007387 */ /* 0x000fe80000100a00 */
[----:B------:R-:W1:Y:S04]  /*3bc90*/  LDS.128 R16, [R3] ;  /* 0x0000000003107984 */ /* 0x000e680000000c00 */
[----:B------:R-:W-:Y:S06]  /*3bca0*/  BAR.SYNC.DEFER_BLOCKING 0x0 ;  /* 0x0000000000007b1d */ /* 0x000fec0000010000 */
[----:B---3--:R-:W-:Y:S04]  /*3bcb0*/  STL.64 [R1+0x20], R24 ;  /* 0x0000201801007387 */ /* 0x008fe80000100a00 */
[----:B------:R-:W-:Y:S04]  /*3bcc0*/  STL.64 [R1+0x28], R26 ;  /* 0x0000281a01007387 */ /* 0x000fe80000100a00 */
[----:B------:R-:W-:Y:S04]  /*3bcd0*/  STL.64 [R1+0x50], R20 ;  /* 0x0000501401007387 */ /* 0x000fe80000100a00 */
[----:B------:R-:W-:Y:S04]  /*3bce0*/  STL.64 [R1+0x58], R22 ;  /* 0x0000581601007387 */ /* 0x000fe80000100a00 */
[----:B-1----:R-:W-:Y:S04]  /*3bcf0*/  STL.64 [R1+0x90], R16 ;  /* 0x0000901001007387 */ /* 0x002fe80000100a00 */
[----:B------:R-:W-:Y:S04]  /*3bd00*/  STL.64 [R1+0x98], R18 ;  /* 0x0000981201007387 */ /* 0x000fe80000100a00 */
[----:B----4-:R1:W-:Y:S04]  /*3bd10*/  STS.128 [R2], R8 ;  /* 0x0000000802007388 */ /* 0x0103e80000000c00 */
[----:B-1----:R-:W3:Y:S04]  /*3bd20*/  LDL.LU R8, [R1+0x7d0] ;  /* 0x0007d00001087983 */ /* 0x002ee80000300800 */
[----:B------:R-:W3:Y:S04]  /*3bd30*/  LDL.LU R9, [R1+0x7d4] ;  /* 0x0007d40001097983 */ /* 0x000ee80000300800 */
[----:B------:R-:W3:Y:S04]  /*3bd40*/  LDL.LU R10, [R1+0x230] ;  /* 0x00023000010a7983 */ /* 0x000ee80000300800 */
[----:B------:R-:W3:Y:S01]  /*3bd50*/  LDL.LU R11, [R1+0x234] ;  /* 0x00023400010b7983 */ /* 0x000ee20000300800 */
[----:B------:R-:W-:Y:S01]  /*3bd60*/  IMAD.MOV.U32 R14, RZ, RZ, R192 ;  /* 0x000000ffff0e7224 */ /* 0x000fe200078e00c0 */
[----:B------:R-:W-:Y:S01]  /*3bd70*/  MOV R13, R197 ;  /* 0x000000c5000d7202 */ /* 0x000fe20000000f00 */
[----:B------:R-:W-:Y:S01]  /*3bd80*/  IMAD.MOV.U32 R15, RZ, RZ, R193 ;  /* 0x000000ffff0f7224 */ /* 0x000fe200078e00c1 */
[----:B------:R-:W-:Y:S01]  /*3bd90*/  MOV R193, R199 ;  /* 0x000000c700c17202 */ /* 0x000fe20000000f00 */
[----:B------:R-:W-:-:S02]  /*3bda0*/  IMAD.MOV.U32 R12, RZ, RZ, R196 ;  /* 0x000000ffff0c7224 */ /* 0x000fc400078e00c4 */
[----:B------:R-:W-:Y:S01]  /*3bdb0*/  IMAD.MOV.U32 R192, RZ, RZ, R198 ;  /* 0x000000ffffc07224 */ /* 0x000fe200078e00c6 */
[----:B--2---:R1:W-:Y:S04]  /*3bdc0*/  STS.128 [R2+0x80], R4 ;  /* 0x0000800402007388 */ /* 0x0043e80000000c00 */
[----:B------:R-:W-:Y:S04]  /*3bdd0*/  STS.128 [R2+0x400], R12 ;  /* 0x0004000c02007388 */ /* 0x000fe80000000c00 */
[----:B------:R-:W-:Y:S04]  /*3bde0*/  STS.128 [R2+0x480], R192 ;  /* 0x000480c002007388 */ /* 0x000fe80000000c00 */
[----:B------:R-:W-:Y:S06]  /*3bdf0*/  BAR.SYNC.DEFER_BLOCKING 0x0 ;  /* 0x0000000000007b1d */ /* 0x000fec0000010000 */
[----:B-1----:R-:W3:Y:S04]  /*3be00*/  LDL.LU R4, [R1+0x7d8] ;  /* 0x0007d80001047983 */ /* 0x002ee80000300800 */
[----:B------:R-:W3:Y:S04]  /*3be10*/  LDL.LU R5, [R1+0x7dc] ;  /* 0x0007dc0001057983 */ /* 0x000ee80000300800 */
[----:B------:R-:W3:Y:S04]  /*3be20*/  LDL.LU R6, [R1+0x238] ;  /* 0x0002380001067983 */ /* 0x000ee80000300800 */
[----:B------:R-:W3:Y:S04]  /*3be30*/  LDL.LU R7, [R1+0x23c] ;  /* 0x00023c0001077983 */ /* 0x000ee80000300800 */
[----:B------:R-:W1:Y:S04]  /*3be40*/  LDS.128 R12, [R0] ;  /* 0x00000000000c7984 */ /* 0x000e680000000c00 */
[----:B------:R-:W4:Y:S04]  /*3be50*/  LDS.128 R24, [R224] ;  /* 0x00000000e0187984 */ /* 0x000f280000000c00 */
[----:B------:R-:W4:Y:S04]  /*3be60*/  LDS.128 R20, [R236] ;  /* 0x00000000ec147984 */ /* 0x000f280000000c00 */
[----:B-1----:R-:W-:Y:S04]  /*3be70*/  STL.64 [R1+0x2a0], R12 ;  /* 0x0002a00c01007387 */ /* 0x002fe80000100a00 */
[----:B------:R-:W-:Y:S04]  /*3be80*/  STL.64 [R1+0x2a8], R14 ;  /* 0x0002a80e01007387 */ /* 0x000fe80000100a00 */
[----:B------:R-:W1:Y:S04]  /*3be90*/  LDS.128 R12, [R3] ;  /* 0x00000000030c7984 */ /* 0x000e680000000c00 */
[----:B------:R-:W-:Y:S06]  /*3bea0*/  BAR.SYNC.DEFER_BLOCKING 0x0 ;  /* 0x0000000000007b1d */ /* 0x000fec0000010000 */
[----:B----4-:R-:W-:Y:S04]  /*3beb0*/  STL.64 [R1+0x2e0], R24 ;  /* 0x0002e01801007387 */ /* 0x010fe80000100a00 */
[----:B------:R-:W-:Y:S04]  /*3bec0*/  STL.64 [R1+0x2e8], R26 ;  /* 0x0002e81a01007387 */ /* 0x000fe80000100a00 */
[----:B------:R-:W-:Y:S04]  /*3bed0*/  STL.64 [R1+0x310], R20 ;  /* 0x0003101401007387 */ /* 0x000fe80000100a00 */
[----:B------:R-:W-:Y:S04]  /*3bee0*/  STL.64 [R1+0x318], R22 ;  /* 0x0003181601007387 */ /* 0x000fe80000100a00 */
[----:B-1----:R1:W-:Y:S04]  /*3bef0*/  STL.64 [R1+0x330], R12 ;  /* 0x0003300c01007387 */ /* 0x0023e80000100a00 */
[----:B------:R4:W-:Y:S04]  /*3bf00*/  STL.64 [R1+0x338], R14 ;  /* 0x0003380e01007387 */ /* 0x0009e80000100a00 */
[----:B-1----:R-:W2:Y:S04]  /*3bf10*/  LDL.LU R12, [R1+0x120] ;  /* 0x00012000010c7983 */ /* 0x002ea80000300800 */
[----:B------:R-:W2:Y:S04]  /*3bf20*/  LDL.LU R13, [R1+0x124] ;  /* 0x00012400010d7983 */ /* 0x000ea80000300800 */
[----:B----4-:R-:W2:Y:S04]  /*3bf30*/  LDL.LU R14, [R1+0x110] ;  /* 0x00011000010e7983 */ /* 0x010ea80000300800 */
[----:B------:R-:W2:Y:S04]  /*3bf40*/  LDL.LU R15, [R1+0x114] ;  /* 0x00011400010f7983 */ /* 0x000ea80000300800 */
[----:B---3--:R1:W-:Y:S04]  /*3bf50*/  STS.128 [R2], R8 ;  /* 0x0000000802007388 */ /* 0x0083e80000000c00 */
[----:B-1----:R-:W2:Y:S04]  /*3bf60*/  LDL.LU R8, [R1+0x128] ;  /* 0x0001280001087983 */ /* 0x002ea80000300800 */
[----:B------:R-:W2:Y:S04]  /*3bf70*/  LDL.LU R9, [R1+0x12c] ;  /* 0x00012c0001097983 */ /* 0x000ea80000300800 */
[----:B------:R-:W2:Y:S04]  /*3bf80*/  LDL.LU R10, [R1+0x118] ;  /* 0x00011800010a7983 */ /* 0x000ea80000300800 */
[----:B------:R-:W2:Y:S01]  /*3bf90*/  LDL.LU R11, [R1+0x11c] ;  /* 0x00011c00010b7983 */ /* 0x000ea20000300800 */
[----:B------:R-:W-:Y:S01]  /*3bfa0*/  IMAD.MOV.U32 R18, RZ, RZ, R136 ;  /* 0x000000ffff127224 */ /* 0x000fe200078e0088 */
[----:B------:R-:W-:Y:S01]  /*3bfb0*/  MOV R19, R137 ;  /* 0x0000008900137202 */ /* 0x000fe20000000f00 */
[----:B------:R-:W-:-:S02]  /*3bfc0*/  IMAD.MOV.U32 R16, RZ, RZ, R140 ;  /* 0x000000ffff107224 */ /* 0x000fc400078e008c */
[----:B------:R-:W-:Y:S02]  /*3bfd0*/  IMAD.MOV.U32 R17, RZ, RZ, R141 ;  /* 0x000000ffff117224 */ /* 0x000fe400078e008d */
[----:B------:R-:W-:Y:S02]  /*3bfe0*/  IMAD.MOV.U32 R136, RZ, RZ, R142 ;  /* 0x000000ffff887224 */ /* 0x000fe400078e008e */
[----:B------:R-:W-:Y:S01]  /*3bff0*/  IMAD.MOV.U32 R137, RZ, RZ, R143 ;  /* 0x000000ffff897224 */ /* 0x000fe200078e008f */
[----:B------:R-:W-:Y:S04]  /*3c000*/  STS.128 [R2+0x400], R16 ;  /* 0x0004001002007388 */ /* 0x000fe80000000c00 */
[----:B------:R-:W-:Y:S04]  /*3c010*/  STS.128 [R2+0x80], R4 ;  /* 0x0000800402007388 */ /* 0x000fe80000000c00 */
[----:B------:R-:W-:Y:S04]  /*3c020*/  STS.128 [R2+0x480], R136 ;  /* 0x0004808802007388 */ /* 0x000fe80000000c00 */
[----:B------:R-:W-:Y:S06]  /*3c030*/  BAR.SYNC.DEFER_BLOCKING 0x0 ;  /* 0x0000000000007b1d */ /* 0x000fec0000010000 */
        /* <DEDUP_REMOVED lines=13> */
[----:B--2---:R2:W-:Y:S04]  /*3c110*/  STS.128 [R2], R12 ;  /* 0x0000000c02007388 */ /* 0x0045e80000000c00 */
[----:B-1----:R-:W3:Y:S04]  /*3c120*/  LDL.LU R16, [R1+0x710] ;  /* 0x0007100001107983 */ /* 0x002ee80000300800 */
[----:B------:R-:W3:Y:S04]  /*3c130*/  LDL.LU R17, [R1+0x714] ;  /* 0x0007140001117983 */ /* 0x000ee80000300800 */
[----:B----4-:R-:W3:Y:S04]  /*3c140*/  LDL.LU R18, [R1+0x700] ;  /* 0x0007000001127983 */ /* 0x010ee80000300800 */
[----:B------:R-:W3:Y:S04]  /*3c150*/  LDL.LU R19, [R1+0x704] ;  /* 0x0007040001137983 */ /* 0x000ee80000300800 */
[----:B--2---:R-:W2:Y:S04]  /*3c160*/  LDL.LU R12, [R1+0x718] ;  /* 0x00071800010c7983 */ /* 0x004ea80000300800 */
[----:B------:R-:W2:Y:S04]  /*3c170*/  LDL.LU R13, [R1+0x71c] ;  /* 0x00071c00010d7983 */ /* 0x000ea80000300800 */
[----:B------:R-:W2:Y:S04]  /*3c180*/  LDL.LU R14, [R1+0x708] ;  /* 0x00070800010e7983 */ /* 0x000ea80000300800 */
[----:B------:R-:W2:Y:S04]  /*3c190*/  LDL.LU R15, [R1+0x70c] ;  /* 0x00070c00010f7983 */ /* 0x000ea80000300800 */
[----:B------:R1:W-:Y:S04]  /*3c1a0*/  STS.128 [R2+0x80], R8 ;  /* 0x0000800802007388 */ /* 0x0003e80000000c00 */
[----:B-1----:R-:W4:Y:S04]  /*3c1b0*/  LDL.LU R8, [R1+0x4c0] ;  /* 0x0004c00001087983 */ /* 0x002f280000300800 */
[----:B------:R-:W4:Y:S04]  /*3c1c0*/  LDL.LU R9, [R1+0x4c4] ;  /* 0x0004c40001097983 */ /* 0x000f280000300800 */
[----:B------:R-:W4:Y:S04]  /*3c1d0*/  LDL.LU R10, [R1+0x490] ;  /* 0x00049000010a7983 */ /* 0x000f280000300800 */
[----:B------:R-:W4:Y:S01]  /*3c1e0*/  LDL.LU R11, [R1+0x494] ;  /* 0x00049400010b7983 */ /* 0x000f220000300800 */
[----:B------:R-:W-:Y:S01]  /*3c1f0*/  IMAD.MOV.U32 R4, RZ, RZ, R84 ;  /* 0x000000ffff047224 */ /* 0x000fe200078e0054 */
[----:B------:R-:W-:Y:S01]  /*3c200*/  MOV R5, R85 ;  /* 0x0000005500057202 */ /* 0x000fe20000000f00 */
[----:B------:R-:W-:-:S02]  /*3c210*/  IMAD.MOV.U32 R6, RZ, RZ, R80 ;  /* 0x000000ffff067224 */ /* 0x000fc400078e0050 */
[----:B------:R-:W-:Y:S01]  /*3c220*/  IMAD.MOV.U32 R7, RZ, RZ, R81 ;  /* 0x000000ffff077224 */ /* 0x000fe200078e0051 */
[----:B------:R-:W-:Y:S01]  /*3c230*/  MOV R81, R87 ;  /* 0x0000005700517202 */ /* 0x000fe20000000f00 */
[----:B------:R-:W-:-:S03]  /*3c240*/  IMAD.MOV.U32 R80, RZ, RZ, R86 ;  /* 0x000000ffff507224 */ /* 0x000fc600078e0056 */
[----:B------:R1:W-:Y:S04]  /*3c250*/  STS.128 [R2+0x400], R4 ;  /* 0x0004000402007388 */ /* 0x0003e80000000c00 */
        /* <DEDUP_REMOVED lines=35> */
[----:B-1----:R-:W-:Y:S04]  /*3c490*/  STL.64 [R1+0x110], R16 ;  /* 0x0001101001007387 */ /* 0x002fe80000100a00 */
        /* <DEDUP_REMOVED lines=16> */
[----:B------:R-:W-:-:S02]  /*3c5a0*/  IMAD.MOV.U32 R12, RZ, RZ, R188 ;  /* 0x000000ffff0c7224 */ /* 0x000fc400078e00bc */
[----:B------:R-:W-:Y:S02]  /*3c5b0*/  IMAD.MOV.U32 R13, RZ, RZ, R189 ;  /* 0x000000ffff0d7224 */ /* 0x000fe400078e00bd */
[----:B------:R-:W-:Y:S02]  /*3c5c0*/  IMAD.MOV.U32 R184, RZ, RZ, R190 ;  /* 0x000000ffffb87224 */ /* 0x000fe400078e00be */
        /* <DEDUP_REMOVED lines=100> */
[----:B-1----:R-:W2:Y:S04]  /*3cc10*/  LDL.LU R4, [R1+0x8b8] ;  /* 0x0008b80001047983 */ /* 0x002ea80000300800 */
[----:B------:R-:W2:Y:S04]  /*3cc20*/  LDL.LU R5, [R1+0x8bc] ;  /* 0x0008bc0001057983 */ /* 0x000ea80000300800 */
[----:B------:R-:W2:Y:S04]  /*3cc30*/  LDL.LU R6, [R1+0x8a8] ;  /* 0x0008a80001067983 */ /* 0x000ea80000300800 */
[----:B------:R-:W2:Y:S04]  /*3cc40*/  LDL.LU R7, [R1+0x8ac] ;  /* 0x0008ac0001077983 */ /* 0x000ea80000300800 */
[----:B---3--:R-:W-:Y:S04]  /*3cc50*/  STS.128 [R2], R16 ;  /* 0x0000001002007388 */ /* 0x008fe80000000c00 */
[----:B------:R-:W-:Y:S04]  /*3cc60*/  STS.128 [R2+0x80], R12 ;  /* 0x0000800c02007388 */ /* 0x000fe80000000c00 */
[----:B------:R-:W-:Y:S06]  /*3cc70*/  BAR.SYNC.DEFER_BLOCKING 0x0 ;  /* 0x0000000000007b1d */ /* 0x000fec0000010000 */
[----:B------:R-:W1:Y:S04]  /*3cc80*/  LDS.128 R248, [R0] ;  /* 0x0000000000f87984 */ /* 0x000e680000000c00 */
[----:B------:R-:W3:Y:S04]  /*3cc90*/  LDS.128 R24, [R224] ;  /* 0x00000000e0187984 */ /* 0x000ee80000000c00 */
[----:B------:R-:W3:Y:S04]  /*3cca0*/  LDS.128 R16, [R3] ;  /* 0x0000000003107984 */ /* 0x000ee80000000c00 */
[----:B------:R-:W3:Y:S04]  /*3ccb0*/  LDS.128 R20, [R236] ;  /* 0x00000000ec147984 */ /* 0x000ee80000000c00 */
[----:B------:R-:W-:Y:S06]  /*3ccc0*/  BAR.SYNC.DEFER_BLOCKING 0x0 ;  /* 0x0000000000007b1d */ /* 0x000fec0000010000 */
[----:B-1----:R-:W-:Y:S04]  /*3ccd0*/  STL [R1+0x14b8], R248 ;  /* 0x0014b8f801007387 */ /* 0x002fe80000100800 */
[----:B------:R-:W-:Y:S04]  /*3cce0*/  STL [R1+0x14b4], R249 ;  /* 0x0014b4f901007387 */ /* 0x000fe80000100800 */
[----:B------:R1:W-:Y:S04]  /*3ccf0*/  STL [R1+0x14ac], R250 ;  /* 0x0014acfa01007387 */ /* 0x0003e80000100800 */
[----:B------:R1:W-:Y:S04]  /*3cd00*/  STL [R1+0x14a8], R251 ;  /* 0x0014a8fb01007387 */ /* 0x0003e80000100800 */
[----:B---3--:R-:W-:Y:S01]  /*3cd10*/  STL.64 [R1+0x100], R24 ;  /* 0x0001001801007387 */ /* 0x008fe20000100a00 */
[----:B-1----:R-:W-:-:S03]  /*3cd20*/  IMAD.MOV.U32 R250, RZ, RZ, R16 ;  /* 0x000000fffffa7224 */ /* 0x002fc600078e0010 */
[----:B------:R-:W-:Y:S01]  /*3cd30*/  STL.64 [R1+0x108], R26 ;  /* 0x0001081a01007387 */ /* 0x000fe20000100a00 */
[----:B------:R-:W-:-:S03]  /*3cd40*/  IMAD.MOV.U32 R251, RZ, RZ, R17 ;  /* 0x000000fffffb7224 */ /* 0x000fc600078e0011 */
[----:B------:R-:W-:Y:S04]  /*3cd50*/  STL.64 [R1+0x340], R20 ;  /* 0x0003401401007387 */ /* 0x000fe80000100a00 */
[----:B------:R-:W-:Y:S04]  /*3cd60*/  STL.64 [R1+0x348], R22 ;  /* 0x0003481601007387 */ /* 0x000fe80000100a00 */
[----:B------:R-:W-:Y:S04]  /*3cd70*/  STL.64 [R1+0x398], R18 ;  /* 0x0003981201007387 */ /* 0x000fe80000100a00 */
[----:B------:R-:W-:Y:S04]  /*3cd80*/  STL [R1+0x14bc], R251 ;  /* 0x0014bcfb01007387 */ /* 0x000fe80000100800 */
[----:B------:R-:W-:Y:S04]  /*3cd90*/  STL [R1+0x14b0], R250 ;  /* 0x0014b0fa01007387 */ /* 0x000fe80000100800 */
        /* <DEDUP_REMOVED lines=61> */
[----:B------:R-:W-:Y:S01]  /*3d170*/  STL.64 [R1+0x498], R22 ;  /* 0x0004981601007387 */ /* 0x000fe20000100a00 */
[----:B------:R-:W-:Y:S01]  /*3d180*/  IMAD.MOV.U32 R4, RZ, RZ, R244 ;  /* 0x000000ffff047224 */ /* 0x000fe200078e00f4 */
[----:B------:R-:W-:Y:S01]  /*3d190*/  MOV R7, R69 ;  /* 0x0000004500077202 */ /* 0x000fe20000000f00 */
[----:B------:R-:W-:-:S02]  /*3d1a0*/  IMAD.MOV.U32 R5, RZ, RZ, R245 ;  /* 0x000000ffff057224 */ /* 0x000fc400078e00f5 */
[----:B------:R-:W-:Y:S01]  /*3d1b0*/  IMAD.MOV.U32 R6, RZ, RZ, R68 ;  /* 0x000000ffff067224 */ /* 0x000fe200078e0044 */
        /* <DEDUP_REMOVED lines=11> */
[----:B------:R-:W-:Y:S04]  /*3d270*/  STS.128 [R2+0x400], R4 ;  /* 0x0004000402007388 */ /* 0x000fe80000000c00 */
[----:B------:R1:W-:Y:S04]  /*3d280*/  STS.128 [R2+0x80], R8 ;  /* 0x0000800802007388 */ /* 0x0003e80000000c00 */
[----:B-1----:R-:W4:Y:S04]  /*3d290*/  LDL.LU R8, [R1+0x430] ;  /* 0x0004300001087983 */ /* 0x002f280000300800 */
[----:B------:R-:W4:Y:S04]  /*3d2a0*/  LDL.LU R9, [R1+0x434] ;  /* 0x0004340001097983 */ /* 0x000f280000300800 */
[----:B------:R-:W4:Y:S04]  /*3d2b0*/  LDL.LU R10, [R1+0x420] ;  /* 0x00042000010a7983 */ /* 0x000f280000300800 */
[----:B------:R-:W4:Y:S04]  /*3d2c0*/  LDL.LU R11, [R1+0x424] ;  /* 0x00042400010b7983 */ /* 0x000f280000300800 */
[----:B------:R-:W2:Y:S04]  /*3d2d0*/  LDL.LU R4, [R1+0x438] ;  /* 0x0004380001047983 */ /* 0x000ea80000300800 */
[----:B------:R-:W2:Y:S04]  /*3d2e0*/  LDL.LU R5, [R1+0x43c] ;  /* 0x00043c0001057983 */ /* 0x000ea80000300800 */
[----:B------:R-:W2:Y:S04]  /*3d2f0*/  LDL.LU R6, [R1+0x428] ;  /* 0x0004280001067983 */ /* 0x000ea80000300800 */
[----:B------:R-:W2:Y:S01]  /*3d300*/  LDL.LU R7, [R1+0x42c] ;  /* 0x00042c0001077983 */ /* 0x000ea20000300800 */
[----:B------:R-:W-:-:S02]  /*3d310*/  IMAD.MOV.U32 R68, RZ, RZ, R246 ;  /* 0x000000ffff447224 */ /* 0x000fc400078e00f6 */
[----:B------:R-:W-:-:S05]  /*3d320*/  IMAD.MOV.U32 R69, RZ, RZ, R247 ;  /* 0x000000ffff457224 */ /* 0x000fca00078e00f7 */
[----:B------:R-:W-:Y:S04]  /*3d330*/  STS.128 [R2+0x480], R68 ;  /* 0x0004804402007388 */ /* 0x000fe80000000c00 */
[----:B------:R-:W-:Y:S06]  /*3d340*/  BAR.SYNC.DEFER_BLOCKING 0x0 ;  /* 0x0000000000007b1d */ /* 0x000fec0000010000 */
        /* <DEDUP_REMOVED lines=17> */
[----:B--2---:R1:W-:Y:S04]  /*3d460*/  STS.128 [R2+0x480], R4 ;  /* 0x0004800402007388 */ /* 0x0043e80000000c00 */
[----:B------:R-:W4:Y:S04]  /*3d470*/  LDL.LU R11, [R1+0x884] ;  /* 0x00088400010b7983 */ /* 0x000f280000300800 */
        /* <DEDUP_REMOVED lines=9> */
[----:B------:R-:W-:Y:S04]  /*3d510*/  LDS.128 R20, [R236] ;  /* 0x00000000ec147984 */ /* 0x000fe80000000c00 */
[----:B------:R-:W3:Y:S04]  /*3d520*/  LDS.128 R12, [R3] ;  /* 0x00000000030c7984 */ /* 0x000ee80000000c00 */
[----:B------:R-:W-:Y:S06]  /*3d530*/  BAR.SYNC.DEFER_BLOCKING 0x0 ;  /* 0x0000000000007b1d */ /* 0x000fec0000010000 */
[----:B-1----:R-:W-:Y:S04]  /*3d540*/  STL [R1+0x14a4], R244 ;  /* 0x0014a4f401007387 */ /* 0x002fe80000100800 */
[----:B------:R-:W-:Y:S04]  /*3d550*/  STL [R1+0x14a0], R245 ;  /* 0x0014a0f501007387 */ /* 0x000fe80000100800 */
[----:B------:R1:W-:Y:S04]  /*3d560*/  STL [R1+0x1498], R246 ;  /* 0x001498f601007387 */ /* 0x0003e80000100800 */
[----:B------:R1:W-:Y:S04]  /*3d570*/  STL [R1+0x1494], R247 ;  /* 0x001494f701007387 */ /* 0x0003e80000100800 */
[----:B---3--:R-:W-:Y:S04]  /*3d580*/  STL [R1+0x14c8], R240 ;  /* 0x0014c8f001007387 */ /* 0x008fe80000100800 */
[----:B------:R-:W-:Y:S04]  /*3d590*/  STL [R1+0x14c4], R241 ;  /* 0x0014c4f101007387 */ /* 0x000fe80000100800 */
[----:B------:R-:W-:Y:S01]  /*3d5a0*/  STL [R1+0x14c0], R242 ;  /* 0x0014c0f201007387 */ /* 0x000fe20000100800 */
[----:B-1----:R-:W-:-:S03]  /*3d5b0*/  IMAD.MOV.U32 R246, RZ, RZ, R12 ;  /* 0x000000fffff67224 */ /* 0x002fc600078e000c */
[----:B------:R-:W-:Y:S01]  /*3d5c0*/  STL [R1+0x149c], R243 ;  /* 0x00149cf301007387 */ /* 0x000fe20000100800 */
[----:B------:R-:W-:-:S03]  /*3d5d0*/  IMAD.MOV.U32 R247, RZ, RZ, R13 ;  /* 0x000000fffff77224 */ /* 0x000fc600078e000d */
[----:B------:R-:W-:Y:S04]  /*3d5e0*/  STL.64 [R1+0x420], R20 ;  /* 0x0004201401007387 */ /* 0x000fe80000100a00 */
[----:B------:R-:W-:Y:S04]  /*3d5f0*/  STL.64 [R1+0x428], R22 ;  /* 0x0004281601007387 */ /* 0x000fe80000100a00 */
[----:B------:R1:W-:Y:S04]  /*3d600*/  STL.64 [R1+0x488], R14 ;  /* 0x0004880e01007387 */ /* 0x0003e80000100a00 */
[----:B------:R-:W3:Y:S04]  /*3d610*/  LDL.LU R12, [R1+0x1e0] ;  /* 0x0001e000010c7983 */ /* 0x000ee80000300800 */
[----:B------:R-:W3:Y:S04]  /*3d620*/  LDL.LU R13, [R1+0x1e4] ;  /* 0x0001e400010d7983 */ /* 0x000ee80000300800 */
[----:B-1----:R-:W3:Y:S04]  /*3d630*/  LDL.LU R14, [R1+0x1d0] ;  /* 0x0001d000010e7983 */ /* 0x002ee80000300800 */
[----:B------:R-:W3:Y:S04]  /*3d640*/  LDL.LU R15, [R1+0x1d4] ;  /* 0x0001d400010f7983 */ /* 0x000ee80000300800 */
[----:B--2---:R1:W-:Y:S04]  /*3d650*/  STS.128 [R2+0x80], R4 ;  /* 0x0000800402007388 */ /* 0x0043e80000000c00 */
        /* <DEDUP_REMOVED lines=9> */
[----:B------:R-:W-:Y:S01]  /*3d6f0*/  IMAD.MOV.U32 R168, RZ, RZ, R174 ;  /* 0x000000ffffa87224 */ /* 0x000fe200078e00ae */
[----:B----4-:R-:W-:Y:S04]  /*3d700*/  STS.128 [R2], R8 ;  /* 0x0000000802007388 */ /* 0x010fe80000000c00 */
[----:B------:R-:W-:Y:S04]  /*3d710*/  STS.128 [R2+0x400], R16 ;  /* 0x0004001002007388 */ /* 0x000fe80000000c00 */
[----:B------:R-:W-:Y:S04]  /*3d720*/  STS.128 [R2+0x480], R168 ;  /* 0x000480a802007388 */ /* 0x000fe80000000c00 */
[----:B------:R-:W-:Y:S06]  /*3d730*/  BAR.SYNC.DEFER_BLOCKING 0x0 ;  /* 0x0000000000007b1d */ /* 0x000fec0000010000 */
[----:B------:R-:W1:Y:S04]  /*3d740*/  LDS.128 R16, [R0] ;  /* 0x0000000000107984 */ /* 0x000e680000000c00 */
[----:B------:R-:W4:Y:S04]  /*3d750*/  LDS.128 R24, [R224] ;  /* 0x00000000e0187984 */ /* 0x000f280000000c00 */
[----:B------:R-:W3:Y:S04]  /*3d760*/  LDS.128 R20, [R236] ;  /* 0x00000000ec147984 */ /* 0x000ee80000000c00 */
[----:B-1----:R-:W-:Y:S04]  /*3d770*/  STL.64 [R1+0x4e0], R16 ;  /* 0x0004e01001007387 */ /* 0x002fe80000100a00 */
[----:B------:R-:W-:Y:S04]  /*3d780*/  STL.64 [R1+0x4e8], R18 ;  /* 0x0004e81201007387 */ /* 0x000fe80000100a00 */
[----:B------:R-:W1:Y:S04]  /*3d790*/  LDS.128 R16, [R3] ;  /* 0x0000000003107984 */ /* 0x000e680000000c00 */
[----:B------:R-:W-:Y:S01]  /*3d7a0*/  BAR.SYNC.DEFER_BLOCKING 0x0 ;  /* 0x0000000000007b1d */ /* 0x000fe20000010000 */
[----:B------:R-:W-:Y:S01]  /*3d7b0*/  IMAD.MOV.U32 R8, RZ, RZ, R116 ;  /* 0x000000ffff087224 */ /* 0x000fe200078e0074 */
[----:B------:R-:W-:-:S04]  /*3d7c0*/  MOV R9, R117 ;  /* 0x0000007500097202 */ /* 0x000fc80000000f00 */
[----:B----4-:R-:W-:Y:S01]  /*3d7d0*/  STL.64 [R1+0x4d0], R24 ;  /* 0x0004d01801007387 */ /* 0x010fe20000100a00 */
[----:B------:R-:W-:-:S03]  /*3d7e0*/  IMAD.MOV.U32 R10, RZ, RZ, R112 ;  /* 0x000000ffff0a7224 */ /* 0x000fc600078e0070 */
[----:B------:R-:W-:Y:S01]  /*3d7f0*/  STL.64 [R1+0x4d8], R26 ;  /* 0x0004d81a01007387 */ /* 0x000fe20000100a00 */
[----:B------:R-:W-:-:S03]  /*3d800*/  IMAD.MOV.U32 R11, RZ, RZ, R113 ;  /* 0x000000ffff0b7224 */ /* 0x000fc600078e0071 */
[----:B---3--:R-:W-:Y:S04]  /*3d810*/  STL.64 [R1+0x1e0], R20 ;  /* 0x0001e01401007387 */ /* 0x008fe80000100a00 */
[----:B------:R-:W-:Y:S04]  /*3d820*/  STL.64 [R1+0x1e8], R22 ;  /* 0x0001e81601007387 */ /* 0x000fe80000100a00 */
[----:B------:R-:W-:Y:S04]  /*3d830*/  STS.128 [R2+0x400], R8 ;  /* 0x0004000802007388 */ /* 0x000fe80000000c00 */
[----:B-1----:R-:W-:Y:S04]  /*3d840*/  STL.64 [R1+0x1d0], R16 ;  /* 0x0001d01001007387 */ /* 0x002fe80000100a00 */
[----:B------:R-:W-:Y:S04]  /*3d850*/  STL.64 [R1+0x1d8], R18 ;  /* 0x0001d81201007387 */ /* 0x000fe80000100a00 */
[----:B--2---:R1:W-:Y:S04]  /*3d860*/  STS.128 [R2+0x80], R4 ;  /* 0x0000800402007388 */ /* 0x0043e80000000c00 */
[----:B-1----:R-:W2:Y:S04]  /*3d870*/  LDL.LU R4, [R1+0xc0] ;  /* 0x0000c00001047983 */ /* 0x002ea80000300800 */
[----:B------:R-:W2:Y:S04]  /*3d880*/  LDL.LU R5, [R1+0xc4] ;  /* 0x0000c40001057983 */ /* 0x000ea80000300800 */
[----:B------:R-:W2:Y:S04]  /*3d890*/  LDL.LU R6, [R1+0x7c0] ;  /* 0x0007c00001067983 */ /* 0x000ea80000300800 */
[----:B------:R-:W2:Y:S04]  /*3d8a0*/  LDL.LU R7, [R1+0x7c4] ;  /* 0x0007c40001077983 */ /* 0x000ea80000300800 */
[----:B------:R-:W3:Y:S04]  /*3d8b0*/  LDL.LU R8, [R1+0xc8] ;  /* 0x0000c80001087983 */ /* 0x000ee80000300800 */
[----:B------:R-:W3:Y:S04]  /*3d8c0*/  LDL.LU R9, [R1+0xcc] ;  /* 0x0000cc0001097983 */ /* 0x000ee80000300800 */
[----:B------:R-:W3:Y:S04]  /*3d8d0*/  LDL.LU R10, [R1+0x7c8] ;  /* 0x0007c800010a7983 */ /* 0x000ee80000300800 */
[----:B------:R-:W3:Y:S01]  /*3d8e0*/  LDL.LU R11, [R1+0x7cc] ;  /* 0x0007cc00010b7983 */ /* 0x000ee20000300800 */
[----:B------:R-:W-:Y:S01]  /*3d8f0*/  IMAD.MOV.U32 R112, RZ, RZ, R118 ;  /* 0x000000ffff707224 */ /* 0x000fe200078e0076 */
[----:B------:R-:W-:-:S02]  /*3d900*/  MOV R113, R119 ;  /* 0x0000007700717202 */ /* 0x000fc40000000f00 */
[----:B------:R-:W-:Y:S04]  /*3d910*/  STS.128 [R2], R12 ;  /* 0x0000000c02007388 */ /* 0x000fe80000000c00 */
[----:B------:R-:W-:Y:S04]  /*3d920*/  STS.128 [R2+0x480], R112 ;  /* 0x0004807002007388 */ /* 0x000fe80000000c00 */
[----:B------:R-:W-:Y:S06]  /*3d930*/  BAR.SYNC.DEFER_BLOCKING 0x0 ;  /* 0x0000000000007b1d */ /* 0x000fec0000010000 */
[----:B------:R-:W1:Y:S04]  /*3d940*/  LDS.128 R16, [R0] ;  /* 0x0000000000107984 */ /* 0x000e680000000c00 */
[----:B------:R-:W-:Y:S04]  /*3d950*/  LDS.128 R24, [R224] ;  /* 0x00000000e0187984 */ /* 0x000fe80000000c00 */
[----:B------:R-:W-:Y:S04]  /*3d960*/  LDS.128 R20, [R236] ;  /* 0x00000000ec147984 */ /* 0x000fe80000000c00 */
[----:B-1----:R-:W-:Y:S04]  /*3d970*/  STL.64 [R1+0xc0], R16 ;  /* 0x0000c01001007387 */ /* 0x002fe80000100a00 */
[----:B------:R-:W-:Y:S04]  /*3d980*/  STL.64 [R1+0xc8], R18 ;  /* 0x0000c81201007387 */ /* 0x000fe80000100a00 */
[----:B------:R-:W-:Y:S04]  /*3d990*/  LDS.128 R16, [R3] ;  /* 0x0000000003107984 */ /* 0x000fe80000000c00 */
[----:B------:R-:W-:Y:S06]  /*3d9a0*/  BAR.SYNC.DEFER_BLOCKING 0x0 ;  /* 0x0000000000007b1d */ /* 0x000fec0000010000 */
[----:B--2---:R1:W-:Y:S04]  /*3d9b0*/  STS.128 [R2], R4 ;  /* 0x0000000402007388 */ /* 0x0043e80000000c00 */
[----:B-1----:R-:W2:Y:S04]  /*3d9c0*/  LDL.LU R4, [R1+0x6b0] ;  /* 0x0006b00001047983 */ /* 0x002ea80000300800 */
[----:B------:R-:W2:Y:S04]  /*3d9d0*/  LDL.LU R5, [R1+0x6b4] ;  /* 0x0006b40001057983 */ /* 0x000ea80000300800 */
[----:B------:R-:W2:Y:S04]  /*3d9e0*/  LDL.LU R6, [R1+0x6a0] ;  /* 0x0006a00001067983 */ /* 0x000ea80000300800 */
[----:B---3--:R1:W-:Y:S04]  /*3d9f0*/  STS.128 [R2+0x80], R8 ;  /* 0x0000800802007388 */ /* 0x0083e80000000c00 */
[----:B------:R-:W2:Y:S04]  /*3da00*/  LDL.LU R7, [R1+0x6a4] ;  /* 0x0006a40001077983 */ /* 0x000ea80000300800 */
        /* <DEDUP_REMOVED lines=10> */
[----:B------:R1:W-:Y:S04]  /*3dab0*/  STS.128 [R2+0x400], R12 ;  /* 0x0004000c02007388 */ /* 0x0003e80000000c00 */
[----:B------:R-:W-:Y:S04]  /*3dac0*/  STS.128 [R2+0x480], R228 ;  /* 0x000480e402007388 */ /* 0x000fe80000000c00 */
[----:B------:R-:W-:Y:S06]  /*3dad0*/  BAR.SYNC.DEFER_BLOCKING 0x0 ;  /* 0x0000000000007b1d */ /* 0x000fec0000010000 */
        /* <DEDUP_REMOVED lines=8> */
[----:B------:R-:W-:Y:S04]  /*3db60*/  LDS.128 R40, [R0] ;  /* 0x0000000000287984 */ /* 0x000fe80000000c00 */
[----:B------:R-:W-:Y:S04]  /*3db70*/  LDS.128 R36, [R224] ;  /* 0x00000000e0247984 */ /* 0x000fe80000000c00 */
[----:B------:R-:W-:Y:S04]  /*3db80*/  LDS.128 R32, [R236] ;  /* 0x00000000ec207984 */ /* 0x000fe80000000c00 */
        /* <DEDUP_REMOVED lines=11> */
[----:B------:R-:W3:Y:S04]  /*3dc40*/  LDL.LU R11, [R1+0x86c] ;  /* 0x00086c00010b7983 */ /* 0x000ee80000300800 */
[----:B----4-:R-:W-:Y:S04]  /*3dc50*/  STS.128 [R2+0x400], R12 ;  /* 0x0004000c02007388 */ /* 0x010fe80000000c00 */
[----:B------:R-:W-:Y:S04]  /*3dc60*/  STS.128 [R2+0x480], R44 ;  /* 0x0004802c02007388 */ /* 0x000fe80000000c00 */
[----:B------:R-:W-:Y:S06]  /*3dc70*/  BAR.SYNC.DEFER_BLOCKING 0x0 ;  /* 0x0000000000007b1d */ /* 0x000fec0000010000 */
        /* <DEDUP_REMOVED lines=71> */
[----:B----4-:R1:W-:Y:S04]  /*3e0f0*/  STS.128 [R2+0x400], R12 ;  /* 0x0004000c02007388 */ /* 0x0103e80000000c00 */
[----:B-1----:R-:W4:Y:S04]  /*3e100*/  LDL.LU R12, [R1+0x3c0] ;  /* 0x0003c000010c7983 */ /* 0x002f280000300800 */
[----:B------:R-:W4:Y:S04]  /*3e110*/  LDL.LU R13, [R1+0x3c4] ;  /* 0x0003c400010d7983 */ /* 0x000f280000300800 */
[----:B------:R-:W4:Y:S04]  /*3e120*/  LDL.LU R14, [R1+0x3b0] ;  /* 0x0003b000010e7983 */ /* 0x000f280000300800 */
[----:B------:R-:W-:Y:S04]  /*3e130*/  STS.128 [R2+0x480], R92 ;  /* 0x0004805c02007388 */ /* 0x000fe80000000c00 */
[----:B------:R-:W4:Y:S04]  /*3e140*/  LDL.LU R15, [R1+0x3b4] ;  /* 0x0003b400010f7983 */ /* 0x000f280000300800 */
[----:B------:R-:W4:Y:S04]  /*3e150*/  LDL.LU R116, [R1+0x3c8] ;  /* 0x0003c80001747983 */ /* 0x000f280000300800 */
[----:B------:R-:W-:Y:S06]  /*3e160*/  BAR.SYNC.DEFER_BLOCKING 0x0 ;  /* 0x0000000000007b1d */ /* 0x000fec0000010000 */
        /* <DEDUP_REMOVED lines=105> */
[----:B-1----:R-:W2:Y:S01]  /*3e800*/  LDL.LU R4, [R1+0x830] ;  /* 0x0008300001047983 */ /* 0x002ea20000300800 */
[----:B------:R-:W-:-:S02]  /*3e810*/  IMAD.MOV.U32 R6, RZ, RZ, R208 ;  /* 0x000000ffff067224 */ /* 0x000fc400078e00d0 */
[----:B------:R-:W-:Y:S01]  /*3e820*/  IMAD.MOV.U32 R7, RZ, RZ, R209 ;  /* 0x000000ffff077224 */ /* 0x000fe200078e00d1 */
[----:B------:R-:W2:Y:S04]  /*3e830*/  LDL.LU R5, [R1+0x834] ;  /* 0x0008340001057983 */ /* 0x000ea80000300800 */
[----:B------:R-:W4:Y:S04]  /*3e840*/  LDL.LU R208, [R1+0x838] ;  /* 0x0008380001d07983 */ /* 0x000f280000300800 */
[----:B---3--:R1:W-:Y:S04]  /*3e850*/  STS.128 [R2+0x80], R8 ;  /* 0x0000800802007388 */ /* 0x0083e80000000c00 */
[----:B------:R-:W4:Y:S04]  /*3e860*/  LDL.LU R209, [R1+0x83c] ;  /* 0x00083c0001d17983 */ /* 0x000f280000300800 */
[----:B-1----:R-:W3:Y:S04]  /*3e870*/  LDL.LU R8, [R1+0x800] ;  /* 0x0008000001087983 */ /* 0x002ee80000300800 */
[----:B------:R-:W3:Y:S04]  /*3e880*/  LDL.LU R9, [R1+0x804] ;  /* 0x0008040001097983 */ /* 0x000ee80000300800 */
[----:B------:R-:W4:Y:S04]  /*3e890*/  LDL.LU R196, [R1+0x808] ;  /* 0x0008080001c47983 */ /* 0x000f280000300800 */
[----:B------:R-:W4:Y:S01]  /*3e8a0*/  LDL.LU R197, [R1+0x80c] ;  /* 0x00080c0001c57983 */ /* 0x000f220000300800 */
        /* <DEDUP_REMOVED lines=8> */
[----:B------:R-:W-:Y:S01]  /*3e930*/  BAR.SYNC.DEFER_BLOCKING 0x0 ;  /* 0x0000000000007b1d */ /* 0x000fe20000010000 */
[----:B------:R-:W-:Y:S01]  /*3e940*/  IMAD.MOV.U32 R10, RZ, RZ, R156 ;  /* 0x000000ffff0a7224 */ /* 0x000fe200078e009c */
[----:B------:R-:W-:Y:S01]  /*3e950*/  MOV R11, R157 ;  /* 0x0000009d000b7202 */ /* 0x000fe20000000f00 */
[----:B------:R-:W-:-:S02]  /*3e960*/  IMAD.MOV.U32 R198, RZ, RZ, R158 ;  /* 0x000000ffffc67224 */ /* 0x000fc400078e009e */
[----:B------:R-:W-:Y:S01]  /*3e970*/  IMAD.MOV.U32 R199, RZ, RZ, R159 ;  /* 0x000000ffffc77224 */ /* 0x000fe200078e009f */
[----:B------:R-:W-:Y:S04]  /*3e980*/  LDS.128 R192, [R0] ;  /* 0x0000000000c07984 */ /* 0x000fe80000000c00 */
[----:B------:R-:W-:Y:S04]  /*3e990*/  LDS.128 R156, [R224] ;  /* 0x00000000e09c7984 */ /* 0x000fe80000000c00 */
[----:B------:R-:W-:Y:S04]  /*3e9a0*/  LDS.128 R188, [R236] ;  /* 0x00000000ecbc7984 */ /* 0x000fe80000000c00 */
[----:B------:R-:W-:Y:S04]  /*3e9b0*/  LDS.128 R12, [R3] ;  /* 0x00000000030c7984 */ /* 0x000fe80000000c00 */
[----:B------:R-:W-:Y:S06]  /*3e9c0*/  BAR.SYNC.DEFER_BLOCKING 0x0 ;  /* 0x0000000000007b1d */ /* 0x000fec0000010000 */
[----:B--2---:R1:W-:Y:S04]  /*3e9d0*/  STS.128 [R2], R4 ;  /* 0x0000000402007388 */ /* 0x0043e80000000c00 */
[----:B-1----:R-:W2:Y:S01]  /*3e9e0*/  LDL.LU R4, [R1+0x180] ;  /* 0x0001800001047983 */ /* 0x002ea20000300800 */
[----:B------:R-:W-:Y:S01]  /*3e9f0*/  IMAD.MOV.U32 R6, RZ, RZ, R152 ;  /* 0x000000ffff067224 */ /* 0x000fe200078e0098 */
[----:B------:R-:W-:-:S02]  /*3ea00*/  MOV R7, R153 ;  /* 0x0000009900077202 */ /* 0x000fc40000000f00 */
[----:B------:R-:W2:Y:S04]  /*3ea10*/  LDL.LU R5, [R1+0x184] ;  /* 0x0001840001057983 */ /* 0x000ea80000300800 */
[----:B------:R-:W2:Y:S04]  /*3ea20*/  LDL.LU R152, [R1+0x188] ;  /* 0x0001880001987983 */ /* 0x000ea80000300800 */
[----:B---3--:R1:W-:Y:S04]  /*3ea30*/  STS.128 [R2+0x400], R8 ;  /* 0x0004000802007388 */ /* 0x0083e80000000c00 */
[----:B------:R-:W3:Y:S04]  /*3ea40*/  LDL.LU R153, [R1+0x18c] ;  /* 0x00018c0001997983 */ /* 0x000ee80000300800 */
[----:B-1----:R-:W3:Y:S04]  /*3ea50*/  LDL.LU R8, [R1+0x150] ;  /* 0x0001500001087983 */ /* 0x002ee80000300800 */
[----:B------:R-:W3:Y:S04]  /*3ea60*/  LDL.LU R9, [R1+0x154] ;  /* 0x0001540001097983 */ /* 0x000ee80000300800 */
[----:B----4-:R1:W-:Y:S04]  /*3ea70*/  STS.128 [R2+0x80], R208 ;  /* 0x000080d002007388 */ /* 0x0103e80000000c00 */
[----:B------:R-:W-:Y:S04]  /*3ea80*/  STS.128 [R2+0x480], R196 ;  /* 0x000480c402007388 */ /* 0x000fe80000000c00 */
[----:B------:R-:W-:Y:S01]  /*3ea90*/  BAR.SYNC.DEFER_BLOCKING 0x0 ;  /* 0x0000000000007b1d */ /* 0x000fe20000010000 */
[----:B------:R-:W-:-:S02]  /*3eaa0*/  IMAD.MOV.U32 R10, RZ, RZ, R100 ;  /* 0x000000ffff0a7224 */ /* 0x000fc400078e0064 */
[----:B------:R-:W-:Y:S02]  /*3eab0*/  IMAD.MOV.U32 R11, RZ, RZ, R101 ;  /* 0x000000ffff0b7224 */ /* 0x000fe400078e0065 */
[----:B-1----:R-:W-:Y:S01]  /*3eac0*/  IMAD.MOV.U32 R210, RZ, RZ, R102 ;  /* 0x000000ffffd27224 */ /* 0x002fe200078e0066 */
[----:B------:R-:W-:Y:S01]  /*3ead0*/  MOV R211, R103 ;  /* 0x0000006700d37202 */ /* 0x000fe20000000f00 */
[----:B------:R-:W4:Y:S04]  /*3eae0*/  LDL.LU R208, [R1+0x158] ;  /* 0x0001580001d07983 */ /* 0x000f280000300800 */
[----:B------:R-:W4:Y:S04]  /*3eaf0*/  LDL.LU R209, [R1+0x15c] ;  /* 0x00015c0001d17983 */ /* 0x000f280000300800 */
[----:B------:R-:W1:Y:S04]  /*3eb00*/  LDS.128 R196, [R236] ;  /* 0x00000000ecc47984 */ /* 0x000e680000000c00 */
[----:B------:R-:W1:Y:S04]  /*3eb10*/  LDS.128 R100, [R3] ;  /* 0x0000000003647984 */ /* 0x000e680000000c00 */
[----:B------:R-:W-:Y:S04]  /*3eb20*/  LDS.128 R204, [R0] ;  /* 0x0000000000cc7984 */ /* 0x000fe80000000c00 */
[----:B------:R-:W-:Y:S04]  /*3eb30*/  LDS.128 R200, [R224] ;  /* 0x00000000e0c87984 */ /* 0x000fe80000000c00 */
[----:B------:R-:W-:Y:S06]  /*3eb40*/  BAR.SYNC.DEFER_BLOCKING 0x0 ;  /* 0x0000000000007b1d */ /* 0x000fec0000010000 */
[----:B-1----:R-:W-:Y:S04]  /*3eb50*/  STL [R1+0x1490], R199 ;  /* 0x001490c701007387 */ /* 0x002fe80000100800 */
[----:B------:R-:W-:Y:S04]  /*3eb60*/  STL [R1+0x1480], R103 ;  /* 0x0014806701007387 */ /* 0x000fe80000100800 */
[----:B--2---:R1:W-:Y:S04]  /*3eb70*/  STS.128 [R2], R4 ;  /* 0x0000000402007388 */ /* 0x0043e80000000c00 */
[----:B-1----:R-:W2:Y:S01]  /*3eb80*/  LDL.LU R4, [R1+0x770] ;  /* 0x0007700001047983 */ /* 0x002ea20000300800 */
[----:B------:R-:W-:-:S02]  /*3eb90*/  IMAD.MOV.U32 R6, RZ, RZ, R96 ;  /* 0x000000ffff067224 */ /* 0x000fc400078e0060 */
[----:B------:R-:W-:Y:S01]  /*3eba0*/  IMAD.MOV.U32 R7, RZ, RZ, R97 ;  /* 0x000000ffff077224 */ /* 0x000fe200078e0061 */
[----:B------:R-:W2:Y:S04]  /*3ebb0*/  LDL.LU R5, [R1+0x774] ;  /* 0x0007740001057983 */ /* 0x000ea80000300800 */
[----:B------:R-:W2:Y:S04]  /*3ebc0*/  LDL.LU R96, [R1+0x778] ;  /* 0x0007780001607983 */ /* 0x000ea80000300800 */
[----:B---3--:R1:W-:Y:S04]  /*3ebd0*/  STS.128 [R2+0x400], R8 ;  /* 0x0004000802007388 */ /* 0x0083e80000000c00 */
[----:B------:R-:W3:Y:S04]  /*3ebe0*/  LDL.LU R97, [R1+0x77c] ;  /* 0x00077c0001617983 */ /* 0x000ee80000300800 */
[----:B-1----:R-:W3:Y:S04]  /*3ebf0*/  LDL.LU R8, [R1+0x740] ;  /* 0x0007400001087983 */ /* 0x002ee80000300800 */
[----:B------:R-:W3:Y:S04]  /*3ec00*/  LDL.LU R9, [R1+0x744] ;  /* 0x0007440001097983 */ /* 0x000ee80000300800 */
[----:B------:R-:W3:Y:S04]  /*3ec10*/  LDL.LU R10, [R1+0x510] ;  /* 0x00051000010a7983 */ /* 0x000ee80000300800 */
[----:B------:R-:W3:Y:S04]  /*3ec20*/  LDL.LU R11, [R1+0x514] ;  /* 0x00051400010b7983 */ /* 0x000ee80000300800 */
[----:B------:R-:W3:Y:S04]  /*3ec30*/  LDL.LU R220, [R1+0x748] ;  /* 0x0007480001dc7983 */ /* 0x000ee80000300800 */
[----:B------:R-:W3:Y:S04]  /*3ec40*/  LDL.LU R221, [R1+0x74c] ;  /* 0x00074c0001dd7983 */ /* 0x000ee80000300800 */
[----:B------:R-:W3:Y:S04]  /*3ec50*/  LDL.LU R222, [R1+0x518] ;  /* 0x0005180001de7983 */ /* 0x000ee80000300800 */
[----:B------:R-:W3:Y:S04]  /*3ec60*/  LDL.LU R223, [R1+0x51c] ;  /* 0x00051c0001df7983 */ /* 0x000ee80000300800 */
[----:B------:R-:W-:Y:S04]  /*3ec70*/  STS.128 [R2+0x80], R152 ;  /* 0x0000809802007388 */ /* 0x000fe80000000c00 */
[----:B----4-:R-:W-:Y:S04]  /*3ec80*/  STS.128 [R2+0x480], R208 ;  /* 0x000480d002007388 */ /* 0x010fe80000000c00 */
[----:B------:R-:W-:Y:S06]  /*3ec90*/  BAR.SYNC.DEFER_BLOCKING 0x0 ;  /* 0x0000000000007b1d */ /* 0x000fec0000010000 */
[----:B------:R-:W4:Y:S04]  /*3eca0*/  LDL.LU R199, [R1+0xa3c] ;  /* 0x000a3c0001c77983 */ /* 0x000f280000300800 */
[----:B------:R-:W-:Y:S04]  /*3ecb0*/  LDS.128 R216, [R0] ;  /* 0x0000000000d87984 */ /* 0x000fe80000000c00 */
[----:B------:R-:W-:Y:S04]  /*3ecc0*/  LDS.128 R212, [R224] ;  /* 0x00000000e0d47984 */ /* 0x000fe80000000c00 */
[----:B------:R-:W-:Y:S04]  /*3ecd0*/  LDS.128 R152, [R236] ;  /* 0x00000000ec987984 */ /* 0x000fe80000000c00 */
[----:B------:R-:W1:Y:S04]  /*3ece0*/  LDS.128 R208, [R3] ;  /* 0x0000000003d07984 */ /* 0x000e680000000c00 */
[----:B------:R-:W-:Y:S06]  /*3ecf0*/  BAR.SYNC.DEFER_BLOCKING 0x0 ;  /* 0x0000000000007b1d */ /* 0x000fec0000010000 */
[----:B-1----:R-:W-:Y:S04]  /*3ed00*/  STL [R1+0x1488], R210 ;  /* 0x001488d201007387 */ /* 0x002fe80000100800 */
[----:B------:R-:W-:Y:S04]  /*3ed10*/  STL [R1+0x1484], R211 ;  /* 0x001484d301007387 */ /* 0x000fe80000100800 */
[----:B--2---:R1:W-:Y:S04]  /*3ed20*/  STS.128 [R2], R4 ;  /* 0x0000000402007388 */ /* 0x0043e80000000c00 */
[----:B---3--:R-:W-:Y:S04]  /*3ed30*/  STS.128 [R2+0x80], R96 ;  /* 0x0000806002007388 */ /* 0x008fe80000000c00 */
[----:B-1----:R-:W2:Y:S04]  /*3ed40*/  LDL.LU R4, [R1+0x530] ;  /* 0x0005300001047983 */ /* 0x002ea80000300800 */
[----:B------:R-:W2:Y:S04]  /*3ed50*/  LDL.LU R5, [R1+0x534] ;  /* 0x0005340001057983 */ /* 0x000ea80000300800 */
[----:B------:R-:W2:Y:S04]  /*3ed60*/  LDL.LU R6, [R1+0x500] ;  /* 0x0005000001067983 */ /* 0x000ea80000300800 */
[----:B------:R-:W2:Y:S04]  /*3ed70*/  LDL.LU R7, [R1+0x504] ;  /* 0x0005040001077983 */ /* 0x000ea80000300800 */
[----:B------:R1:W-:Y:S04]  /*3ed80*/  STS.128 [R2+0x400], R8 ;  /* 0x0004000802007388 */ /* 0x0003e80000000c00 */
[----:B------:R-:W-:Y:S04]  /*3ed90*/  STS.128 [R2+0x480], R220 ;  /* 0x000480dc02007388 */ /* 0x000fe80000000c00 */
[----:B------:R-:W-:Y:S06]  /*3eda0*/  BAR.SYNC.DEFER_BLOCKING 0x0 ;  /* 0x0000000000007b1d */ /* 0x000fec0000010000 */
[----:B-1----:R-:W3:Y:S04]  /*3edb0*/  LDL.LU R8, [R1+0x538] ;  /* 0x0005380001087983 */ /* 0x002ee80000300800 */
[----:B------:R-:W3:Y:S04]  /*3edc0*/  LDL.LU R9, [R1+0x53c] ;  /* 0x00053c0001097983 */ /* 0x000ee80000300800 */
[----:B------:R-:W3:Y:S04]  /*3edd0*/  LDL.LU R10, [R1+0x508] ;  /* 0x00050800010a7983 */ /* 0x000ee80000300800 */
[----:B------:R-:W3:Y:S04]  /*3ede0*/  LDL.LU R11, [R1+0x50c] ;  /* 0x00050c00010b7983 */ /* 0x000ee80000300800 */
[----:B------:R-:W3:Y:S04]  /*3edf0*/  LDL.LU R210, [R1+0xa44] ;  /* 0x000a440001d27983 */ /* 0x000ee80000300800 */
[----:B------:R-:W-:Y:S04]  /*3ee00*/  LDS.128 R228, [R236] ;  /* 0x00000000ece47984 */ /* 0x000fe80000000c00 */
[----:B------:R-:W1:Y:S04]  /*3ee10*/  LDS.128 R236, [R3] ;  /* 0x0000000003ec7984 */ /* 0x000e680000000c00 */
[----:B------:R-:W3:Y:S04]  /*3ee20*/  LDL.LU R211, [R1+0xa4c] ;  /* 0x000a4c0001d37983 */ /* 0x000ee80000300800 */
[----:B------:R-:W3:Y:S04]  /*3ee30*/  LDL.LU R103, [R1+0xa48] ;  /* 0x000a480001677983 */ /* 0x000ee80000300800 */
[----:B------:R-:W3:Y:S04]  /*3ee40*/  LDL.LU R96, [R1+0x240] ;  /* 0x0002400001607983 */ /* 0x000ee80000300800 */
[----:B------:R-:W3:Y:S04]  /*3ee50*/  LDL.LU R97, [R1+0x244] ;  /* 0x0002440001617983 */ /* 0x000ee80000300800 */
[----:B------:R-:W3:Y:S01]  /*3ee60*/  LDL.LU R243, [R1+0x60] ;  /* 0x0000600001f37983 */ /* 0x000ee20000300800 */
[----:B------:R-:W-:-:S03]  /*3ee70*/  IMAD.MOV.U32 R98, RZ, RZ, R232 ;  /* 0x000000ffff627224 */ /* 0x000fc600078e00e8 */
[----:B------:R-:W3:Y:S01]  /*3ee80*/  LDL.LU R241, [R1+0x40] ;  /* 0x0000400001f17983 */ /* 0x000ee20000300800 */
[----:B------:R-:W-:-:S03]  /*3ee90*/  MOV R99, R233 ;  /* 0x000000e900637202 */ /* 0x000fc60000000f00 */
[----:B------:R-:W3:Y:S04]  /*3eea0*/  LDL.LU R245, [R1+0x10] ;  /* 0x0000100001f57983 */ /* 0x000ee80000300800 */
[----:B------:R-:W2:Y:S04]  /*3eeb0*/  LDS.128 R220, [R0] ;  /* 0x0000000000dc7984 */ /* 0x000ea80000000c00 */
[----:B------:R-:W-:Y:S04]  /*3eec0*/  LDS.128 R224, [R224] ;  /* 0x00000000e0e07984 */ /* 0x000fe80000000c00 */
[----:B-1----:R1:W-:Y:S04]  /*3eed0*/  STL [R1+0x148c], R239 ;  /* 0x00148cef01007387 */ /* 0x0023e80000100800 */
[----:B------:R-:W-:Y:S06]  /*3eee0*/  BAR.SYNC.DEFER_BLOCKING 0x0 ;  /* 0x0000000000007b1d */ /* 0x000fec0000010000 */
[----:B-1----:R-:W3:Y:S04]  /*3eef0*/  LDL.LU R239, [R1+0xa40] ;  /* 0x000a400001ef7983 */ /* 0x002ee80000300800 */
[----:B------:R-:W3:Y:S04]  /*3ef00*/  LDL.LU R232, [R1+0x248] ;  /* 0x0002480001e87983 */ /* 0x000ee80000300800 */
[----:B------:R-:W3:Y:S04]  /*3ef10*/  LDL.LU R233, [R1+0x24c] ;  /* 0x00024c0001e97983 */ /* 0x000ee80000300800 */
[----:B------:R-:W3:Y:S04]  /*3ef20*/  LDL.LU R244, [R1] ;  /* 0x0000000001f47983 */ /* 0x000ee80000300800 */
[----:B------:R-:W3:Y:S04]  /*3ef30*/  LDL.LU R251, [R1+0x64] ;  /* 0x0000640001fb7983 */ /* 0x000ee80000300800 */
[----:B------:R-:W3:Y:S04]  /*3ef40*/  LDL.LU R249, [R1+0x44] ;  /* 0x0000440001f97983 */ /* 0x000ee80000300800 */
[----:B------:R-:W3:Y:S04]  /*3ef50*/  LDL.LU R248, [R1+0x14] ;  /* 0x0000140001f87983 */ /* 0x000ee80000300800 */
[----:B------:R-:W3:Y:S04]  /*3ef60*/  LDL.LU R250, [R1+0x4] ;  /* 0x0000040001fa7983 */ /* 0x000ee80000300800 */
[----:B------:R-:W3:Y:S01]  /*3ef70*/  LDL.LU R240, [R1+0xa0] ;  /* 0x0000a00001f07983 */ /* 0x000ee20000300800 */
[----:B------:R-:W-:Y:S01]  /*3ef80*/  IMAD.MOV.U32 R252, RZ, RZ, c[0x0][0x194] ;  /* 0x00006500fffc7624 */ /* 0x000fe200078e00ff */
[----:B----4-:R-:W-:-:S02]  /*3ef90*/  ISETP.GE.AND P4, PT, R199, c[0x0][0x17c], PT ;  /* 0x00005f00c7007a0c */ /* 0x010fc40003f86270 */
[----:B------:R-:W4:Y:S04]  /*3efa0*/  LDL.LU R242, [R1+0x30] ;  /* 0x0000300001f27983 */ /* 0x000f280000300800 */
[----:B--2---:R-:W-:Y:S04]  /*3efb0*/  STS.128 [R2], R4 ;  /* 0x0000000402007388 */ /* 0x004fe80000000c00 */
[----:B---3--:R-:W-:Y:S01]  /*3efc0*/  STS.128 [R2+0x80], R8 ;  /* 0x0000800802007388 */ /* 0x008fe20000000c00 */
[----:B------:R-:W-:-:S03]  /*3efd0*/  ISETP.LT.AND P5, PT, R210, c[0x0][0x178], !P4 ;  /* 0x00005e00d2007a0c */ /* 0x000fc600067a1270 */
[----:B------:R1:W-:Y:S02]  /*3efe0*/  STS.128 [R2+0x400], R96 ;  /* 0x0004006002007388 */ /* 0x0003e40000000c00 */
[----:B-1----:R-:W-:Y:S02]  /*3eff0*/  IMAD R96, R199, c[0x0][0x198], RZ ;  /* 0x00006600c7607a24 */ /* 0x002fe400078e02ff */
[C---:B------:R-:W-:Y:S01]  /*3f000*/  IMAD R3, R239.reuse, c[0x0][0x194], RZ ;  /* 0x00006500ef037a24 */ /* 0x040fe200078e02ff */
[----:B------:R-:W-:Y:S04]  /*3f010*/  STS.128 [R2+0x480], R232 ;  /* 0x000480e802007388 */ /* 0x000fe80000000c00 */
[----:B------:R-:W-:Y:S01]  /*3f020*/  BAR.SYNC.DEFER_BLOCKING 0x0 ;  /* 0x0000000000007b1d */ /* 0x000fe20000010000 */
[----:B------:R-:W-:Y:S01]  /*3f030*/  ISETP.GE.AND P0, PT, R239, c[0x0][0x178], PT ;  /* 0x00005e00ef007a0c */ /* 0x000fe20003f06270 */
[----:B------:R-:W-:Y:S01]  /*3f040*/  IMAD R5, R252, 0x80, R3 ;  /* 0x00000080fc057824 */ /* 0x000fe200078e0203 */
[----:B------:R-:W-:-:S02]  /*3f050*/  LEA R6, P2, R3, c[0x0][0x170], 0x2 ;  /* 0x00005c0003067a11 */ /* 0x000fc400078410ff */
[----:B------:R-:W-:Y:S02]  /*3f060*/  ISETP.LT.AND P0, PT, R199, c[0x0][0x17c], !P0 ;  /* 0x00005f00c7007a0c */ /* 0x000fe40004701270 */
[----:B------:R-:W-:Y:S02]  /*3f070*/  LEA R4, P3, R5, c[0x0][0x170], 0x2 ;  /* 0x00005c0005047a11 */ /* 0x000fe400078610ff */
[----:B------:R-:W-:Y:S01]  /*3f080*/  LEA.HI.X.SX32 R7, R3, c[0x0][0x174], 0x2, P2 ;  /* 0x00005d0003077a11 */ /* 0x000fe200010f16ff */
[----:B------:R-:W-:Y:S01]  /*3f090*/  IMAD R3, R252, 0x80, R5 ;  /* 0x00000080fc037824 */ /* 0x000fe200078e0205 */
[----:B------:R-:W-:-:S03]  /*3f0a0*/  LEA.HI.X.SX32 R5, R5, c[0x0][0x174], 0x2, P3 ;  /* 0x00005d0005057a11 */ /* 0x000fc600018f16ff */
[----:B------:R-:W-:-:S04]  /*3f0b0*/  IMAD.WIDE R10, R96, 0x4, R6 ;  /* 0x00000004600a7825 */ /* 0x000fc800078e0206 */
[----:B------:R-:W-:Y:S01]  /*3f0c0*/  IMAD.WIDE R8, R96, 0x4, R4 ;  /* 0x0000000460087825 */ /* 0x000fe200078e0204 */
[----:B------:R1:W-:Y:S01]  /*3f0d0*/  @P0 STG.E [R10.64], R243 ;  /* 0x000000f30a000986 */ /* 0x0003e2000c101906 */
[----:B------:R-:W-:-:S03]  /*3f0e0*/  ISETP.LT.AND P0, PT, R211, c[0x0][0x178], !P4 ;  /* 0x00005e00d3007a0c */ /* 0x000fc60006701270 */
[----:B------:R2:W-:Y:S01]  /*3f0f0*/  @P5 STG.E [R8.64], R241 ;  /* 0x000000f108005986 */ /* 0x0005e2000c101906 */
[----:B------:R-:W-:Y:S02]  /*3f100*/  ISETP.LT.AND P4, PT, R103, c[0x0][0x178], !P4 ;  /* 0x00005e0067007a0c */ /* 0x000fe40006781270 */
[C---:B-1----:R-:W-:Y:S02]  /*3f110*/  LEA R10, P2, R3.reuse, c[0x0][0x170], 0x2 ;  /* 0x00005c00030a7a11 */ /* 0x042fe400078410ff */
[----:B--2---:R-:W-:Y:S02]  /*3f120*/  LEA R9, R252, R3, 0x7 ;  /* 0x00000003fc097211 */ /* 0x004fe400078e38ff */
[----:B------:R-:W-:Y:S02]  /*3f130*/  LEA.HI.X.SX32 R11, R3, c[0x0][0x174], 0x2, P2 ;  /* 0x00005d00030b7a11 */ /* 0x000fe400010f16ff */
[----:B------:R-:W-:-:S03]  /*3f140*/  LEA R8, P2, R9, c[0x0][0x170], 0x2 ;  /* 0x00005c0009087a11 */ /* 0x000fc600078410ff */
[----:B------:R-:W-:Y:S01]  /*3f150*/  IMAD.WIDE R2, R96, 0x4, R10 ;  /* 0x0000000460027825 */ /* 0x000fe200078e020a */
[----:B------:R-:W-:Y:S02]  /*3f160*/  LEA.HI.X.SX32 R9, R9, c[0x0][0x174], 0x2, P2 ;  /* 0x00005d0009097a11 */ /* 0x000fe400010f16ff */
[----:B------:R-:W-:Y:S02]  /*3f170*/  ISETP.LT.AND P5, PT, R239, c[0x0][0x178], !P1 ;  /* 0x00005e00ef007a0c */ /* 0x000fe40004fa1270 */
[----:B------:R-:W-:Y:S01]  /*3f180*/  IADD3 R97, R199, 0x2, RZ ;  /* 0x00000002c7617810 */ /* 0x000fe20007ffe0ff */
[----:B------:R1:W-:Y:S01]  /*3f190*/  @P0 STG.E [R2.64], R245 ;  /* 0x000000f502000986 */ /* 0x0003e2000c101906 */
[----:B------:R-:W-:Y:S02]  /*3f1a0*/  ISETP.LT.AND P6, PT, R210, c[0x0][0x178], !P1 ;  /* 0x00005e00d2007a0c */ /* 0x000fe40004fc1270 */
[----:B------:R-:W-:Y:S02]  /*3f1b0*/  IADD3 R232, R96, c[0x0][0x198], RZ ;  /* 0x0000660060e87a10 */ /* 0x000fe40007ffe0ff */
[----:B------:R-:W-:-:S02]  /*3f1c0*/  ISETP.LT.AND P3, PT, R211, c[0x0][0x178], !P1 ;  /* 0x00005e00d3007a0c */ /* 0x000fc40004f61270 */
[----:B------:R-:W-:Y:S01]  /*3f1d0*/  ISETP.GE.AND P2, PT, R97, c[0x0][0x17c], PT ;  /* 0x00005f0061007a0c */ /* 0x000fe20003f46270 */
[----:B-1----:R-:W-:Y:S01]  /*3f1e0*/  IMAD.WIDE R2, R96, 0x4, R8 ;  /* 0x0000000460027825 */ /* 0x002fe200078e0208 */
[----:B------:R-:W-:Y:S01]  /*3f1f0*/  ISETP.LT.AND P1, PT, R103, c[0x0][0x178], !P1 ;  /* 0x00005e0067007a0c */ /* 0x000fe20004f21270 */
[----:B------:R-:W2:Y:S02]  /*3f200*/  LDL.LU R245, [R1+0x20] ;  /* 0x0000200001f57983 */ /* 0x000ea40000300800 */
[C---:B------:R-:W-:Y:S02]  /*3f210*/  IMAD.WIDE R96, R232.reuse, 0x4, R6 ;  /* 0x00000004e8607825 */ /* 0x040fe400078e0206 */
[----:B------:R1:W-:Y:S01]  /*3f220*/  @P4 STG.E [R2.64], R244 ;  /* 0x000000f402004986 */ /* 0x0003e2000c101906 */
[----:B------:R-:W-:Y:S01]  /*3f230*/  ISETP.LT.AND P4, PT, R239, c[0x0][0x178], !P2 ;  /* 0x00005e00ef007a0c */ /* 0x000fe20005781270 */
[C---:B------:R-:W-:Y:S01]  /*3f240*/  IMAD.WIDE R98, R232.reuse, 0x4, R4 ;  /* 0x00000004e8627825 */ /* 0x040fe200078e0204 */
[----:B------:R-:W-:Y:S01]  /*3f250*/  IADD3 R233, R199, 0x3, RZ ;  /* 0x00000003c7e97810 */ /* 0x000fe20007ffe0ff */
[----:B------:R3:W-:Y:S01]  /*3f260*/  @P5 STG.E [R96.64], R251 ;  /* 0x000000fb60005986 */ /* 0x0007e2000c101906 */
[----:B------:R-:W-:-:S02]  /*3f270*/  IADD3 R234, R232, c[0x0][0x198], RZ ;  /* 0x00006600e8ea7a10 */ /* 0x000fc40007ffe0ff */
[----:B------:R-:W-:Y:S01]  /*3f280*/  ISETP.GE.AND P0, PT, R233, c[0x0][0x17c], PT ;  /* 0x00005f00e9007a0c */ /* 0x000fe20003f06270 */
[----:B------:R4:W-:Y:S01]  /*3f290*/  @P6 STG.E [R98.64], R249 ;  /* 0x000000f962006986 */ /* 0x0009e2000c101906 */
[----:B-1----:R-:W-:-:S03]  /*3f2a0*/  IMAD.WIDE R2, R232, 0x4, R10 ;  /* 0x00000004e8027825 */ /* 0x002fc600078e020a */
[----:B---3--:R-:W3:Y:S01]  /*3f2b0*/  LDL.LU R251, [R1+0xa4] ;  /* 0x0000a40001fb7983 */ /* 0x008ee20000300800 */
[----:B------:R-:W-:-:S03]  /*3f2c0*/  IMAD.WIDE R232, R232, 0x4, R8 ;  /* 0x00000004e8e87825 */ /* 0x000fc600078e0208 */
[----:B------:R-:W2:Y:S04]  /*3f2d0*/  LDL.LU R244, [R1+0x74] ;  /* 0x0000740001f47983 */ /* 0x000ea80000300800 */
[----:B------:R1:W-:Y:S04]  /*3f2e0*/  @P3 STG.E [R2.64], R248 ;  /* 0x000000f802003986 */ /* 0x0003e8000c101906 */
[----:B----4-:R-:W4:Y:S04]  /*3f2f0*/  LDL.LU R249, [R1+0x34] ;  /* 0x0000340001f97983 */ /* 0x010f280000300800 */
[----:B------:R1:W-:Y:S04]  /*3f300*/  @P1 STG.E [R232.64], R250 ;  /* 0x000000fae8001986 */ /* 0x0003e8000c101906 */
[----:B-1----:R-:W2:Y:S01]  /*3f310*/  LDL.LU R248, [R1+0x24] ;  /* 0x0000240001f87983 */ /* 0x002ea20000300800 */
[----:B------:R-:W-:-:S03]  /*3f320*/  IMAD.WIDE R2, R234, 0x4, R6 ;  /* 0x00000004ea027825 */ /* 0x000fc600078e0206 */
[----:B------:R-:W2:Y:S04]  /*3f330*/  LDL.LU R252, [R1+0x250] ;  /* 0x0002500001fc7983 */ /* 0x000ea80000300800 */
[----:B------:R-:W2:Y:S04]  /*3f340*/  LDL.LU R235, [R1+0xb0] ;  /* 0x0000b00001eb7983 */ /* 0x000ea80000300800 */
[----:B------:R-:W2:Y:S04]  /*3f350*/  LDL.LU R243, [R1+0x80] ;  /* 0x0000800001f37983 */ /* 0x000ea80000300800 */
[----:B------:R-:W2:Y:S04]  /*3f360*/  LDL.LU R241, [R1+0x50] ;  /* 0x0000500001f17983 */ /* 0x000ea80000300800 */
[----:B------:R-:W2:Y:S04]  /*3f370*/  LDL.LU R250, [R1+0x254] ;  /* 0x0002540001fa7983 */ /* 0x000ea80000300800 */
[----:B------:R1:W-:Y:S04]  /*3f380*/  @P4 STG.E [R2.64], R240 ;  /* 0x000000f002004986 */ /* 0x0003e8000c101906 */
[----:B-1----:R-:W2:Y:S04]  /*3f390*/  LDL.LU R240, [R1+0x14c8] ;  /* 0x0014c80001f07983 */ /* 0x002ea80000300800 */
[----:B------:R-:W2:Y:S01]  /*3f3a0*/  LDL.LU R3, [R1+0x70] ;  /* 0x0000700001037983 */ /* 0x000ea20000300800 */
[----:B------:R-:W-:-:S02]  /*3f3b0*/  ISETP.LT.AND P5, PT, R210, c[0x0][0x178], !P2 ;  /* 0x00005e00d2007a0c */ /* 0x000fc400057a1270 */
[----:B------:R-:W-:Y:S02]  /*3f3c0*/  ISETP.LT.AND P6, PT, R211, c[0x0][0x178], !P2 ;  /* 0x00005e00d3007a0c */ /* 0x000fe400057c1270 */
[----:B------:R-:W-:Y:S02]  /*3f3d0*/  ISETP.LT.AND P2, PT, R103, c[0x0][0x178], !P2 ;  /* 0x00005e0067007a0c */ /* 0x000fe40005741270 */
[----:B------:R-:W-:Y:S01]  /*3f3e0*/  IADD3 R96, R199, 0x4, RZ ;  /* 0x00000004c7607810 */ /* 0x000fe20007ffe0ff */
[----:B------:R-:W-:-:S03]  /*3f3f0*/  IMAD.WIDE R98, R234, 0x4, R10 ;  /* 0x00000004ea627825 */ /* 0x000fc600078e020a */
[----:B------:R-:W-:Y:S01]  /*3f400*/  ISETP.GE.AND P3, PT, R96, c[0x0][0x17c], PT ;  /* 0x00005f0060007a0c */ /* 0x000fe20003f66270 */
[----:B------:R-:W-:Y:S01]  /*3f410*/  IMAD.WIDE R96, R234, 0x4, R4 ;  /* 0x00000004ea607825 */ /* 0x000fe200078e0204 */
[----:B------:R-:W-:-:S03]  /*3f420*/  ISETP.LT.AND P4, PT, R239, c[0x0][0x178], !P0 ;  /* 0x00005e00ef007a0c */ /* 0x000fc60004781270 */
[----:B------:R-:W-:Y:S01]  /*3f430*/  IMAD.WIDE R232, R234, 0x4, R8 ;  /* 0x00000004eae87825 */ /* 0x000fe200078e0208 */
[----:B------:R-:W-:Y:S02]  /*3f440*/  IADD3 R2, R199, 0x5, RZ ;  /* 0x00000005c7027810 */ /* 0x000fe40007ffe0ff */
[----:B------:R-:W-:Y:S01]  /*3f450*/  ISETP.LT.AND P1, PT, R103, c[0x0][0x178], !P0 ;  /* 0x00005e0067007a0c */ /* 0x000fe20004721270 */
[----:B--2---:R-:W-:Y:S04]  /*3f460*/  @P5 STG.E [R96.64], R3 ;  /* 0x0000000360005986 */ /* 0x004fe8000c101906 */
[----:B------:R-:W-:Y:S01]  /*3f470*/  @P6 STG.E [R98.64], R242 ;  /* 0x000000f262006986 */ /* 0x000fe2000c101906 */
[----:B------:R-:W-:-:S03]  /*3f480*/  ISETP.LT.AND P5, PT, R210, c[0x0][0x178], !P0 ;  /* 0x00005e00d2007a0c */ /* 0x000fc600047a1270 */
[----:B------:R1:W-:Y:S01]  /*3f490*/  @P2 STG.E [R232.64], R245 ;  /* 0x000000f5e8002986 */ /* 0x0003e2000c101906 */
[----:B------:R-:W-:Y:S02]  /*3f4a0*/  ISETP.LT.AND P2, PT, R211, c[0x0][0x178], !P0 ;  /* 0x00005e00d3007a0c */ /* 0x000fe40004741270 */
[----:B------:R-:W-:Y:S02]  /*3f4b0*/  ISETP.GE.AND P0, PT, R2, c[0x0][0x17c], PT ;  /* 0x00005f0002007a0c */ /* 0x000fe40003f06270 */
[----:B-1----:R-:W-:-:S05]  /*3f4c0*/  IADD3 R233, R234, c[0x0][0x198], RZ ;  /* 0x00006600eae97a10 */ /* 0x002fca0007ffe0ff */
[----:B------:R-:W-:-:S04]  /*3f4d0*/  IMAD.WIDE R98, R233, 0x4, R6 ;  /* 0x00000004e9627825 */ /* 0x000fc800078e0206 */
[C---:B------:R-:W-:Y:S01]  /*3f4e0*/  IMAD.WIDE R2, R233.reuse, 0x4, R4 ;  /* 0x00000004e9027825 */ /* 0x040fe200078e0204 */
[----:B---3--:R1:W-:Y:S03]  /*3f4f0*/  @P4 STG.E [R98.64], R251 ;  /* 0x000000fb62004986 */ /* 0x0083e6000c101906 */
[C---:B------:R-:W-:Y:S01]  /*3f500*/  IMAD.WIDE R96, R233.reuse, 0x4, R10 ;  /* 0x00000004e9607825 */ /* 0x040fe200078e020a */
[----:B------:R-:W-:Y:S04]  /*3f510*/  @P5 STG.E [R2.64], R244 ;  /* 0x000000f402005986 */ /* 0x000fe8000c101906 */
[----:B-1----:R-:W2:Y:S01]  /*3f520*/  LDL.LU R251, [R1+0xb4] ;  /* 0x0000b40001fb7983 */ /* 0x002ea20000300800 */
[----:B------:R-:W-:-:S03]  /*3f530*/  IMAD.WIDE R98, R233, 0x4, R8 ;  /* 0x00000004e9627825 */ /* 0x000fc600078e0208 */
[----:B----4-:R1:W-:Y:S04]  /*3f540*/  @P2 STG.E [R96.64], R249 ;  /* 0x000000f960002986 */ /* 0x0103e8000c101906 */
[----:B------:R3:W-:Y:S04]  /*3f550*/  @P1 STG.E [R98.64], R248 ;  /* 0x000000f862001986 */ /* 0x0007e8000c101906 */
[----:B-1----:R-:W4:Y:S04]  /*3f560*/  LDL.LU R249, [R1+0x84] ;  /* 0x0000840001f97983 */ /* 0x002f280000300800 */
[----:B---3--:R-:W3:Y:S01]  /*3f570*/  LDL.LU R248, [R1+0x54] ;  /* 0x0000540001f87983 */ /* 0x008ee20000300800 */
[----:B------:R-:W-:-:S02]  /*3f580*/  ISETP.LT.AND P6, PT, R239, c[0x0][0x178], !P3 ;  /* 0x00005e00ef007a0c */ /* 0x000fc40005fc1270 */
[----:B------:R-:W-:Y:S01]  /*3f590*/  IADD3 R232, R233, c[0x0][0x198], RZ ;  /* 0x00006600e9e87a10 */ /* 0x000fe20007ffe0ff */
[----:B------:R-:W3:Y:S01]  /*3f5a0*/  LDL.LU R242, [R1+0x260] ;  /* 0x0002600001f27983 */ /* 0x000ee20000300800 */
[----:B------:R-:W-:Y:S02]  /*3f5b0*/  ISETP.LT.AND P4, PT, R210, c[0x0][0x178], !P3 ;  /* 0x00005e00d2007a0c */ /* 0x000fe40005f81270 */
[----:B------:R-:W-:Y:S01]  /*3f5c0*/  ISETP.LT.AND P1, PT, R211, c[0x0][0x178], !P3 ;  /* 0x00005e00d3007a0c */ /* 0x000fe20005f21270 */
[C---:B------:R-:W-:Y:S01]  /*3f5d0*/  IMAD.WIDE R2, R232.reuse, 0x4, R6 ;  /* 0x00000004e8027825 */ /* 0x040fe200078e0206 */
[----:B------:R-:W-:Y:S01]  /*3f5e0*/  ISETP.LT.AND P5, PT, R103, c[0x0][0x178], !P3 ;  /* 0x00005e0067007a0c */ /* 0x000fe20005fa1270 */
[----:B------:R-:W3:Y:S01]  /*3f5f0*/  LDL.LU R245, [R1+0x140] ;  /* 0x0001400001f57983 */ /* 0x000ee20000300800 */
[----:B------:R-:W-:Y:S01]  /*3f600*/  IADD3 R98, R199, 0x6, RZ ;  /* 0x00000006c7627810 */ /* 0x000fe20007ffe0ff */
[----:B------:R-:W-:Y:S02]  /*3f610*/  IMAD.WIDE R96, R232, 0x4, R4 ;  /* 0x00000004e8607825 */ /* 0x000fe400078e0204 */
[----:B------:R1:W-:Y:S01]  /*3f620*/  @P6 STG.E [R2.64], R252 ;  /* 0x000000fc02006986 */ /* 0x0003e2000c101906 */
[----:B------:R-:W-:-:S02]  /*3f630*/  ISETP.LT.AND P6, PT, R239, c[0x0][0x178], !P0 ;  /* 0x00005e00ef007a0c */ /* 0x000fc400047c1270 */
[----:B------:R-:W-:Y:S01]  /*3f640*/  ISETP.GE.AND P2, PT, R98, c[0x0][0x17c], PT ;  /* 0x00005f0062007a0c */ /* 0x000fe20003f46270 */
[----:B------:R-:W-:Y:S01]  /*3f650*/  IMAD.WIDE R98, R232, 0x4, R8 ;  /* 0x00000004e8627825 */ /* 0x000fe200078e0208 */
[----:B------:R-:W-:Y:S02]  /*3f660*/  ISETP.LT.AND P3, PT, R210, c[0x0][0x178], !P0 ;  /* 0x00005e00d2007a0c */ /* 0x000fe40004761270 */
[C---:B------:R-:W-:Y:S01]  /*3f670*/  IADD3 R233, R232.reuse, c[0x0][0x198], RZ ;  /* 0x00006600e8e97a10 */ /* 0x040fe20007ffe0ff */
[----:B------:R1:W-:Y:S02]  /*3f680*/  @P4 STG.E [R96.64], R235 ;  /* 0x000000eb60004986 */ /* 0x0003e4000c101906 */
[----:B-1----:R-:W-:Y:S02]  /*3f690*/  IMAD.WIDE R2, R232, 0x4, R10 ;  /* 0x00000004e8027825 */ /* 0x002fe400078e020a */
[----:B------:R-:W3:Y:S04]  /*3f6a0*/  LDL.LU R244, [R1+0x130] ;  /* 0x0001300001f47983 */ /* 0x000ee80000300800 */
[----:B------:R1:W-:Y:S01]  /*3f6b0*/  @P1 STG.E [R2.64], R243 ;  /* 0x000000f302001986 */ /* 0x0003e2000c101906 */
[----:B------:R-:W-:-:S03]  /*3f6c0*/  IMAD.WIDE R96, R233, 0x4, R6 ;  /* 0x00000004e9607825 */ /* 0x000fc600078e0206 */
[----:B------:R-:W-:Y:S01]  /*3f6d0*/  @P5 STG.E [R98.64], R241 ;  /* 0x000000f162005986 */ /* 0x000fe2000c101906 */
[----:B------:R-:W-:-:S03]  /*3f6e0*/  ISETP.LT.AND P5, PT, R211, c[0x0][0x178], !P0 ;  /* 0x00005e00d3007a0c */ /* 0x000fc600047a1270 */
[----:B------:R1:W-:Y:S02]  /*3f6f0*/  @P6 STG.E [R96.64], R250 ;  /* 0x000000fa60006986 */ /* 0x0003e4000c101906 */
[----:B-1----:R-:W-:Y:S01]  /*3f700*/  IMAD.WIDE R2, R233, 0x4, R4 ;  /* 0x00000004e9027825 */ /* 0x002fe200078e0204 */
[----:B------:R-:W-:Y:S01]  /*3f710*/  ISETP.LT.AND P0, PT, R103, c[0x0][0x178], !P0 ;  /* 0x00005e0067007a0c */ /* 0x000fe20004701270 */
[----:B------:R-:W3:Y:S02]  /*3f720*/  LDL.LU R250, [R1+0x90] ;  /* 0x0000900001fa7983 */ /* 0x000ee40000300800 */
[C---:B------:R-:W-:Y:S02]  /*3f730*/  IMAD.WIDE R96, R233.reuse, 0x4, R8 ;  /* 0x00000004e9607825 */ /* 0x040fe400078e0208 */
[----:B--2---:R1:W-:Y:S04]  /*3f740*/  @P3 STG.E [R2.64], R251 ;  /* 0x000000fb02003986 */ /* 0x0043e8000c101906 */
[----:B-1----:R-:W2:Y:S01]  /*3f750*/  LDL.LU R251, [R1+0x264] ;  /* 0x0002640001fb7983 */ /* 0x002ea20000300800 */
[----:B------:R-:W-:-:S03]  /*3f760*/  IMAD.WIDE R2, R233, 0x4, R10 ;  /* 0x00000004e9027825 */ /* 0x000fc600078e020a */
[----:B------:R-:W2:Y:S04]  /*3f770*/  LDL.LU R241, [R1+0x144] ;  /* 0x0001440001f17983 */ /* 0x000ea80000300800 */
[----:B----4-:R1:W-:Y:S04]  /*3f780*/  @P5 STG.E [R2.64], R249 ;  /* 0x000000f902005986 */ /* 0x0103e8000c101906 */
[----:B---3--:R3:W-:Y:S04]  /*3f790*/  @P0 STG.E [R96.64], R248 ;  /* 0x000000f860000986 */ /* 0x0087e8000c101906 */
[----:B-1----:R-:W4:Y:S04]  /*3f7a0*/  LDL.LU R249, [R1+0x134] ;  /* 0x0001340001f97983 */ /* 0x002f280000300800 */
[----:B---3--:R-:W3:Y:S01]  /*3f7b0*/  LDL.LU R248, [R1+0x94] ;  /* 0x0000940001f87983 */ /* 0x008ee20000300800 */
[----:B------:R-:W-:-:S02]  /*3f7c0*/  ISETP.LT.AND P1, PT, R239, c[0x0][0x178], !P2 ;  /* 0x00005e00ef007a0c */ /* 0x000fc40005721270 */
[----:B------:R-:W-:Y:S01]  /*3f7d0*/  ISETP.LT.AND P3, PT, R210, c[0x0][0x178], !P2 ;  /* 0x00005e00d2007a0c */ /* 0x000fe20005761270 */
[----:B------:R-:W3:Y:S01]  /*3f7e0*/  LDL.LU R235, [R1+0x68] ;  /* 0x0000680001eb7983 */ /* 0x000ee20000300800 */
[----:B------:R-:W-:Y:S02]  /*3f7f0*/  IADD3 R98, R199, 0x7, RZ ;  /* 0x00000007c7627810 */ /* 0x000fe40007ffe0ff */
[----:B------:R-:W-:Y:S02]  /*3f800*/  ISETP.LT.AND P6, PT, R211, c[0x0][0x178], !P2 ;  /* 0x00005e00d3007a0c */ /* 0x000fe400057c1270 */
[----:B------:R-:W-:Y:S02]  /*3f810*/  IADD3 R232, R233, c[0x0][0x198], RZ ;  /* 0x00006600e9e87a10 */ /* 0x000fe40007ffe0ff */
[----:B------:R-:W-:Y:S02]  /*3f820*/  IADD3 R99, R199, 0x8, RZ ;  /* 0x00000008c7637810 */ /* 0x000fe40007ffe0ff */
[----:B------:R-:W-:Y:S01]  /*3f830*/  ISETP.GE.AND P4, PT, R98, c[0x0][0x17c], PT ;  /* 0x00005f0062007a0c */ /* 0x000fe20003f86270 */
[----:B------:R-:W-:Y:S01]  /*3f840*/  IMAD.WIDE R2, R232, 0x4, R6 ;  /* 0x00000004e8027825 */ /* 0x000fe200078e0206 */
[----:B------:R-:W-:-:S02]  /*3f850*/  ISETP.LT.AND P2, PT, R103, c[0x0][0x178], !P2 ;  /* 0x00005e0067007a0c */ /* 0x000fc40005741270 */
[----:B------:R-:W-:Y:S01]  /*3f860*/  ISETP.GE.AND P5, PT, R99, c[0x0][0x17c], PT ;  /* 0x00005f0063007a0c */ /* 0x000fe20003fa6270 */
[----:B------:R-:W-:Y:S01]  /*3f870*/  IMAD.WIDE R96, R232, 0x4, R4 ;  /* 0x00000004e8607825 */ /* 0x000fe200078e0204 */
[----:B------:R-:W-:-:S03]  /*3f880*/  ISETP.LT.AND P0, PT, R239, c[0x0][0x178], !P4 ;  /* 0x00005e00ef007a0c */ /* 0x000fc60006701270 */
[C---:B------:R-:W-:Y:S01]  /*3f890*/  IMAD.WIDE R98, R232.reuse, 0x4, R10 ;  /* 0x00000004e8627825 */ /* 0x040fe200078e020a */
[----:B------:R1:W-:Y:S01]  /*3f8a0*/  @P1 STG.E [R2.64], R242 ;  /* 0x000000f202001986 */ /* 0x0003e2000c101906 */
[----:B------:R-:W-:Y:S02]  /*3f8b0*/  IADD3 R233, R232, c[0x0][0x198], RZ ;  /* 0x00006600e8e97a10 */ /* 0x000fe40007ffe0ff */
[----:B------:R-:W-:Y:S01]  /*3f8c0*/  ISETP.LT.AND P1, PT, R210, c[0x0][0x178], !P4 ;  /* 0x00005e00d2007a0c */ /* 0x000fe20006721270 */
[----:B------:R1:W-:Y:S04]  /*3f8d0*/  @P3 STG.E [R96.64], R245 ;  /* 0x000000f560003986 */ /* 0x0003e8000c101906 */
[----:B------:R1:W-:Y:S01]  /*3f8e0*/  @P6 STG.E [R98.64], R244 ;  /* 0x000000f462006986 */ /* 0x0003e2000c101906 */
[----:B------:R-:W-:Y:S01]  /*3f8f0*/  ISETP.LT.AND P6, PT, R211, c[0x0][0x178], !P4 ;  /* 0x00005e00d3007a0c */ /* 0x000fe200067c1270 */
[----:B-1----:R-:W-:-:S02]  /*3f900*/  IMAD.WIDE R2, R232, 0x4, R8 ;  /* 0x00000004e8027825 */ /* 0x002fc400078e0208 */
[----:B------:R-:W3:Y:S02]  /*3f910*/  LDL.LU R245, [R1+0x48] ;  /* 0x0000480001f57983 */ /* 0x000ee40000300800 */
[----:B------:R-:W-:Y:S01]  /*3f920*/  IMAD.WIDE R96, R233, 0x4, R6 ;  /* 0x00000004e9607825 */ /* 0x000fe200078e0206 */
[----:B------:R-:W-:Y:S02]  /*3f930*/  ISETP.LT.AND P4, PT, R103, c[0x0][0x178], !P4 ;  /* 0x00005e0067007a0c */ /* 0x000fe40006781270 */
[----:B------:R-:W-:Y:S01]  /*3f940*/  IADD3 R98, R199, 0x9, RZ ;  /* 0x00000009c7627810 */ /* 0x000fe20007ffe0ff */
[----:B------:R1:W-:Y:S04]  /*3f950*/  @P2 STG.E [R2.64], R250 ;  /* 0x000000fa02002986 */ /* 0x0003e8000c101906 */
[----:B------:R-:W3:Y:S01]  /*3f960*/  LDL.LU R244, [R1+0x18] ;  /* 0x0000180001f47983 */ /* 0x000ee20000300800 */
[----:B------:R-:W-:-:S02]  /*3f970*/  ISETP.GE.AND P3, PT, R98, c[0x0][0x17c], PT ;  /* 0x00005f0062007a0c */ /* 0x000fc40003f66270 */
[----:B------:R-:W-:Y:S01]  /*3f980*/  IADD3 R98, R199, 0xa, RZ ;  /* 0x0000000ac7627810 */ /* 0x000fe20007ffe0ff */
[----:B-1----:R-:W3:Y:S01]  /*3f990*/  LDL.LU R250, [R1+0x8] ;  /* 0x0000080001fa7983 */ /* 0x002ee20000300800 */
[C---:B------:R-:W-:Y:S02]  /*3f9a0*/  IMAD.WIDE R2, R233.reuse, 0x4, R4 ;  /* 0x00000004e9027825 */ /* 0x040fe400078e0204 */
[----:B------:R-:W-:Y:S02]  /*3f9b0*/  ISETP.GE.AND P2, PT, R98, c[0x0][0x17c], PT ;  /* 0x00005f0062007a0c */ /* 0x000fe40003f46270 */
[C---:B------:R-:W-:Y:S01]  /*3f9c0*/  IMAD.WIDE R98, R233.reuse, 0x4, R8 ;  /* 0x00000004e9627825 */ /* 0x040fe200078e0208 */
[----:B--2---:R1:W-:Y:S04]  /*3f9d0*/  @P0 STG.E [R96.64], R251 ;  /* 0x000000fb60000986 */ /* 0x0043e8000c101906 */
[----:B------:R-:W-:Y:S04]  /*3f9e0*/  @P1 STG.E [R2.64], R241 ;  /* 0x000000f102001986 */ /* 0x000fe8000c101906 */
[----:B-1----:R-:W2:Y:S01]  /*3f9f0*/  LDL.LU R251, [R1+0x6c] ;  /* 0x00006c0001fb7983 */ /* 0x002ea20000300800 */
[----:B------:R-:W-:-:S05]  /*3fa00*/  IMAD.WIDE R96, R233, 0x4, R10 ;  /* 0x00000004e9607825 */ /* 0x000fca00078e020a */
[----:B----4-:R1:W-:Y:S04]  /*3fa10*/  @P6 STG.E [R96.64], R249 ;  /* 0x000000f960006986 */ /* 0x0103e8000c101906 */
[----:B---3--:R3:W-:Y:S04]  /*3fa20*/  @P4 STG.E [R98.64], R248 ;  /* 0x000000f862004986 */ /* 0x0087e8000c101906 */
[----:B-1----:R-:W4:Y:S04]  /*3fa30*/  LDL.LU R249, [R1+0x4c] ;  /* 0x00004c0001f97983 */ /* 0x002f280000300800 */
[----:B------:R-:W4:Y:S04]  /*3fa40*/  LDL.LU R241, [R1+0x1c] ;  /* 0x00001c0001f17983 */ /* 0x000f280000300800 */
[----:B---3--:R-:W3:Y:S01]  /*3fa50*/  LDL.LU R248, [R1+0xc] ;  /* 0x00000c0001f87983 */ /* 0x008ee20000300800 */
[----:B------:R-:W-:-:S02]  /*3fa60*/  ISETP.LT.AND P0, PT, R239, c[0x0][0x178], !P5 ;  /* 0x00005e00ef007a0c */ /* 0x000fc40006f01270 */
[----:B------:R-:W-:Y:S01]  /*3fa70*/  ISETP.LT.AND P1, PT, R210, c[0x0][0x178], !P5 ;  /* 0x00005e00d2007a0c */ /* 0x000fe20006f21270 */
[----:B------:R-:W3:Y:S01]  /*3fa80*/  LDL.LU R243, [R1+0xa8] ;  /* 0x0000a80001f37983 */ /* 0x000ee20000300800 */
[----:B------:R-:W-:Y:S02]  /*3fa90*/  IADD3 R232, R233, c[0x0][0x198], RZ ;  /* 0x00006600e9e87a10 */ /* 0x000fe40007ffe0ff */
[----:B------:R-:W-:Y:S01]  /*3faa0*/  ISETP.LT.AND P6, PT, R211, c[0x0][0x178], !P5 ;  /* 0x00005e00d3007a0c */ /* 0x000fe20006fc1270 */
[----:B------:R-:W3:Y:S01]  /*3fab0*/  LDL.LU R242, [R1+0x78] ;  /* 0x0000780001f27983 */ /* 0x000ee20000300800 */
[----:B------:R-:W-:Y:S01]  /*3fac0*/  ISETP.LT.AND P5, PT, R103, c[0x0][0x178], !P5 ;  /* 0x00005e0067007a0c */ /* 0x000fe20006fa1270 */
[C---:B------:R-:W-:Y:S01]  /*3fad0*/  IMAD.WIDE R2, R232.reuse, 0x4, R6 ;  /* 0x00000004e8027825 */ /* 0x040fe200078e0206 */
[----:B------:R-:W-:Y:S02]  /*3fae0*/  IADD3 R98, R199, 0xb, RZ ;  /* 0x0000000bc7627810 */ /* 0x000fe40007ffe0ff */
[----:B------:R-:W-:Y:S01]  /*3faf0*/  ISETP.LT.AND P4, PT, R239, c[0x0][0x178], !P3 ;  /* 0x00005e00ef007a0c */ /* 0x000fe20005f81270 */
[C---:B------:R-:W-:Y:S01]  /*3fb00*/  IMAD.WIDE R96, R232.reuse, 0x4, R4 ;  /* 0x00000004e8607825 */ /* 0x040fe200078e0204 */
[----:B------:R1:W-:Y:S01]  /*3fb10*/  @P0 STG.E [R2.64], R235 ;  /* 0x000000eb02000986 */ /* 0x0003e2000c101906 */
[----:B------:R-:W-:-:S02]  /*3fb20*/  IADD3 R233, R232, c[0x0][0x198], RZ ;  /* 0x00006600e8e97a10 */ /* 0x000fc40007ffe0ff */
[----:B------:R-:W-:Y:S01]  /*3fb30*/  ISETP.GE.AND P0, PT, R98, c[0x0][0x17c], PT ;  /* 0x00005f0062007a0c */ /* 0x000fe20003f06270 */
[----:B------:R-:W-:Y:S01]  /*3fb40*/  IMAD.WIDE R98, R232, 0x4, R8 ;  /* 0x00000004e8627825 */ /* 0x000fe200078e0208 */
[----:B------:R1:W-:Y:S01]  /*3fb50*/  @P1 STG.E [R96.64], R245 ;  /* 0x000000f560001986 */ /* 0x0003e2000c101906 */
[----:B------:R-:W-:Y:S02]  /*3fb60*/  ISETP.LT.AND P1, PT, R210, c[0x0][0x178], !P3 ;  /* 0x00005e00d2007a0c */ /* 0x000fe40005f21270 */
[----:B-1----:R-:W-:-:S05]  /*3fb70*/  IMAD.WIDE R2, R232, 0x4, R10 ;  /* 0x00000004e8027825 */ /* 0x002fca00078e020a */
[----:B------:R1:W-:Y:S01]  /*3fb80*/  @P6 STG.E [R2.64], R244 ;  /* 0x000000f402006986 */ /* 0x0003e2000c101906 */
[----:B------:R-:W-:-:S03]  /*3fb90*/  IMAD.WIDE R96, R233, 0x4, R6 ;  /* 0x00000004e9607825 */ /* 0x000fc600078e0206 */
[----:B------:R-:W3:Y:S04]  /*3fba0*/  LDL.LU R245, [R1+0x38] ;  /* 0x0000380001f57983 */ /* 0x000ee80000300800 */
[----:B------:R1:W-:Y:S01]  /*3fbb0*/  @P5 STG.E [R98.64], R250 ;  /* 0x000000fa62005986 */ /* 0x0003e2000c101906 */
[----:B------:R-:W-:Y:S02]  /*3fbc0*/  ISETP.LT.AND P5, PT, R211, c[0x0][0x178], !P3 ;  /* 0x00005e00d3007a0c */ /* 0x000fe40005fa1270 */
[----:B------:R-:W-:Y:S01]  /*3fbd0*/  ISETP.LT.AND P3, PT, R103, c[0x0][0x178], !P3 ;  /* 0x00005e0067007a0c */ /* 0x000fe20005f61270 */
[----:B-1----:R-:W3:Y:S01]  /*3fbe0*/  LDL.LU R244, [R1+0x28] ;  /* 0x0000280001f47983 */ /* 0x002ee20000300800 */
[----:B------:R-:W-:-:S03]  /*3fbf0*/  IMAD.WIDE R2, R233, 0x4, R10 ;  /* 0x00000004e9027825 */ /* 0x000fc600078e020a */
[----:B------:R-:W3:Y:S01]  /*3fc00*/  LDL.LU R250, [R1+0xac] ;  /* 0x0000ac0001fa7983 */ /* 0x000ee20000300800 */
[----:B------:R-:W-:-:S03]  /*3fc10*/  IMAD.WIDE R98, R233, 0x4, R8 ;  /* 0x00000004e9627825 */ /* 0x000fc600078e0208 */
[----:B--2---:R1:W-:Y:S02]  /*3fc20*/  @P4 STG.E [R96.64], R251 ;  /* 0x000000fb60004986 */ /* 0x0043e4000c101906 */
[----:B-1----:R-:W-:Y:S02]  /*3fc30*/  IMAD.WIDE R96, R233, 0x4, R4 ;  /* 0x00000004e9607825 */ /* 0x002fe400078e0204 */
[----:B------:R-:W2:Y:S04]  /*3fc40*/  LDL.LU R251, [R1+0x7c] ;  /* 0x00007c0001fb7983 */ /* 0x000ea80000300800 */
[----:B----4-:R1:W-:Y:S04]  /*3fc50*/  @P1 STG.E [R96.64], R249 ;  /* 0x000000f960001986 */ /* 0x0103e8000c101906 */
[----:B------:R-:W-:Y:S04]  /*3fc60*/  @P5 STG.E [R2.64], R241 ;  /* 0x000000f102005986 */ /* 0x000fe8000c101906 */
[----:B-1----:R-:W4:Y:S04]  /*3fc70*/  LDL.LU R249, [R1+0x3c] ;  /* 0x00003c0001f97983 */ /* 0x002f280000300800 */
[----:B---3--:R1:W-:Y:S04]  /*3fc80*/  @P3 STG.E [R98.64], R248 ;  /* 0x000000f862003986 */ /* 0x0083e8000c101906 */
[----:B-1----:R-:W3:Y:S01]  /*3fc90*/  LDL.LU R248, [R1+0x2c] ;  /* 0x00002c0001f87983 */ /* 0x002ee20000300800 */
[----:B------:R-:W-:-:S02]  /*3fca0*/  ISETP.LT.AND P6, PT, R239, c[0x0][0x178], !P2 ;  /* 0x00005e00ef007a0c */ /* 0x000fc400057c1270 */
[----:B------:R-:W-:Y:S01]  /*3fcb0*/  ISETP.LT.AND P4, PT, R210, c[0x0][0x178], !P2 ;  /* 0x00005e00d2007a0c */ /* 0x000fe20005781270 */
[----:B------:R-:W3:Y:S01]  /*3fcc0*/  LDL.LU R241, [R1+0x258] ;  /* 0x0002580001f17983 */ /* 0x000ee20000300800 */
[----:B------:R-:W-:Y:S02]  /*3fcd0*/  IADD3 R232, R233, c[0x0][0x198], RZ ;  /* 0x00006600e9e87a10 */ /* 0x000fe40007ffe0ff */
[----:B------:R-:W-:-:S03]  /*3fce0*/  ISETP.LT.AND P3, PT, R211, c[0x0][0x178], !P2 ;  /* 0x00005e00d3007a0c */ /* 0x000fc60005761270 */
[----:B------:R-:W-:Y:S01]  /*3fcf0*/  IMAD.WIDE R96, R232, 0x4, R6 ;  /* 0x00000004e8607825 */ /* 0x000fe200078e0206 */
[----:B------:R-:W-:-:S03]  /*3fd00*/  IADD3 R234, R199, 0xc, RZ ;  /* 0x0000000cc7ea7810 */ /* 0x000fc60007ffe0ff */
[----:B------:R-:W-:Y:S01]  /*3fd10*/  IMAD.WIDE R2, R232, 0x4, R4 ;  /* 0x00000004e8027825 */ /* 0x000fe200078e0204 */
[----:B------:R1:W-:Y:S01]  /*3fd20*/  @P6 STG.E [R96.64], R243 ;  /* 0x000000f360006986 */ /* 0x0003e2000c101906 */
[----:B------:R-:W-:Y:S02]  /*3fd30*/  ISETP.LT.AND P2, PT, R103, c[0x0][0x178], !P2 ;  /* 0x00005e0067007a0c */ /* 0x000fe40005741270 */
[----:B------:R-:W-:Y:S01]  /*3fd40*/  ISETP.LT.AND P6, PT, R239, c[0x0][0x178], !P0 ;  /* 0x00005e00ef007a0c */ /* 0x000fe200047c1270 */
[----:B------:R1:W-:Y:S01]  /*3fd50*/  @P4 STG.E [R2.64], R242 ;  /* 0x000000f202004986 */ /* 0x0003e2000c101906 */
[----:B------:R-:W-:Y:S02]  /*3fd60*/  ISETP.LT.AND P5, PT, R210, c[0x0][0x178], !P0 ;  /* 0x00005e00d2007a0c */ /* 0x000fe400047a1270 */
[----:B------:R-:W-:Y:S02]  /*3fd70*/  ISETP.GE.AND P1, PT, R234, c[0x0][0x17c], PT ;  /* 0x00005f00ea007a0c */ /* 0x000fe40003f26270 */
[----:B------:R-:W-:-:S02]  /*3fd80*/  ISETP.LT.AND P4, PT, R211, c[0x0][0x178], !P0 ;  /* 0x00005e00d3007a0c */ /* 0x000fc40004781270 */
[C---:B------:R-:W-:Y:S01]  /*3fd90*/  IADD3 R234, R232.reuse, c[0x0][0x198], RZ ;  /* 0x00006600e8ea7a10 */ /* 0x040fe20007ffe0ff */
[C---:B-1----:R-:W-:Y:S01]  /*3fda0*/  IMAD.WIDE R96, R232.reuse, 0x4, R8 ;  /* 0x00000004e8607825 */ /* 0x042fe200078e0208 */
[----:B------:R-:W-:Y:S01]  /*3fdb0*/  IADD3 R235, R199, 0xd, RZ ;  /* 0x0000000dc7eb7810 */ /* 0x000fe20007ffe0ff */
[----:B------:R-:W3:Y:S02]  /*3fdc0*/  LDL.LU R243, [R1+0x25c] ;  /* 0x00025c0001f37983 */ /* 0x000ee40000300800 */
[----:B------:R-:W-:Y:S01]  /*3fdd0*/  IMAD.WIDE R2, R232, 0x4, R10 ;  /* 0x00000004e8027825 */ /* 0x000fe200078e020a */
[----:B------:R-:W-:Y:S01]  /*3fde0*/  ISETP.LT.AND P0, PT, R103, c[0x0][0x178], !P0 ;  /* 0x00005e0067007a0c */ /* 0x000fe20004701270 */
[----:B------:R-:W3:Y:S02]  /*3fdf0*/  LDL.LU R242, [R1+0xbc] ;  /* 0x0000bc0001f27983 */ /* 0x000ee40000300800 */
[C---:B------:R-:W-:Y:S02]  /*3fe00*/  IMAD.WIDE R98, R234.reuse, 0x4, R6 ;  /* 0x00000004ea627825 */ /* 0x040fe400078e0206 */
[----:B------:R1:W-:Y:S02]  /*3fe10*/  @P3 STG.E [R2.64], R245 ;  /* 0x000000f502003986 */ /* 0x0003e4000c101906 */
[----:B------:R-:W-:-:S02]  /*3fe20*/  IMAD.WIDE R232, R234, 0x4, R4 ;  /* 0x00000004eae87825 */ /* 0x000fc400078e0204 */
[----:B------:R-:W-:Y:S04]  /*3fe30*/  @P2 STG.E [R96.64], R244 ;  /* 0x000000f460002986 */ /* 0x000fe8000c101906 */
[----:B------:R1:W-:Y:S02]  /*3fe40*/  @P6 STG.E [R98.64], R250 ;  /* 0x000000fa62006986 */ /* 0x0003e4000c101906 */
[C---:B-1----:R-:W-:Y:S01]  /*3fe50*/  IMAD.WIDE R2, R234.reuse, 0x4, R10 ;  /* 0x00000004ea027825 */ /* 0x042fe200078e020a */
[----:B------:R-:W-:Y:S02]  /*3fe60*/  ISETP.GE.AND P3, PT, R235, c[0x0][0x17c], PT ;  /* 0x00005f00eb007a0c */ /* 0x000fe40003f66270 */
[C---:B------:R-:W-:Y:S01]  /*3fe70*/  IADD3 R235, R234.reuse, c[0x0][0x198], RZ ;  /* 0x00006600eaeb7a10 */ /* 0x040fe20007ffe0ff */
[----:B------:R-:W3:Y:S04]  /*3fe80*/  LDL.LU R250, [R1+0x8c] ;  /* 0x00008c0001fa7983 */ /* 0x000ee80000300800 */
[----:B--2---:R-:W-:Y:S04]  /*3fe90*/  @P5 STG.E [R232.64], R251 ;  /* 0x000000fbe8005986 */ /* 0x004fe8000c101906 */
[----:B----4-:R1:W-:Y:S02]  /*3fea0*/  @P4 STG.E [R2.64], R249 ;  /* 0x000000f902004986 */ /* 0x0103e4000c101906 */
[----:B-1----:R-:W-:-:S02]  /*3feb0*/  IMAD.WIDE R2, R234, 0x4, R8 ;  /* 0x00000004ea027825 */ /* 0x002fc400078e0208 */
[----:B------:R-:W2:Y:S04]  /*3fec0*/  LDL.LU R249, [R1+0x5c] ;  /* 0x00005c0001f97983 */ /* 0x000ea80000300800 */
[----:B------:R-:W4:Y:S04]  /*3fed0*/  LDL.LU R234, [R1+0x58] ;  /* 0x0000580001ea7983 */ /* 0x000f280000300800 */
[----:B---3--:R1:W-:Y:S04]  /*3fee0*/  @P0 STG.E [R2.64], R248 ;  /* 0x000000f802000986 */ /* 0x0083e8000c101906 */
[----:B-1----:R-:W3:Y:S04]  /*3fef0*/  LDL.LU R2, [R1+0xb8] ;  /* 0x0000b80001027983 */ /* 0x002ee80000300800 */
[----:B------:R-:W2:Y:S01]  /*3ff00*/  LDL.LU R3, [R1+0x88] ;  /* 0x0000880001037983 */ /* 0x000ea20000300800 */
[----:B------:R-:W-:-:S02]  /*3ff10*/  ISETP.LT.AND P6, PT, R239, c[0x0][0x178], !P1 ;  /* 0x00005e00ef007a0c */ /* 0x000fc40004fc1270 */
[----:B------:R-:W-:Y:S02]  /*3ff20*/  ISETP.LT.AND P5, PT, R210, c[0x0][0x178], !P1 ;  /* 0x00005e00d2007a0c */ /* 0x000fe40004fa1270 */
[----:B------:R-:W-:Y:S01]  /*3ff30*/  ISETP.LT.AND P2, PT, R211, c[0x0][0x178], !P1 ;  /* 0x00005e00d3007a0c */ /* 0x000fe20004f41270 */
[----:B------:R-:W-:Y:S01]  /*3ff40*/  IMAD.WIDE R96, R235, 0x4, R6 ;  /* 0x00000004eb607825 */ /* 0x000fe200078e0206 */
[----:B------:R-:W-:Y:S02]  /*3ff50*/  ISETP.LT.AND P4, PT, R103, c[0x0][0x178], !P1 ;  /* 0x00005e0067007a0c */ /* 0x000fe40004f81270 */
[----:B------:R-:W-:Y:S01]  /*3ff60*/  IADD3 R252, R199, 0xe, RZ ;  /* 0x0000000ec7fc7810 */ /* 0x000fe20007ffe0ff */
[----:B------:R-:W-:-:S04]  /*3ff70*/  IMAD.WIDE R98, R235, 0x4, R4 ;  /* 0x00000004eb627825 */ /* 0x000fc800078e0204 */
[----:B------:R-:W-:Y:S01]  /*3ff80*/  IMAD.WIDE R232, R235, 0x4, R10 ;  /* 0x00000004ebe87825 */ /* 0x000fe200078e020a */
[----:B------:R1:W-:Y:S01]  /*3ff90*/  @P6 STG.E [R96.64], R241 ;  /* 0x000000f160006986 */ /* 0x0003e2000c101906 */
[----:B------:R-:W-:-:S03]  /*3ffa0*/  ISETP.GE.AND P1, PT, R252, c[0x0][0x17c], PT ;  /* 0x00005f00fc007a0c */ /* 0x000fc60003f26270 */
[----:B------:R-:W4:Y:S04]  /*3ffb0*/  LDL.LU R252, [R1+0x148] ;  /* 0x0001480001fc7983 */ /* 0x000f280000300800 */
[----:B------:R-:W4:Y:S04]  /*3ffc0*/  LDL.LU R245, [R1+0x138] ;  /* 0x0001380001f57983 */ /* 0x000f280000300800 */
[----:B------:R-:W4:Y:S04]  /*3ffd0*/  LDL.LU R244, [R1+0x98] ;  /* 0x0000980001f47983 */ /* 0x000f280000300800 */
[----:B------:R-:W4:Y:S04]  /*3ffe0*/  LDL.LU R251, [R1+0x26c] ;  /* 0x00026c0001fb7983 */ /* 0x000f280000300800 */
[----:B------:R-:W4:Y:S04]  /*3fff0*/  LDL.LU R248, [R1+0x14c] ;  /* 0x00014c0001f87983 */ /* 0x000f280000300800 */
[----:B-1----:R-:W4:Y:S01]  /*40000*/  LDL.LU R241, [R1+0x14c4] ;  /* 0x0014c40001f17983 */ /* 0x002f220000300800 */
[----:B------:R-:W-:-:S02]  /*40010*/  ISETP.LT.AND P0, PT, R210, c[0x0][0x178], !P3 ;  /* 0x00005e00d2007a0c */ /* 0x000fc40005f01270 */
[----:B------:R-:W-:Y:S02]  /*40020*/  ISETP.LT.AND P6, PT, R211, c[0x0][0x178], !P3 ;  /* 0x00005e00d3007a0c */ /* 0x000fe40005fc1270 */
[----:B------:R-:W-:Y:S02]  /*40030*/  IADD3 R96, R235, c[0x0][0x198], RZ ;  /* 0x00006600eb607a10 */ /* 0x000fe40007ffe0ff */
[----:B------:R-:W-:Y:S01]  /*40040*/  IADD3 R97, R199, 0xf, RZ ;  /* 0x0000000fc7617810 */ /* 0x000fe20007ffe0ff */
[----:B---3--:R-:W-:Y:S04]  /*40050*/  @P5 STG.E [R98.64], R2 ;  /* 0x0000000262005986 */ /* 0x008fe8000c101906 */
[----:B--2---:R1:W-:Y:S02]  /*40060*/  @P2 STG.E [R232.64], R3 ;  /* 0x00000003e8002986 */ /* 0x0043e4000c101906 */
[----:B-1----:R-:W-:-:S05]  /*40070*/  IMAD.WIDE R2, R235, 0x4, R8 ;  /* 0x00000004eb027825 */ /* 0x002fca00078e0208 */
[----:B----4-:R1:W-:Y:S04]  /*40080*/  @P4 STG.E [R2.64], R234 ;  /* 0x000000ea02004986 */ /* 0x0103e8000c101906 */
[----:B-1----:R-:W2:Y:S01]  /*40090*/  LDL.LU R3, [R1+0x268] ;  /* 0x0002680001037983 */ /* 0x002ea20000300800 */
[----:B------:R-:W-:Y:S01]  /*400a0*/  ISETP.LT.AND P5, PT, R239, c[0x0][0x178], !P3 ;  /* 0x00005e00ef007a0c */ /* 0x000fe20005fa1270 */
[----:B------:R-:W-:Y:S01]  /*400b0*/  IMAD.WIDE R234, R96, 0x4, R6 ;  /* 0x0000000460ea7825 */ /* 0x000fe200078e0206 */
[----:B------:R-:W-:-:S03]  /*400c0*/  ISETP.LT.AND P3, PT, R103, c[0x0][0x178], !P3 ;  /* 0x00005e0067007a0c */ /* 0x000fc60005f61270 */
[----:B------:R-:W-:-:S04]  /*400d0*/  IMAD.WIDE R232, R96, 0x4, R4 ;  /* 0x0000000460e87825 */ /* 0x000fc800078e0204 */
[----:B------:R-:W-:Y:S01]  /*400e0*/  IMAD.WIDE R98, R96, 0x4, R10 ;  /* 0x0000000460627825 */ /* 0x000fe200078e020a */
[----:B------:R-:W-:-:S03]  /*400f0*/  ISETP.GE.AND P2, PT, R97, c[0x0][0x17c], PT ;  /* 0x00005f0061007a0c */ /* 0x000fc60003f46270 */
[----:B------:R-:W-:Y:S01]  /*40100*/  @P5 STG.E [R234.64], R243 ;  /* 0x000000f3ea005986 */ /* 0x000fe2000c101906 */
[C---:B------:R-:W-:Y:S01]  /*40110*/  IADD3 R2, R96.reuse, c[0x0][0x198], RZ ;  /* 0x0000660060027a10 */ /* 0x040fe20007ffe0ff */
[----:B------:R-:W-:Y:S02]  /*40120*/  IMAD.WIDE R96, R96, 0x4, R8 ;  /* 0x0000000460607825 */ /* 0x000fe400078e0208 */
[----:B------:R-:W-:Y:S04]  /*40130*/  @P0 STG.E [R232.64], R242 ;  /* 0x000000f2e8000986 */ /* 0x000fe8000c101906 */
[----:B------:R1:W-:Y:S04]  /*40140*/  @P6 STG.E [R98.64], R250 ;  /* 0x000000fa62006986 */ /* 0x0003e8000c101906 */
[----:B------:R3:W-:Y:S04]  /*40150*/  @P3 STG.E [R96.64], R249 ;  /* 0x000000f960003986 */ /* 0x0007e8000c101906 */
[----:B-1----:R-:W4:Y:S04]  /*40160*/  LDL.LU R250, [R1+0x13c] ;  /* 0x00013c0001fa7983 */ /* 0x002f280000300800 */
[----:B---3--:R-:W3:Y:S01]  /*40170*/  LDL.LU R249, [R1+0x9c] ;  /* 0x00009c0001f97983 */ /* 0x008ee20000300800 */
[----:B------:R-:W-:Y:S01]  /*40180*/  ISETP.LT.AND P4, PT, R239, c[0x0][0x178], !P1 ;  /* 0x00005e00ef007a0c */ /* 0x000fe20004f81270 */
[----:B------:R-:W-:Y:S01]  /*40190*/  IMAD.WIDE R234, R2, 0x4, R6 ;  /* 0x0000000402ea7825 */ /* 0x000fe200078e0206 */
[----:B------:R-:W-:Y:S01]  /*401a0*/  ISETP.LT.AND P3, PT, R210, c[0x0][0x178], !P1 ;  /* 0x00005e00d2007a0c */ /* 0x000fe20004f61270 */
[----:B------:R-:W3:Y:S02]  /*401b0*/  LDL.LU R243, [R1+0x2a0] ;  /* 0x0002a00001f37983 */ /* 0x000ee40000300800 */
[C---:B------:R-:W-:Y:S01]  /*401c0*/  IMAD.WIDE R98, R2.reuse, 0x4, R4 ;  /* 0x0000000402627825 */ /* 0x040fe200078e0204 */
[----:B------:R-:W-:Y:S01]  /*401d0*/  ISETP.LT.AND P0, PT, R103, c[0x0][0x178], !P1 ;  /* 0x00005e0067007a0c */ /* 0x000fe20004f01270 */
[----:B------:R-:W3:Y:S02]  /*401e0*/  LDL.LU R242, [R1+0x270] ;  /* 0x0002700001f27983 */ /* 0x000ee40000300800 */
[----:B------:R-:W-:Y:S01]  /*401f0*/  IMAD.WIDE R96, R2, 0x4, R10 ;  /* 0x0000000402607825 */ /* 0x000fe200078e020a */
[----:B------:R-:W-:-:S02]  /*40200*/  ISETP.LT.AND P6, PT, R239, c[0x0][0x178], !P2 ;  /* 0x00005e00ef007a0c */ /* 0x000fc400057c1270 */
[----:B------:R-:W-:Y:S01]  /*40210*/  ISETP.LT.AND P5, PT, R210, c[0x0][0x178], !P2 ;  /* 0x00005e00d2007a0c */ /* 0x000fe200057a1270 */
[----:B--2---:R1:W-:Y:S01]  /*40220*/  @P4 STG.E [R234.64], R3 ;  /* 0x00000003ea004986 */ /* 0x0043e2000c101906 */
[----:B------:R-:W-:-:S03]  /*40230*/  ISETP.LT.AND P4, PT, R211, c[0x0][0x178], !P1 ;  /* 0x00005e00d3007a0c */ /* 0x000fc60004f81270 */
[----:B------:R-:W-:Y:S01]  /*40240*/  @P3 STG.E [R98.64], R252 ;  /* 0x000000fc62003986 */ /* 0x000fe2000c101906 */
[----:B------:R-:W-:Y:S02]  /*40250*/  ISETP.LT.AND P3, PT, R211, c[0x0][0x178], !P2 ;  /* 0x00005e00d3007a0c */ /* 0x000fe40005761270 */
[----:B-1----:R-:W-:-:S07]  /*40260*/  IADD3 R3, R199, 0x10, RZ ;  /* 0x00000010c7037810 */ /* 0x002fce0007ffe0ff */
[----:B------:R1:W-:Y:S01]  /*40270*/  @P4 STG.E [R96.64], R245 ;  /* 0x000000f560004986 */ /* 0x0003e2000c101906 */
[C---:B------:R-:W-:Y:S02]  /*40280*/  IADD3 R234, R2.reuse, c[0x0][0x198], RZ ;  /* 0x0000660002ea7a10 */ /* 0x040fe40007ffe0ff */
[----:B------:R-:W-:Y:S01]  /*40290*/  ISETP.GE.AND P1, PT, R3, c[0x0][0x17c], PT ;  /* 0x00005f0003007a0c */ /* 0x000fe20003f26270 */
[----:B------:R-:W-:Y:S01]  /*402a0*/  IMAD.WIDE R2, R2, 0x4, R8 ;  /* 0x0000000402027825 */ /* 0x000fe200078e0208 */
[----:B-1----:R-:W2:Y:S03]  /*402b0*/  LDL.LU R245, [R1+0x120] ;  /* 0x0001200001f57983 */ /* 0x002ea60000300800 */
[C---:B------:R-:W-:Y:S01]  /*402c0*/  IMAD.WIDE R232, R234.reuse, 0x4, R6 ;  /* 0x00000004eae87825 */ /* 0x040fe200078e0206 */
[----:B------:R-:W-:Y:S01]  /*402d0*/  ISETP.LT.AND P2, PT, R103, c[0x0][0x178], !P2 ;  /* 0x00005e0067007a0c */ /* 0x000fe20005741270 */
[----:B------:R1:W-:Y:S02]  /*402e0*/  @P0 STG.E [R2.64], R244 ;  /* 0x000000f402000986 */ /* 0x0003e4000c101906 */
[----:B------:R-:W-:-:S02]  /*402f0*/  IMAD.WIDE R98, R234, 0x4, R4 ;  /* 0x00000004ea627825 */ /* 0x000fc400078e0204 */
[----:B------:R3:W-:Y:S02]  /*40300*/  @P6 STG.E [R232.64], R251 ;  /* 0x000000fbe8006986 */ /* 0x0007e4000c101906 */
[C---:B------:R-:W-:Y:S02]  /*40310*/  IMAD.WIDE R96, R234.reuse, 0x4, R8 ;  /* 0x00000004ea607825 */ /* 0x040fe400078e0208 */
[----:B-1----:R-:W2:Y:S02]  /*40320*/  LDL.LU R244, [R1+0x110] ;  /* 0x0001100001f47983 */ /* 0x002ea40000300800 */
[----:B------:R-:W-:Y:S02]  /*40330*/  IMAD.WIDE R2, R234, 0x4, R10 ;  /* 0x00000004ea027825 */ /* 0x000fe400078e020a */
[----:B---3--:R-:W3:Y:S04]  /*40340*/  LDL.LU R251, [R1+0x2a4] ;  /* 0x0002a40001fb7983 */ /* 0x008ee80000300800 */
[----:B------:R1:W-:Y:S04]  /*40350*/  @P5 STG.E [R98.64], R248 ;  /* 0x000000f862005986 */ /* 0x0003e8000c101906 */
[----:B----4-:R4:W-:Y:S04]  /*40360*/  @P3 STG.E [R2.64], R250 ;  /* 0x000000fa02003986 */ /* 0x0109e8000c101906 */
[----:B-1----:R-:W3:Y:S04]  /*40370*/  LDL.LU R248, [R1+0x274] ;  /* 0x0002740001f87983 */ /* 0x002ee80000300800 */
[----:B----4-:R-:W4:Y:S04]  /*40380*/  LDL.LU R250, [R1+0x124] ;  /* 0x0001240001fa7983 */ /* 0x010f280000300800 */
[----:B------:R1:W-:Y:S04]  /*40390*/  @P2 STG.E [R96.64], R249 ;  /* 0x000000f960002986 */ /* 0x0003e8000c101906 */
[----:B-1----:R-:W4:Y:S01]  /*403a0*/  LDL.LU R249, [R1+0x114] ;  /* 0x0001140001f97983 */ /* 0x002f220000300800 */
[----:B------:R-:W-:-:S02]  /*403b0*/  ISETP.LT.AND P5, PT, R239, c[0x0][0x178], !P1 ;  /* 0x00005e00ef007a0c */ /* 0x000fc40004fa1270 */
[----:B------:R-:W-:Y:S02]  /*403c0*/  ISETP.LT.AND P0, PT, R210, c[0x0][0x178], !P1 ;  /* 0x00005e00d2007a0c */ /* 0x000fe40004f01270 */
[----:B------:R-:W-:Y:S02]  /*403d0*/  ISETP.LT.AND P4, PT, R211, c[0x0][0x178], !P1 ;  /* 0x00005e00d3007a0c */ /* 0x000fe40004f81270 */
[----:B------:R-:W-:Y:S02]  /*403e0*/  IADD3 R233, R234, c[0x0][0x198], RZ ;  /* 0x00006600eae97a10 */ /* 0x000fe40007ffe0ff */
[----:B------:R-:W-:-:S03]  /*403f0*/  IADD3 R232, R199, 0x11, RZ ;  /* 0x00000011c7e87810 */ /* 0x000fc60007ffe0ff */
[----:B------:R-:W-:Y:S01]  /*40400*/  IMAD.WIDE R98, R233, 0x4, R6 ;  /* 0x00000004e9627825 */ /* 0x000fe200078e0206 */
[----:B------:R-:W-:Y:S02]  /*40410*/  IADD3 R235, R199, 0x12, RZ ;  /* 0x00000012c7eb7810 */ /* 0x000fe40007ffe0ff */
[----:B------:R-:W-:Y:S01]  /*40420*/  ISETP.GE.AND P6, PT, R232, c[0x0][0x17c], PT ;  /* 0x00005f00e8007a0c */ /* 0x000fe20003fc6270 */
[C---:B------:R-:W-:Y:S01]  /*40430*/  IMAD.WIDE R96, R233.reuse, 0x4, R4 ;  /* 0x00000004e9607825 */ /* 0x040fe200078e0204 */
[----:B------:R-:W-:Y:S03]  /*40440*/  @P5 STG.E [R98.64], R243 ;  /* 0x000000f362005986 */ /* 0x000fe6000c101906 */
[----:B------:R-:W-:Y:S01]  /*40450*/  IMAD.WIDE R2, R233, 0x4, R10 ;  /* 0x00000004e9027825 */ /* 0x000fe200078e020a */
[----:B------:R-:W-:Y:S01]  /*40460*/  ISETP.LT.AND P1, PT, R103, c[0x0][0x178], !P1 ;  /* 0x00005e0067007a0c */ /* 0x000fe20004f21270 */
[----:B------:R1:W-:Y:S01]  /*40470*/  @P0 STG.E [R96.64], R242 ;  /* 0x000000f260000986 */ /* 0x0003e2000c101906 */
[----:B------:R-:W-:-:S02]  /*40480*/  ISETP.LT.AND P2, PT, R239, c[0x0][0x178], !P6 ;  /* 0x00005e00ef007a0c */ /* 0x000fc40007741270 */
[----:B------:R-:W-:Y:S02]  /*40490*/  IADD3 R234, R199, 0x13, RZ ;  /* 0x00000013c7ea7810 */ /* 0x000fe40007ffe0ff */
[----:B------:R-:W-:Y:S02]  /*404a0*/  ISETP.GE.AND P3, PT, R235, c[0x0][0x17c], PT ;  /* 0x00005f00eb007a0c */ /* 0x000fe40003f66270 */
[----:B------:R-:W4:Y:S01]  /*404b0*/  LDL.LU R235, [R1+0x280] ;  /* 0x0002800001eb7983 */ /* 0x000f220000300800 */
[----:B------:R-:W-:Y:S02]  /*404c0*/  IADD3 R232, R233, c[0x0][0x198], RZ ;  /* 0x00006600e9e87a10 */ /* 0x000fe40007ffe0ff */
[----:B------:R-:W-:Y:S02]  /*404d0*/  ISETP.LT.AND P5, PT, R210, c[0x0][0x178], !P6 ;  /* 0x00005e00d2007a0c */ /* 0x000fe400077a1270 */
[----:B------:R-:W-:Y:S01]  /*404e0*/  ISETP.GE.AND P0, PT, R234, c[0x0][0x17c], PT ;  /* 0x00005f00ea007a0c */ /* 0x000fe20003f06270 */
[----:B-1----:R-:W-:-:S04]  /*404f0*/  IMAD.WIDE R96, R232, 0x4, R6 ;  /* 0x00000004e8607825 */ /* 0x002fc800078e0206 */
[----:B------:R-:W-:Y:S01]  /*40500*/  IMAD.WIDE R98, R232, 0x4, R4 ;  /* 0x00000004e8627825 */ /* 0x000fe200078e0204 */
[----:B--2---:R1:W-:Y:S01]  /*40510*/  @P4 STG.E [R2.64], R245 ;  /* 0x000000f502004986 */ /* 0x0043e2000c101906 */
[----:B------:R-:W-:Y:S02]  /*40520*/  ISETP.LT.AND P4, PT, R211, c[0x0][0x178], !P6 ;  /* 0x00005e00d3007a0c */ /* 0x000fe40007781270 */
[----:B-1----:R-:W-:Y:S02]  /*40530*/  IMAD.WIDE R2, R233, 0x4, R8 ;  /* 0x00000004e9027825 */ /* 0x002fe400078e0208 */
[----:B------:R-:W2:Y:S04]  /*40540*/  LDL.LU R233, [R1+0x2e0] ;  /* 0x0002e00001e97983 */ /* 0x000ea80000300800 */
[----:B------:R-:W2:Y:S01]  /*40550*/  LDL.LU R234, [R1+0x2b0] ;  /* 0x0002b00001ea7983 */ /* 0x000ea20000300800 */
[----:B------:R-:W-:-:S03]  /*40560*/  ISETP.LT.AND P6, PT, R103, c[0x0][0x178], !P6 ;  /* 0x00005e0067007a0c */ /* 0x000fc600077c1270 */
[----:B------:R1:W-:Y:S04]  /*40570*/  @P1 STG.E [R2.64], R244 ;  /* 0x000000f402001986 */ /* 0x0003e8000c101906 */
[----:B---3--:R3:W-:Y:S04]  /*40580*/  @P2 STG.E [R96.64], R251 ;  /* 0x000000fb60002986 */ /* 0x0087e8000c101906 */
[----:B------:R-:W2:Y:S01]  /*40590*/  LDL.LU R252, [R1+0x230] ;  /* 0x0002300001fc7983 */ /* 0x000ea20000300800 */
[----:B-1----:R-:W-:-:S03]  /*405a0*/  IMAD.WIDE R2, R232, 0x4, R10 ;  /* 0x00000004e8027825 */ /* 0x002fc600078e020a */
[----:B---3--:R-:W3:Y:S01]  /*405b0*/  LDL.LU R251, [R1+0x2e4] ;  /* 0x0002e40001fb7983 */ /* 0x008ee20000300800 */
[----:B------:R-:W-:-:S03]  /*405c0*/  IMAD.WIDE R96, R232, 0x4, R8 ;  /* 0x00000004e8607825 */ /* 0x000fc600078e0208 */
[----:B------:R1:W-:Y:S04]  /*405d0*/  @P5 STG.E [R98.64], R248 ;  /* 0x000000f862005986 */ /* 0x0003e8000c101906 */
[----:B----4-:R4:W-:Y:S04]  /*405e0*/  @P4 STG.E [R2.64], R250 ;  /* 0x000000fa02004986 */ /* 0x0109e8000c101906 */
[----:B-1----:R-:W3:Y:S04]  /*405f0*/  LDL.LU R248, [R1+0x2b4] ;  /* 0x0002b40001f87983 */ /* 0x002ee80000300800 */
[----:B----4-:R-:W4:Y:S04]  /*40600*/  LDL.LU R250, [R1+0x284] ;  /* 0x0002840001fa7983 */ /* 0x010f280000300800 */
[----:B------:R1:W-:Y:S04]  /*40610*/  @P6 STG.E [R96.64], R249 ;  /* 0x000000f960006986 */ /* 0x0003e8000c101906 */
[----:B-1----:R-:W4:Y:S01]  /*40620*/  LDL.LU R249, [R1+0x234] ;  /* 0x0002340001f97983 */ /* 0x002f220000300800 */
[----:B------:R-:W-:-:S02]  /*40630*/  ISETP.LT.AND P5, PT, R239, c[0x0][0x178], !P3 ;  /* 0x00005e00ef007a0c */ /* 0x000fc40005fa1270 */
[----:B------:R-:W-:Y:S01]  /*40640*/  IADD3 R98, R199, 0x14, RZ ;  /* 0x00000014c7627810 */ /* 0x000fe20007ffe0ff */
[----:B------:R-:W4:Y:S01]  /*40650*/  LDL.LU R243, [R1+0x310] ;  /* 0x0003100001f37983 */ /* 0x000f220000300800 */
[----:B------:R-:W-:Y:S02]  /*40660*/  ISETP.LT.AND P1, PT, R210, c[0x0][0x178], !P3 ;  /* 0x00005e00d2007a0c */ /* 0x000fe40005f21270 */
[----:B------:R-:W-:Y:S01]  /*40670*/  IADD3 R232, R232, c[0x0][0x198], RZ ;  /* 0x00006600e8e87a10 */ /* 0x000fe20007ffe0ff */
[----:B------:R-:W4:Y:S01]  /*40680*/  LDL.LU R242, [R1+0x300] ;  /* 0x0003000001f27983 */ /* 0x000f220000300800 */
[----:B------:R-:W-:Y:S02]  /*40690*/  ISETP.LT.AND P2, PT, R211, c[0x0][0x178], !P3 ;  /* 0x00005e00d3007a0c */ /* 0x000fe40005f41270 */
[----:B------:R-:W-:Y:S01]  /*406a0*/  ISETP.GE.AND P4, PT, R98, c[0x0][0x17c], PT ;  /* 0x00005f0062007a0c */ /* 0x000fe20003f86270 */
[C---:B------:R-:W-:Y:S01]  /*406b0*/  IMAD.WIDE R98, R232.reuse, 0x4, R6 ;  /* 0x00000004e8627825 */ /* 0x040fe200078e0206 */
[----:B------:R-:W-:Y:S01]  /*406c0*/  ISETP.LT.AND P3, PT, R103, c[0x0][0x178], !P3 ;  /* 0x00005e0067007a0c */ /* 0x000fe20005f61270 */
[----:B------:R-:W4:Y:S01]  /*406d0*/  LDL.LU R245, [R1+0x2d0] ;  /* 0x0002d00001f57983 */ /* 0x000f220000300800 */
[----:B------:R-:W-:Y:S01]  /*406e0*/  ISETP.LT.AND P6, PT, R239, c[0x0][0x178], !P0 ;  /* 0x00005e00ef007a0c */ /* 0x000fe200047c1270 */
[----:B------:R-:W-:-:S02]  /*406f0*/  IMAD.WIDE R2, R232, 0x4, R4 ;  /* 0x00000004e8027825 */ /* 0x000fc400078e0204 */
[----:B------:R-:W4:Y:S02]  /*40700*/  LDL.LU R244, [R1+0x290] ;  /* 0x0002900001f47983 */ /* 0x000f240000300800 */
[----:B------:R-:W-:Y:S02]  /*40710*/  IMAD.WIDE R96, R232, 0x4, R10 ;  /* 0x00000004e8607825 */ /* 0x000fe400078e020a */
[----:B--2---:R1:W-:Y:S01]  /*40720*/  @P5 STG.E [R98.64], R233 ;  /* 0x000000e962005986 */ /* 0x0043e2000c101906 */
[----:B------:R-:W-:-:S03]  /*40730*/  ISETP.LT.AND P5, PT, R210, c[0x0][0x178], !P0 ;  /* 0x00005e00d2007a0c */ /* 0x000fc600047a1270 */
[----:B------:R2:W-:Y:S01]  /*40740*/  @P1 STG.E [R2.64], R234 ;  /* 0x000000ea02001986 */ /* 0x0005e2000c101906 */
[----:B------:R-:W-:-:S03]  /*40750*/  ISETP.LT.AND P1, PT, R211, c[0x0][0x178], !P0 ;  /* 0x00005e00d3007a0c */ /* 0x000fc60004721270 */
[----:B------:R2:W-:Y:S01]  /*40760*/  @P2 STG.E [R96.64], R235 ;  /* 0x000000eb60002986 */ /* 0x0005e2000c101906 */
[C---:B-1----:R-:W-:Y:S01]  /*40770*/  IADD3 R233, R232.reuse, c[0x0][0x198], RZ ;  /* 0x00006600e8e97a10 */ /* 0x042fe20007ffe0ff */
[----:B--2---:R-:W-:-:S04]  /*40780*/  IMAD.WIDE R2, R232, 0x4, R8 ;  /* 0x00000004e8027825 */ /* 0x004fc800078e0208 */
[----:B------:R-:W-:Y:S01]  /*40790*/  IMAD.WIDE R96, R233, 0x4, R6 ;  /* 0x00000004e9607825 */ /* 0x000fe200078e0206 */
[----:B------:R-:W-:Y:S01]  /*407a0*/  @P3 STG.E [R2.64], R252 ;  /* 0x000000fc02003986 */ /* 0x000fe2000c101906 */
[----:B------:R-:W-:Y:S02]  /*407b0*/  ISETP.LT.AND P0, PT, R103, c[0x0][0x178], !P0 ;  /* 0x00005e0067007a0c */ /* 0x000fe40004701270 */
[C---:B------:R-:W-:Y:S01]  /*407c0*/  IMAD.WIDE R98, R233.reuse, 0x4, R4 ;  /* 0x00000004e9627825 */ /* 0x040fe200078e0204 */
[----:B---3--:R1:W-:Y:S04]  /*407d0*/  @P6 STG.E [R96.64], R251 ;  /* 0x000000fb60006986 */ /* 0x0083e8000c101906 */
[----:B-1----:R-:W2:Y:S01]  /*407e0*/  LDL.LU R251, [R1+0x314] ;  /* 0x0003140001fb7983 */ /* 0x002ea20000300800 */
[----:B------:R-:W-:-:S03]  /*407f0*/  IMAD.WIDE R96, R233, 0x4, R10 ;  /* 0x00000004e9607825 */ /* 0x000fc600078e020a */
[----:B------:R1:W-:Y:S01]  /*40800*/  @P5 STG.E [R98.64], R248 ;  /* 0x000000f862005986 */ /* 0x0003e2000c101906 */
[----:B------:R-:W-:-:S03]  /*40810*/  IMAD.WIDE R2, R233, 0x4, R8 ;  /* 0x00000004e9027825 */ /* 0x000fc600078e0208 */
[----:B----4-:R3:W-:Y:S04]  /*40820*/  @P1 STG.E [R96.64], R250 ;  /* 0x000000fa60001986 */ /* 0x0107e8000c101906 */
[----:B-1----:R-:W4:Y:S04]  /*40830*/  LDL.LU R248, [R1+0x304] ;  /* 0x0003040001f87983 */ /* 0x002f280000300800 */
[----:B---3--:R-:W3:Y:S04]  /*40840*/  LDL.LU R250, [R1+0x2d4] ;  /* 0x0002d40001fa7983 */ /* 0x008ee80000300800 */
[----:B------:R1:W-:Y:S04]  /*40850*/  @P0 STG.E [R2.64], R249 ;  /* 0x000000f902000986 */ /* 0x0003e8000c101906 */
[----:B-1----:R-:W3:Y:S01]  /*40860*/  LDL.LU R249, [R1+0x294] ;  /* 0x0002940001f97983 */ /* 0x002ee20000300800 */
[----:B------:R-:W-:-:S02]  /*40870*/  ISETP.LT.AND P6, PT, R239, c[0x0][0x178], !P4 ;  /* 0x00005e00ef007a0c */ /* 0x000fc400067c1270 */
[----:B------:R-:W-:Y:S01]  /*40880*/  ISETP.LT.AND P3, PT, R210, c[0x0][0x178], !P4 ;  /* 0x00005e00d2007a0c */ /* 0x000fe20006761270 */
[----:B------:R-:W3:Y:S01]  /*40890*/  LDL.LU R235, [R1+0x320] ;  /* 0x0003200001eb7983 */ /* 0x000ee20000300800 */
[----:B------:R-:W-:Y:S02]  /*408a0*/  IADD3 R232, R233, c[0x0][0x198], RZ ;  /* 0x00006600e9e87a10 */ /* 0x000fe40007ffe0ff */
[----:B------:R-:W-:Y:S02]  /*408b0*/  IADD3 R234, R199, 0x15, RZ ;  /* 0x00000015c7ea7810 */ /* 0x000fe40007ffe0ff */
[----:B------:R-:W-:Y:S01]  /*408c0*/  ISETP.LT.AND P5, PT, R211, c[0x0][0x178], !P4 ;  /* 0x00005e00d3007a0c */ /* 0x000fe200067a1270 */
[----:B------:R-:W-:Y:S01]  /*408d0*/  IMAD.WIDE R98, R232, 0x4, R6 ;  /* 0x00000004e8627825 */ /* 0x000fe200078e0206 */
[----:B------:R-:W-:Y:S02]  /*408e0*/  ISETP.GE.AND P2, PT, R234, c[0x0][0x17c], PT ;  /* 0x00005f00ea007a0c */ /* 0x000fe40003f46270 */
[----:B------:R-:W-:Y:S01]  /*408f0*/  ISETP.LT.AND P4, PT, R103, c[0x0][0x178], !P4 ;  /* 0x00005e0067007a0c */ /* 0x000fe20006781270 */
[C---:B------:R-:W-:Y:S01]  /*40900*/  IMAD.WIDE R96, R232.reuse, 0x4, R4 ;  /* 0x00000004e8607825 */ /* 0x040fe200078e0204 */
[----:B------:R-:W-:Y:S01]  /*40910*/  ISETP.LT.AND P0, PT, R239, c[0x0][0x178], !P2 ;  /* 0x00005e00ef007a0c */ /* 0x000fe20005701270 */
[----:B------:R1:W-:Y:S02]  /*40920*/  @P6 STG.E [R98.64], R243 ;  /* 0x000000f362006986 */ /* 0x0003e4000c101906 */
[----:B------:R-:W-:-:S02]  /*40930*/  IMAD.WIDE R2, R232, 0x4, R10 ;  /* 0x00000004e8027825 */ /* 0x000fc400078e020a */
[----:B------:R1:W-:Y:S01]  /*40940*/  @P3 STG.E [R96.64], R242 ;  /* 0x000000f260003986 */ /* 0x0003e2000c101906 */
[----:B------:R-:W-:Y:S02]  /*40950*/  ISETP.LT.AND P3, PT, R210, c[0x0][0x178], !P2 ;  /* 0x00005e00d2007a0c */ /* 0x000fe40005761270 */
[----:B------:R-:W-:Y:S01]  /*40960*/  ISETP.LT.AND P6, PT, R211, c[0x0][0x178], !P2 ;  /* 0x00005e00d3007a0c */ /* 0x000fe200057c1270 */
[C---:B-1----:R-:W-:Y:S01]  /*40970*/  IMAD.WIDE R98, R232.reuse, 0x4, R8 ;  /* 0x00000004e8627825 */ /* 0x042fe200078e0208 */
[----:B------:R-:W-:Y:S01]  /*40980*/  IADD3 R232, R232, c[0x0][0x198], RZ ;  /* 0x00006600e8e87a10 */ /* 0x000fe20007ffe0ff */
[----:B------:R1:W-:Y:S01]  /*40990*/  @P5 STG.E [R2.64], R245 ;  /* 0x000000f502005986 */ /* 0x0003e2000c101906 */
[----:B------:R-:W-:-:S03]  /*409a0*/  ISETP.LT.AND P2, PT, R103, c[0x0][0x178], !P2 ;  /* 0x00005e0067007a0c */ /* 0x000fc60005741270 */
[----:B------:R-:W-:Y:S01]  /*409b0*/  @P4 STG.E [R98.64], R244 ;  /* 0x000000f462004986 */ /* 0x000fe2000c101906 */
[----:B------:R-:W-:-:S03]  /*409c0*/  IMAD.WIDE R96, R232, 0x4, R4 ;  /* 0x00000004e8607825 */ /* 0x000fc600078e0204 */
[----:B------:R-:W3:Y:S01]  /*409d0*/  LDL.LU R242, [R1+0x2c0] ;  /* 0x0002c00001f27983 */ /* 0x000ee20000300800 */
[----:B-1----:R-:W-:-:S05]  /*409e0*/  IMAD.WIDE R2, R232, 0x4, R6 ;  /* 0x00000004e8027825 */ /* 0x002fca00078e0206 */
[----:B--2---:R1:W-:Y:S02]  /*409f0*/  @P0 STG.E [R2.64], R251 ;  /* 0x000000fb02000986 */ /* 0x0043e4000c101906 */
[C---:B-1----:R-:W-:Y:S02]  /*40a00*/  IMAD.WIDE R2, R232.reuse, 0x4, R10 ;  /* 0x00000004e8027825 */ /* 0x042fe400078e020a */
[----:B------:R-:W2:Y:S04]  /*40a10*/  LDL.LU R251, [R1+0x324] ;  /* 0x0003240001fb7983 */ /* 0x000ea80000300800 */
[----:B----4-:R1:W-:Y:S04]  /*40a20*/  @P3 STG.E [R96.64], R248 ;  /* 0x000000f860003986 */ /* 0x0103e8000c101906 */
[----:B---3--:R3:W-:Y:S04]  /*40a30*/  @P6 STG.E [R2.64], R250 ;  /* 0x000000fa02006986 */ /* 0x0087e8000c101906 */
[----:B-1----:R-:W4:Y:S01]  /*40a40*/  LDL.LU R248, [R1+0x2f4] ;  /* 0x0002f40001f87983 */ /* 0x002f220000300800 */
[----:B------:R-:W-:-:S03]  /*40a50*/  IMAD.WIDE R96, R232, 0x4, R8 ;  /* 0x00000004e8607825 */ /* 0x000fc600078e0208 */
[----:B---3--:R-:W3:Y:S04]  /*40a60*/  LDL.LU R3, [R1+0x330] ;  /* 0x0003300001037983 */ /* 0x008ee80000300800 */
[----:B------:R1:W-:Y:S04]  /*40a70*/  @P2 STG.E [R96.64], R249 ;  /* 0x000000f960002986 */ /* 0x0003e8000c101906 */
[----:B-1----:R-:W2:Y:S01]  /*40a80*/  LDL.LU R97, [R1+0x2f0] ;  /* 0x0002f00001617983 */ /* 0x002ea20000300800 */
[C---:B------:R-:W-:Y:S02]  /*40a90*/  IADD3 R234, R199.reuse, 0x16, RZ ;  /* 0x00000016c7ea7810 */ /* 0x040fe40007ffe0ff */
[----:B------:R-:W-:Y:S01]  /*40aa0*/  IADD3 R98, R199, 0x17, RZ ;  /* 0x00000017c7627810 */ /* 0x000fe20007ffe0ff */
[----:B------:R-:W4:Y:S01]  /*40ab0*/  LDL.LU R249, [R1+0x2c4] ;  /* 0x0002c40001f97983 */ /* 0x000f220000300800 */
[----:B------:R-:W-:-:S02]  /*40ac0*/  ISETP.GE.AND P1, PT, R234, c[0x0][0x17c], PT ;  /* 0x00005f00ea007a0c */ /* 0x000fc40003f26270 */
[----:B------:R-:W-:Y:S01]  /*40ad0*/  ISETP.GE.AND P0, PT, R98, c[0x0][0x17c], PT ;  /* 0x00005f0062007a0c */ /* 0x000fe20003f06270 */
[----:B------:R-:W4:Y:S01]  /*40ae0*/  LDL.LU R252, [R1+0x2a8] ;  /* 0x0002a80001fc7983 */ /* 0x000f220000300800 */
[----:B------:R-:W-:Y:S02]  /*40af0*/  ISETP.LT.AND P4, PT, R239, c[0x0][0x178], !P1 ;  /* 0x00005e00ef007a0c */ /* 0x000fe40004f81270 */
[----:B------:R-:W-:Y:S01]  /*40b00*/  IADD3 R234, R232, c[0x0][0x198], RZ ;  /* 0x00006600e8ea7a10 */ /* 0x000fe20007ffe0ff */
[----:B------:R-:W4:Y:S01]  /*40b10*/  LDL.LU R243, [R1+0x278] ;  /* 0x0002780001f37983 */ /* 0x000f220000300800 */
[----:B------:R-:W-:Y:S02]  /*40b20*/  ISETP.LT.AND P5, PT, R210, c[0x0][0x178], !P1 ;  /* 0x00005e00d2007a0c */ /* 0x000fe40004fa1270 */
[----:B------:R-:W-:Y:S01]  /*40b30*/  ISETP.LT.AND P3, PT, R211, c[0x0][0x178], !P1 ;  /* 0x00005e00d3007a0c */ /* 0x000fe20004f61270 */
[C---:B------:R-:W-:Y:S01]  /*40b40*/  IMAD.WIDE R98, R234.reuse, 0x4, R6 ;  /* 0x00000004ea627825 */ /* 0x040fe200078e0206 */
[----:B------:R-:W4:Y:S03]  /*40b50*/  LDL.LU R245, [R1+0x128] ;  /* 0x0001280001f57983 */ /* 0x000f260000300800 */
[C---:B------:R-:W-:Y:S01]  /*40b60*/  IMAD.WIDE R232, R234.reuse, 0x4, R4 ;  /* 0x00000004eae87825 */ /* 0x040fe200078e0204 */
[----:B------:R-:W4:Y:S04]  /*40b70*/  LDL.LU R244, [R1+0x118] ;  /* 0x0001180001f47983 */ /* 0x000f280000300800 */
[----:B------:R-:W4:Y:S04]  /*40b80*/  LDL.LU R250, [R1+0x2ac] ;  /* 0x0002ac0001fa7983 */ /* 0x000f280000300800 */
[----:B---3--:R1:W-:Y:S04]  /*40b90*/  @P4 STG.E [R98.64], R3 ;  /* 0x0000000362004986 */ /* 0x0083e8000c101906 */
[----:B------:R3:W-:Y:S01]  /*40ba0*/  @P5 STG.E [R232.64], R235 ;  /* 0x000000ebe8005986 */ /* 0x0007e2000c101906 */
[C---:B-1----:R-:W-:Y:S01]  /*40bb0*/  IMAD.WIDE R2, R234.reuse, 0x4, R10 ;  /* 0x00000004ea027825 */ /* 0x042fe200078e020a */
[----:B---3--:R-:W-:-:S04]  /*40bc0*/  IADD3 R235, R234, c[0x0][0x198], RZ ;  /* 0x00006600eaeb7a10 */ /* 0x008fc80007ffe0ff */
[----:B--2---:R1:W-:Y:S02]  /*40bd0*/  @P3 STG.E [R2.64], R97 ;  /* 0x0000006102003986 */ /* 0x0043e4000c101906 */
[----:B-1----:R-:W-:Y:S02]  /*40be0*/  IMAD.WIDE R2, R234, 0x4, R8 ;  /* 0x00000004ea027825 */ /* 0x002fe400078e0208 */
[----:B------:R-:W2:Y:S01]  /*40bf0*/  LDL.LU R234, [R1+0x334] ;  /* 0x0003340001ea7983 */ /* 0x000ea20000300800 */
[----:B------:R-:W-:Y:S02]  /*40c00*/  ISETP.LT.AND P2, PT, R103, c[0x0][0x178], !P1 ;  /* 0x00005e0067007a0c */ /* 0x000fe40004f41270 */
[----:B------:R-:W-:Y:S02]  /*40c10*/  ISETP.LT.AND P4, PT, R239, c[0x0][0x178], !P0 ;  /* 0x00005e00ef007a0c */ /* 0x000fe40004781270 */
[----:B------:R-:W-:Y:S02]  /*40c20*/  ISETP.LT.AND P5, PT, R210, c[0x0][0x178], !P0 ;  /* 0x00005e00d2007a0c */ /* 0x000fe400047a1270 */
[----:B------:R-:W-:-:S02]  /*40c30*/  ISETP.LT.AND P6, PT, R211, c[0x0][0x178], !P0 ;  /* 0x00005e00d3007a0c */ /* 0x000fc400047c1270 */
[C---:B------:R-:W-:Y:S02]  /*40c40*/  IADD3 R96, R199.reuse, 0x18, RZ ;  /* 0x00000018c7607810 */ /* 0x040fe40007ffe0ff */
[----:B------:R-:W-:Y:S02]  /*40c50*/  IADD3 R98, R199, 0x19, RZ ;  /* 0x00000019c7627810 */ /* 0x000fe40007ffe0ff */
[----:B------:R-:W-:Y:S01]  /*40c60*/  ISETP.GE.AND P1, PT, R96, c[0x0][0x17c], PT ;  /* 0x00005f0060007a0c */ /* 0x000fe20003f26270 */
[----:B------:R-:W-:Y:S01]  /*40c70*/  IMAD.WIDE R96, R235, 0x4, R6 ;  /* 0x00000004eb607825 */ /* 0x000fe200078e0206 */
[----:B------:R-:W-:Y:S02]  /*40c80*/  ISETP.GE.AND P3, PT, R98, c[0x0][0x17c], PT ;  /* 0x00005f0062007a0c */ /* 0x000fe40003f66270 */
[----:B------:R-:W-:Y:S01]  /*40c90*/  ISETP.LT.AND P0, PT, R103, c[0x0][0x178], !P0 ;  /* 0x00005e0067007a0c */ /* 0x000fe20004701270 */
[C---:B------:R-:W-:Y:S01]  /*40ca0*/  IMAD.WIDE R98, R235.reuse, 0x4, R4 ;  /* 0x00000004eb627825 */ /* 0x040fe200078e0204 */
[----:B------:R1:W-:Y:S03]  /*40cb0*/  @P2 STG.E [R2.64], R242 ;  /* 0x000000f202002986 */ /* 0x0003e6000c101906 */
[C---:B------:R-:W-:Y:S01]  /*40cc0*/  IMAD.WIDE R232, R235.reuse, 0x4, R10 ;  /* 0x00000004ebe87825 */ /* 0x040fe200078e020a */
[----:B-1----:R-:W3:Y:S04]  /*40cd0*/  LDL.LU R242, [R1+0x14c0] ;  /* 0x0014c00001f27983 */ /* 0x002ee80000300800 */
[----:B--2---:R-:W-:Y:S04]  /*40ce0*/  @P4 STG.E [R96.64], R234 ;  /* 0x000000ea60004986 */ /* 0x004fe8000c101906 */
[----:B------:R1:W-:Y:S04]  /*40cf0*/  @P5 STG.E [R98.64], R251 ;  /* 0x000000fb62005986 */ /* 0x0003e8000c101906 */
[----:B----4-:R2:W-:Y:S04]  /*40d00*/  @P6 STG.E [R232.64], R248 ;  /* 0x000000f8e8006986 */ /* 0x0105e8000c101906 */
[----:B-1----:R-:W4:Y:S01]  /*40d10*/  LDL.LU R251, [R1+0x27c] ;  /* 0x00027c0001fb7983 */ /* 0x002f220000300800 */
[----:B------:R-:W-:-:S03]  /*40d20*/  IMAD.WIDE R98, R235, 0x4, R8 ;  /* 0x00000004eb627825 */ /* 0x000fc600078e0208 */
[----:B--2---:R-:W2:Y:S04]  /*40d30*/  LDL.LU R248, [R1+0x12c] ;  /* 0x00012c0001f87983 */ /* 0x004ea80000300800 */
[----:B------:R1:W-:Y:S04]  /*40d40*/  @P0 STG.E [R98.64], R249 ;  /* 0x000000f962000986 */ /* 0x0003e8000c101906 */
[----:B-1----:R-:W3:Y:S01]  /*40d50*/  LDL.LU R249, [R1+0x11c] ;  /* 0x00011c0001f97983 */ /* 0x002ee20000300800 */
[----:B------:R-:W-:Y:S02]  /*40d60*/  ISETP.LT.AND P4, PT, R239, c[0x0][0x178], !P1 ;  /* 0x00005e00ef007a0c */ /* 0x000fe40004f81270 */
[----:B------:R-:W-:-:S02]  /*40d70*/  ISETP.LT.AND P6, PT, R210, c[0x0][0x178], !P1 ;  /* 0x00005e00d2007a0c */ /* 0x000fc40004fc1270 */
[----:B------:R-:W-:Y:S02]  /*40d80*/  IADD3 R233, R235, c[0x0][0x198], RZ ;  /* 0x00006600ebe97a10 */ /* 0x000fe40007ffe0ff */
[----:B------:R-:W-:-:S03]  /*40d90*/  ISETP.LT.AND P2, PT, R211, c[0x0][0x178], !P1 ;  /* 0x00005e00d3007a0c */ /* 0x000fc60004f41270 */
[----:B------:R-:W-:Y:S01]  /*40da0*/  IMAD.WIDE R2, R233, 0x4, R6 ;  /* 0x00000004e9027825 */ /* 0x000fe200078e0206 */
[----:B------:R-:W-:-:S03]  /*40db0*/  ISETP.LT.AND P1, PT, R103, c[0x0][0x178], !P1 ;  /* 0x00005e0067007a0c */ /* 0x000fc60004f21270 */
[----:B------:R-:W-:Y:S01]  /*40dc0*/  IMAD.WIDE R96, R233, 0x4, R4 ;  /* 0x00000004e9607825 */ /* 0x000fe200078e0204 */
[----:B------:R-:W-:Y:S01]  /*40dd0*/  IADD3 R232, R199, 0x1a, RZ ;  /* 0x0000001ac7e87810 */ /* 0x000fe20007ffe0ff */
[----:B------:R1:W-:Y:S01]  /*40de0*/  @P4 STG.E [R2.64], R252 ;  /* 0x000000fc02004986 */ /* 0x0003e2000c101906 */
[----:B------:R-:W-:-:S03]  /*40df0*/  ISETP.LT.AND P5, PT, R239, c[0x0][0x178], !P3 ;  /* 0x00005e00ef007a0c */ /* 0x000fc60005fa1270 */
[----:B------:R1:W-:Y:S01]  /*40e00*/  @P6 STG.E [R96.64], R243 ;  /* 0x000000f360006986 */ /* 0x0003e2000c101906 */
[----:B------:R-:W-:Y:S02]  /*40e10*/  ISETP.LT.AND P6, PT, R210, c[0x0][0x178], !P3 ;  /* 0x00005e00d2007a0c */ /* 0x000fe40005fc1270 */
[----:B------:R-:W-:Y:S02]  /*40e20*/  ISETP.GE.AND P0, PT, R232, c[0x0][0x17c], PT ;  /* 0x00005f00e8007a0c */ /* 0x000fe40003f06270 */
[----:B------:R-:W-:Y:S02]  /*40e30*/  ISETP.LT.AND P4, PT, R211, c[0x0][0x178], !P3 ;  /* 0x00005e00d3007a0c */ /* 0x000fe40005f81270 */
[C---:B------:R-:W-:Y:S01]  /*40e40*/  IADD3 R232, R233.reuse, c[0x0][0x198], RZ ;  /* 0x00006600e9e87a10 */ /* 0x040fe20007ffe0ff */
[----:B-1----:R-:W-:-:S04]  /*40e50*/  IMAD.WIDE R2, R233, 0x4, R10 ;  /* 0x00000004e9027825 */ /* 0x002fc800078e020a */
[----:B------:R-:W-:Y:S01]  /*40e60*/  IMAD.WIDE R96, R233, 0x4, R8 ;  /* 0x00000004e9607825 */ /* 0x000fe200078e0208 */
[----:B------:R1:W-:Y:S01]  /*40e70*/  @P2 STG.E [R2.64], R245 ;  /* 0x000000f502002986 */ /* 0x0003e2000c101906 */
[----:B------:R-:W-:Y:S02]  /*40e80*/  ISETP.LT.AND P3, PT, R103, c[0x0][0x178], !P3 ;  /* 0x00005e0067007a0c */ /* 0x000fe40005f61270 */
[----:B------:R-:W-:Y:S01]  /*40e90*/  IMAD.WIDE R98, R232, 0x4, R6 ;  /* 0x00000004e8627825 */ /* 0x000fe200078e0206 */
[----:B------:R1:W-:Y:S01]  /*40ea0*/  @P1 STG.E [R96.64], R244 ;  /* 0x000000f460001986 */ /* 0x0003e2000c101906 */
[----:B------:R-:W-:-:S03]  /*40eb0*/  IADD3 R234, R199, 0x1c, RZ ;  /* 0x0000001cc7ea7810 */ /* 0x000fc60007ffe0ff */
[----:B------:R-:W-:Y:S01]  /*40ec0*/  @P5 STG.E [R98.64], R250 ;  /* 0x000000fa62005986 */ /* 0x000fe2000c101906 */
[----:B-1----:R-:W-:-:S04]  /*40ed0*/  IMAD.WIDE R2, R232, 0x4, R4 ;  /* 0x00000004e8027825 */ /* 0x002fc800078e0204 */
[C---:B------:R-:W-:Y:S01]  /*40ee0*/  IMAD.WIDE R96, R232.reuse, 0x4, R10 ;  /* 0x00000004e8607825 */ /* 0x040fe200078e020a */
[----:B------:R-:W-:Y:S01]  /*40ef0*/  IADD3 R233, R232, c[0x0][0x198], RZ ;  /* 0x00006600e8e97a10 */ /* 0x000fe20007ffe0ff */
[----:B----4-:R1:W-:Y:S04]  /*40f00*/  @P6 STG.E [R2.64], R251 ;  /* 0x000000fb02006986 */ /* 0x0103e8000c101906 */
[----:B--2---:R2:W-:Y:S01]  /*40f10*/  @P4 STG.E [R96.64], R248 ;  /* 0x000000f860004986 */ /* 0x0045e2000c101906 */
[----:B------:R-:W-:-:S03]  /*40f20*/  ISETP.GE.AND P4, PT, R234, c[0x0][0x17c], PT ;  /* 0x00005f00ea007a0c */ /* 0x000fc60003f86270 */
[----:B-1----:R-:W4:Y:S01]  /*40f30*/  LDL.LU R251, [R1+0x238] ;  /* 0x0002380001fb7983 */ /* 0x002f220000300800 */
[----:B------:R-:W-:-:S03]  /*40f40*/  IMAD.WIDE R2, R232, 0x4, R8 ;  /* 0x00000004e8027825 */ /* 0x000fc600078e0208 */
[----:B--2---:R-:W2:Y:S04]  /*40f50*/  LDL.LU R248, [R1+0x2ec] ;  /* 0x0002ec0001f87983 */ /* 0x004ea80000300800 */
[----:B------:R-:W2:Y:S04]  /*40f60*/  LDL.LU R245, [R1+0x2bc] ;  /* 0x0002bc0001f57983 */ /* 0x000ea80000300800 */
[----:B------:R-:W2:Y:S04]  /*40f70*/  LDL.LU R244, [R1+0x28c] ;  /* 0x00028c0001f47983 */ /* 0x000ea80000300800 */
[----:B------:R-:W2:Y:S04]  /*40f80*/  LDL.LU R250, [R1+0x23c] ;  /* 0x00023c0001fa7983 */ /* 0x000ea80000300800 */
[----:B------:R-:W2:Y:S04]  /*40f90*/  LDL.LU R232, [R1+0x288] ;  /* 0x0002880001e87983 */ /* 0x000ea80000300800 */
[----:B------:R-:W2:Y:S04]  /*40fa0*/  LDL.LU R234, [R1+0x2b8] ;  /* 0x0002b80001ea7983 */ /* 0x000ea80000300800 */
[----:B---3--:R1:W-:Y:S04]  /*40fb0*/  @P3 STG.E [R2.64], R249 ;  /* 0x000000f902003986 */ /* 0x0083e8000c101906 */
[----:B-1----:R-:W3:Y:S01]  /*40fc0*/  LDL.LU R3, [R1+0x2e8] ;  /* 0x0002e80001037983 */ /* 0x002ee20000300800 */
[----:B------:R-:W-:-:S02]  /*40fd0*/  ISETP.LT.AND P2, PT, R239, c[0x0][0x178], !P0 ;  /* 0x00005e00ef007a0c */ /* 0x000fc40004741270 */
[----:B------:R-:W-:Y:S02]  /*40fe0*/  ISETP.LT.AND P5, PT, R210, c[0x0][0x178], !P0 ;  /* 0x00005e00d2007a0c */ /* 0x000fe400047a1270 */
[----:B------:R-:W-:Y:S02]  /*40ff0*/  IADD3 R98, R199, 0x1b, RZ ;  /* 0x0000001bc7627810 */ /* 0x000fe40007ffe0ff */
[----:B------:R-:W-:Y:S01]  /*41000*/  ISETP.LT.AND P6, PT, R211, c[0x0][0x178], !P0 ;  /* 0x00005e00d3007a0c */ /* 0x000fe200047c1270 */
[C---:B------:R-:W-:Y:S01]  /*41010*/  IMAD.WIDE R96, R233.reuse, 0x4, R6 ;  /* 0x00000004e9607825 */ /* 0x040fe200078e0206 */
[----:B------:R-:W-:Y:S01]  /*41020*/  ISETP.GE.AND P1, PT, R98, c[0x0][0x17c], PT ;  /* 0x00005f0062007a0c */ /* 0x000fe20003f26270 */
[----:B------:R-:W4:Y:S02]  /*41030*/  LDL.LU R249, [R1+0x318] ;  /* 0x0003180001f97983 */ /* 0x000f240000300800 */
[----:B------:R-:W-:Y:S01]  /*41040*/  IMAD.WIDE R98, R233, 0x4, R4 ;  /* 0x00000004e9627825 */ /* 0x000fe200078e0204 */
[----:B------:R-:W-:Y:S01]  /*41050*/  ISETP.LT.AND P0, PT, R103, c[0x0][0x178], !P0 ;  /* 0x00005e0067007a0c */ /* 0x000fe20004701270 */
[----:B------:R-:W4:Y:S01]  /*41060*/  LDL.LU R235, [R1+0x2d8] ;  /* 0x0002d80001eb7983 */ /* 0x000f220000300800 */
[----:B------:R-:W-:-:S03]  /*41070*/  ISETP.LT.AND P3, PT, R210, c[0x0][0x178], !P1 ;  /* 0x00005e00d2007a0c */ /* 0x000fc60004f61270 */
[----:B------:R-:W4:Y:S04]  /*41080*/  LDL.LU R252, [R1+0x298] ;  /* 0x0002980001fc7983 */ /* 0x000f280000300800 */
[----:B------:R-:W4:Y:S04]  /*41090*/  LDL.LU R243, [R1+0x31c] ;  /* 0x00031c0001f37983 */ /* 0x000f280000300800 */
[----:B---3--:R1:W-:Y:S01]  /*410a0*/  @P2 STG.E [R96.64], R3 ;  /* 0x0000000360002986 */ /* 0x0083e2000c101906 */
[----:B------:R-:W-:-:S03]  /*410b0*/  ISETP.LT.AND P2, PT, R211, c[0x0][0x178], !P1 ;  /* 0x00005e00d3007a0c */ /* 0x000fc60004f41270 */
[----:B--2---:R2:W-:Y:S01]  /*410c0*/  @P5 STG.E [R98.64], R234 ;  /* 0x000000ea62005986 */ /* 0x0045e2000c101906 */
[----:B------:R-:W-:Y:S02]  /*410d0*/  ISETP.LT.AND P5, PT, R239, c[0x0][0x178], !P1 ;  /* 0x00005e00ef007a0c */ /* 0x000fe40004fa1270 */
[----:B------:R-:W-:Y:S01]  /*410e0*/  ISETP.LT.AND P1, PT, R103, c[0x0][0x178], !P1 ;  /* 0x00005e0067007a0c */ /* 0x000fe20004f21270 */
[----:B-1----:R-:W-:Y:S01]  /*410f0*/  IMAD.WIDE R2, R233, 0x4, R10 ;  /* 0x00000004e9027825 */ /* 0x002fe200078e020a */
[----:B------:R-:W-:Y:S02]  /*41100*/  IADD3 R96, R199, 0x1d, RZ ;  /* 0x0000001dc7607810 */ /* 0x000fe40007ffe0ff */
[----:B--2---:R-:W-:Y:S02]  /*41110*/  IADD3 R234, R233, c[0x0][0x198], RZ ;  /* 0x00006600e9ea7a10 */ /* 0x004fe40007ffe0ff */
[----:B------:R1:W-:Y:S01]  /*41120*/  @P6 STG.E [R2.64], R232 ;  /* 0x000000e802006986 */ /* 0x0003e2000c101906 */
[----:B------:R-:W-:-:S02]  /*41130*/  ISETP.GE.AND P6, PT, R96, c[0x0][0x17c], PT ;  /* 0x00005f0060007a0c */ /* 0x000fc40003fc6270 */
[----:B------:R-:W-:-:S04]  /*41140*/  IMAD.WIDE R96, R234, 0x4, R4 ;  /* 0x00000004ea607825 */ /* 0x000fc800078e0204 */
[----:B-1----:R-:W-:-:S04]  /*41150*/  IMAD.WIDE R232, R233, 0x4, R8 ;  /* 0x00000004e9e87825 */ /* 0x002fc800078e0208 */
[C---:B------:R-:W-:Y:S01]  /*41160*/  IMAD.WIDE R2, R234.reuse, 0x4, R6 ;  /* 0x00000004ea027825 */ /* 0x040fe200078e0206 */
[----:B----4-:R1:W-:Y:S03]  /*41170*/  @P0 STG.E [R232.64], R251 ;  /* 0x000000fbe8000986 */ /* 0x0103e6000c101906 */
[C---:B------:R-:W-:Y:S01]  /*41180*/  IMAD.WIDE R98, R234.reuse, 0x4, R10 ;  /* 0x00000004ea627825 */ /* 0x040fe200078e020a */
[----:B------:R2:W-:Y:S04]  /*41190*/  @P5 STG.E [R2.64], R248 ;  /* 0x000000f802005986 */ /* 0x0005e8000c101906 */
[----:B------:R-:W-:Y:S01]  /*411a0*/  @P3 STG.E [R96.64], R245 ;  /* 0x000000f560003986 */ /* 0x000fe2000c101906 */
[----:B-1----:R-:W-:-:S03]  /*411b0*/  IMAD.WIDE R232, R234, 0x4, R8 ;  /* 0x00000004eae87825 */ /* 0x002fc600078e0208 */
[----:B------:R-:W3:Y:S04]  /*411c0*/  LDL.LU R251, [R1+0x14bc] ;  /* 0x0014bc0001fb7983 */ /* 0x000ee80000300800 */
[----:B------:R-:W-:Y:S04]  /*411d0*/  @P2 STG.E [R98.64], R244 ;  /* 0x000000f462002986 */ /* 0x000fe8000c101906 */
[----:B--2---:R-:W2:Y:S04]  /*411e0*/  LDL.LU R248, [R1+0x14b8] ;  /* 0x0014b80001f87983 */ /* 0x004ea80000300800 */
[----:B------:R1:W-:Y:S04]  /*411f0*/  @P1 STG.E [R232.64], R250 ;  /* 0x000000fae8001986 */ /* 0x0003e8000c101906 */
[----:B-1----:R-:W4:Y:S04]  /*41200*/  LDL.LU R233, [R1+0x308] ;  /* 0x0003080001e97983 */ /* 0x002f280000300800 */
[----:B------:R-:W2:Y:S04]  /*41210*/  LDL.LU R245, [R1+0x30c] ;  /* 0x00030c0001f57983 */ /* 0x000ea80000300800 */
[----:B------:R-:W2:Y:S04]  /*41220*/  LDL.LU R244, [R1+0x2dc] ;  /* 0x0002dc0001f47983 */ /* 0x000ea80000300800 */
[----:B------:R-:W2:Y:S01]  /*41230*/  LDL.LU R250, [R1+0x29c] ;  /* 0x00029c0001fa7983 */ /* 0x000ea20000300800 */
[----:B------:R-:W-:-:S02]  /*41240*/  ISETP.LT.AND P2, PT, R239, c[0x0][0x178], !P4 ;  /* 0x00005e00ef007a0c */ /* 0x000fc40006741270 */
[----:B------:R-:W-:Y:S02]  /*41250*/  ISETP.LT.AND P3, PT, R210, c[0x0][0x178], !P4 ;  /* 0x00005e00d2007a0c */ /* 0x000fe40006761270 */
[----:B------:R-:W-:Y:S02]  /*41260*/  IADD3 R234, R234, c[0x0][0x198], RZ ;  /* 0x00006600eaea7a10 */ /* 0x000fe40007ffe0ff */
[----:B------:R-:W-:Y:S02]  /*41270*/  ISETP.LT.AND P1, PT, R211, c[0x0][0x178], !P4 ;  /* 0x00005e00d3007a0c */ /* 0x000fe40006721270 */
[----:B------:R-:W-:Y:S02]  /*41280*/  IADD3 R2, R199, 0x1e, RZ ;  /* 0x0000001ec7027810 */ /* 0x000fe40007ffe0ff */
[----:B------:R-:W-:Y:S01]  /*41290*/  ISETP.LT.AND P4, PT, R103, c[0x0][0x178], !P4 ;  /* 0x00005e0067007a0c */ /* 0x000fe20006781270 */
[----:B------:R-:W-:Y:S01]  /*412a0*/  IMAD.WIDE R98, R234, 0x4, R6 ;  /* 0x00000004ea627825 */ /* 0x000fe200078e0206 */
[----:B------:R-:W-:-:S02]  /*412b0*/  ISETP.LT.AND P5, PT, R239, c[0x0][0x178], !P6 ;  /* 0x00005e00ef007a0c */ /* 0x000fc400077a1270 */
[----:B------:R-:W-:Y:S01]  /*412c0*/  ISETP.GE.AND P0, PT, R2, c[0x0][0x17c], PT ;  /* 0x00005f0002007a0c */ /* 0x000fe20003f06270 */
[C---:B------:R-:W-:Y:S01]  /*412d0*/  IMAD.WIDE R2, R234.reuse, 0x4, R4 ;  /* 0x00000004ea027825 */ /* 0x040fe200078e0204 */
[C---:B------:R-:W-:Y:S01]  /*412e0*/  IADD3 R232, R234.reuse, c[0x0][0x198], RZ ;  /* 0x00006600eae87a10 */ /* 0x040fe20007ffe0ff */
[----:B------:R1:W-:Y:S02]  /*412f0*/  @P2 STG.E [R98.64], R249 ;  /* 0x000000f962002986 */ /* 0x0003e4000c101906 */
[----:B------:R-:W-:-:S04]  /*41300*/  IMAD.WIDE R96, R234, 0x4, R10 ;  /* 0x00000004ea607825 */ /* 0x000fc800078e020a */
[----:B-1----:R-:W-:Y:S01]  /*41310*/  IMAD.WIDE R98, R234, 0x4, R8 ;  /* 0x00000004ea627825 */ /* 0x002fe200078e0208 */
[----:B------:R-:W3:Y:S04]  /*41320*/  LDL.LU R249, [R1+0x14b4] ;  /* 0x0014b40001f97983 */ /* 0x000ee80000300800 */
[----:B----4-:R1:W-:Y:S01]  /*41330*/  @P3 STG.E [R2.64], R233 ;  /* 0x000000e902003986 */ /* 0x0103e2000c101906 */
[----:B------:R-:W-:-:S03]  /*41340*/  ISETP.LT.AND P3, PT, R211, c[0x0][0x178], !P6 ;  /* 0x00005e00d3007a0c */ /* 0x000fc60007761270 */
[----:B------:R-:W-:Y:S01]  /*41350*/  @P1 STG.E [R96.64], R235 ;  /* 0x000000eb60001986 */ /* 0x000fe2000c101906 */
[----:B------:R-:W-:-:S03]  /*41360*/  ISETP.LT.AND P1, PT, R210, c[0x0][0x178], !P6 ;  /* 0x00005e00d2007a0c */ /* 0x000fc60007721270 */
[----:B------:R4:W-:Y:S01]  /*41370*/  @P4 STG.E [R98.64], R252 ;  /* 0x000000fc62004986 */ /* 0x0009e2000c101906 */
[----:B-1----:R-:W-:-:S05]  /*41380*/  IMAD.WIDE R2, R232, 0x4, R6 ;  /* 0x00000004e8027825 */ /* 0x002fca00078e0206 */
[----:B------:R1:W-:Y:S01]  /*41390*/  @P5 STG.E [R2.64], R243 ;  /* 0x000000f302005986 */ /* 0x0003e2000c101906 */
[----:B------:R-:W-:Y:S02]  /*413a0*/  ISETP.LT.AND P5, PT, R103, c[0x0][0x178], !P6 ;  /* 0x00005e0067007a0c */ /* 0x000fe400077a1270 */
[----:B----4-:R-:W-:Y:S01]  /*413b0*/  IADD3 R98, R199, 0x1f, RZ ;  /* 0x0000001fc7627810 */ /* 0x010fe20007ffe0ff */
[C---:B------:R-:W-:Y:S01]  /*413c0*/  IMAD.WIDE R96, R232.reuse, 0x4, R4 ;  /* 0x00000004e8607825 */ /* 0x040fe200078e0204 */
[----:B------:R-:W-:Y:S02]  /*413d0*/  IADD3 R233, R232, c[0x0][0x198], RZ ;  /* 0x00006600e8e97a10 */ /* 0x000fe40007ffe0ff */
[----:B------:R-:W-:Y:S01]  /*413e0*/  ISETP.GE.AND P2, PT, R98, c[0x0][0x17c], PT ;  /* 0x00005f0062007a0c */ /* 0x000fe20003f46270 */
[C---:B------:R-:W-:Y:S01]  /*413f0*/  IMAD.WIDE R98, R232.reuse, 0x4, R8 ;  /* 0x00000004e8627825 */ /* 0x040fe200078e0208 */
[----:B--2---:R2:W-:Y:S03]  /*41400*/  @P1 STG.E [R96.64], R245 ;  /* 0x000000f560001986 */ /* 0x0045e6000c101906 */
[----:B-1----:R-:W-:-:S02]  /*41410*/  IMAD.WIDE R2, R232, 0x4, R10 ;  /* 0x00000004e8027825 */ /* 0x002fc400078e020a */
[----:B------:R-:W4:Y:S04]  /*41420*/  LDL.LU R232, [R1+0x2c8] ;  /* 0x0002c80001e87983 */ /* 0x000f280000300800 */
[----:B------:R1:W-:Y:S04]  /*41430*/  @P3 STG.E [R2.64], R244 ;  /* 0x000000f402003986 */ /* 0x0003e8000c101906 */
[----:B--2---:R-:W2:Y:S04]  /*41440*/  LDL.LU R245, [R1+0x33c] ;  /* 0x00033c0001f57983 */ /* 0x004ea80000300800 */
[----:B------:R-:W2:Y:S04]  /*41450*/  LDL.LU R234, [R1+0x32c] ;  /* 0x00032c0001ea7983 */ /* 0x000ea80000300800 */
[----:B-1----:R-:W2:Y:S04]  /*41460*/  LDL.LU R244, [R1+0x2fc] ;  /* 0x0002fc0001f47983 */ /* 0x002ea80000300800 */
[----:B------:R1:W-:Y:S04]  /*41470*/  @P5 STG.E [R98.64], R250 ;  /* 0x000000fa62005986 */ /* 0x0003e8000c101906 */
[----:B-1----:R-:W2:Y:S04]  /*41480*/  LDL.LU R98, [R1+0x338] ;  /* 0x0003380001627983 */ /* 0x002ea80000300800 */
[----:B------:R-:W3:Y:S01]  /*41490*/  LDL.LU R99, [R1+0x328] ;  /* 0x0003280001637983 */ /* 0x000ee20000300800 */
[----:B------:R-:W-:-:S02]  /*414a0*/  ISETP.LT.AND P6, PT, R239, c[0x0][0x178], !P0 ;  /* 0x00005e00ef007a0c */ /* 0x000fc400047c1270 */
[----:B------:R-:W-:Y:S01]  /*414b0*/  ISETP.LT.AND P4, PT, R210, c[0x0][0x178], !P0 ;  /* 0x00005e00d2007a0c */ /* 0x000fe20004781270 */
[C---:B------:R-:W-:Y:S01]  /*414c0*/  IMAD.WIDE R96, R233.reuse, 0x4, R6 ;  /* 0x00000004e9607825 */ /* 0x040fe200078e0206 */
[----:B------:R-:W4:Y:S03]  /*414d0*/  LDL.LU R250, [R1+0x2cc] ;  /* 0x0002cc0001fa7983 */ /* 0x000f260000300800 */
[----:B------:R-:W-:Y:S01]  /*414e0*/  IMAD.WIDE R2, R233, 0x4, R4 ;  /* 0x00000004e9027825 */ /* 0x000fe200078e0204 */
[----:B------:R-:W4:Y:S04]  /*414f0*/  LDL.LU R235, [R1+0x350] ;  /* 0x0003500001eb7983 */ /* 0x000f280000300800 */
[----:B------:R-:W4:Y:S04]  /*41500*/  LDL.LU R252, [R1+0x210] ;  /* 0x0002100001fc7983 */ /* 0x000f280000300800 */
[----:B------:R-:W4:Y:S04]  /*41510*/  LDL.LU R243, [R1+0xf0] ;  /* 0x0000f00001f37983 */ /* 0x000f280000300800 */
[----:B--2---:R1:W-:Y:S04]  /*41520*/  @P6 STG.E [R96.64], R98 ;  /* 0x0000006260006986 */ /* 0x0043e8000c101906 */
[----:B---3--:R2:W-:Y:S01]  /*41530*/  @P4 STG.E [R2.64], R99 ;  /* 0x0000006302004986 */ /* 0x0085e2000c101906 */
[----:B-1----:R-:W-:-:S04]  /*41540*/  IADD3 R98, R199, 0x20, RZ ;  /* 0x00000020c7627810 */ /* 0x002fc80007ffe0ff */
[----:B------:R-:W-:Y:S02]  /*41550*/  ISETP.GE.AND P4, PT, R98, c[0x0][0x17c], PT ;  /* 0x00005f0062007a0c */ /* 0x000fe40003f86270 */
[----:B------:R-:W3:Y:S01]  /*41560*/  LDL.LU R98, [R1+0x2f8] ;  /* 0x0002f80001627983 */ /* 0x000ee20000300800 */
[----:B------:R-:W-:Y:S02]  /*41570*/  ISETP.LT.AND P5, PT, R211, c[0x0][0x178], !P0 ;  /* 0x00005e00d3007a0c */ /* 0x000fe400047a1270 */
[----:B------:R-:W-:Y:S02]  /*41580*/  ISETP.LT.AND P0, PT, R103, c[0x0][0x178], !P0 ;  /* 0x00005e0067007a0c */ /* 0x000fe40004701270 */
[----:B------:R-:W-:Y:S01]  /*41590*/  ISETP.LT.AND P1, PT, R239, c[0x0][0x178], !P2 ;  /* 0x00005e00ef007a0c */ /* 0x000fe20005721270 */
[----:B--2---:R-:W-:Y:S01]  /*415a0*/  IMAD.WIDE R2, R233, 0x4, R10 ;  /* 0x00000004e9027825 */ /* 0x004fe200078e020a */
[----:B------:R-:W-:-:S03]  /*415b0*/  ISETP.LT.AND P3, PT, R210, c[0x0][0x178], !P2 ;  /* 0x00005e00d2007a0c */ /* 0x000fc60005761270 */
[C---:B------:R-:W-:Y:S01]  /*415c0*/  IMAD.WIDE R96, R233.reuse, 0x4, R8 ;  /* 0x00000004e9607825 */ /* 0x040fe200078e0208 */
[----:B------:R-:W-:Y:S02]  /*415d0*/  IADD3 R233, R233, c[0x0][0x198], RZ ;  /* 0x00006600e9e97a10 */ /* 0x000fe40007ffe0ff */
[----:B------:R-:W-:Y:S02]  /*415e0*/  ISETP.LT.AND P6, PT, R211, c[0x0][0x178], !P2 ;  /* 0x00005e00d3007a0c */ /* 0x000fe400057c1270 */
[----:B------:R-:W-:Y:S02]  /*415f0*/  ISETP.LT.AND P2, PT, R103, c[0x0][0x178], !P2 ;  /* 0x00005e0067007a0c */ /* 0x000fe40005741270 */
[----:B------:R-:W-:Y:S01]  /*41600*/  IADD3 R99, R199, 0x21, RZ ;  /* 0x00000021c7637810 */ /* 0x000fe20007ffe0ff */
[----:B---3--:R1:W-:Y:S03]  /*41610*/  @P5 STG.E [R2.64], R98 ;  /* 0x0000006202005986 */ /* 0x0083e6000c101906 */
[----:B------:R-:W-:Y:S01]  /*41620*/  ISETP.GE.AND P5, PT, R99, c[0x0][0x17c], PT ;  /* 0x00005f0063007a0c */ /* 0x000fe20003fa6270 */
[----:B----4-:R2:W-:Y:S01]  /*41630*/  @P0 STG.E [R96.64], R232 ;  /* 0x000000e860000986 */ /* 0x0105e2000c101906 */
[----:B-1----:R-:W-:-:S04]  /*41640*/  IMAD.WIDE R2, R233, 0x4, R6 ;  /* 0x00000004e9027825 */ /* 0x002fc800078e0206 */
[C---:B--2---:R-:W-:Y:S01]  /*41650*/  IMAD.WIDE R96, R233.reuse, 0x4, R4 ;  /* 0x00000004e9607825 */ /* 0x044fe200078e0204 */
[----:B------:R1:W-:Y:S03]  /*41660*/  @P1 STG.E [R2.64], R245 ;  /* 0x000000f502001986 */ /* 0x0003e6000c101906 */
[C---:B------:R-:W-:Y:S01]  /*41670*/  IMAD.WIDE R98, R233.reuse, 0x4, R10 ;  /* 0x00000004e9627825 */ /* 0x040fe200078e020a */
[----:B------:R-:W-:Y:S04]  /*41680*/  @P3 STG.E [R96.64], R234 ;  /* 0x000000ea60003986 */ /* 0x000fe8000c101906 */
[----:B------:R2:W-:Y:S04]  /*41690*/  @P6 STG.E [R98.64], R244 ;  /* 0x000000f462006986 */ /* 0x0005e8000c101906 */
[----:B-1----:R-:W3:Y:S01]  /*416a0*/  LDL.LU R245, [R1+0x354] ;  /* 0x0003540001f57983 */ /* 0x002ee20000300800 */
[----:B------:R-:W-:-:S05]  /*416b0*/  IMAD.WIDE R2, R233, 0x4, R8 ;  /* 0x00000004e9027825 */ /* 0x000fca00078e0208 */
[----:B------:R1:W-:Y:S04]  /*416c0*/  @P2 STG.E [R2.64], R250 ;  /* 0x000000fa02002986 */ /* 0x0003e8000c101906 */
[----:B--2---:R-:W2:Y:S04]  /*416d0*/  LDL.LU R244, [R1+0x214] ;  /* 0x0002140001f47983 */ /* 0x004ea80000300800 */
[----:B-1----:R-:W4:Y:S01]  /*416e0*/  LDL.LU R250, [R1+0xf4] ;  /* 0x0000f40001fa7983 */ /* 0x002f220000300800 */
[----:B------:R-:W-:Y:S02]  /*416f0*/  ISETP.LT.AND P0, PT, R239, c[0x0][0x178], !P4 ;  /* 0x00005e00ef007a0c */ /* 0x000fe40006701270 */
[----:B------:R-:W-:Y:S01]  /*41700*/  IADD3 R232, R233, c[0x0][0x198], RZ ;  /* 0x00006600e9e87a10 */ /* 0x000fe20007ffe0ff */
[----:B------:R-:W4:Y:S01]  /*41710*/  LDL.LU R234, [R1+0x380] ;  /* 0x0003800001ea7983 */ /* 0x000f220000300800 */
[----:B------:R-:W-:-:S02]  /*41720*/  ISETP.LT.AND P1, PT, R210, c[0x0][0x178], !P4 ;  /* 0x00005e00d2007a0c */ /* 0x000fc40006721270 */
[----:B------:R-:W-:Y:S01]  /*41730*/  ISETP.LT.AND P6, PT, R211, c[0x0][0x178], !P4 ;  /* 0x00005e00d3007a0c */ /* 0x000fe200067c1270 */
[C---:B------:R-:W-:Y:S01]  /*41740*/  IMAD.WIDE R96, R232.reuse, 0x4, R6 ;  /* 0x00000004e8607825 */ /* 0x040fe200078e0206 */
[----:B------:R-:W-:Y:S02]  /*41750*/  IADD3 R98, R199, 0x22, RZ ;  /* 0x00000022c7627810 */ /* 0x000fe40007ffe0ff */
[----:B------:R-:W-:Y:S01]  /*41760*/  ISETP.LT.AND P4, PT, R103, c[0x0][0x178], !P4 ;  /* 0x00005e0067007a0c */ /* 0x000fe20006781270 */
[----:B------:R-:W-:Y:S01]  /*41770*/  IMAD.WIDE R2, R232, 0x4, R10 ;  /* 0x00000004e8027825 */ /* 0x000fe200078e020a */
[----:B------:R-:W-:Y:S01]  /*41780*/  ISETP.GE.AND P3, PT, R98, c[0x0][0x17c], PT ;  /* 0x00005f0062007a0c */ /* 0x000fe20003f66270 */
[----:B------:R1:W-:Y:S01]  /*41790*/  @P0 STG.E [R96.64], R235 ;  /* 0x000000eb60000986 */ /* 0x0003e2000c101906 */
[----:B------:R-:W-:Y:S02]  /*417a0*/  IADD3 R98, R199, 0x23, RZ ;  /* 0x00000023c7627810 */ /* 0x000fe40007ffe0ff */
[----:B------:R-:W-:-:S02]  /*417b0*/  ISETP.LT.AND P0, PT, R239, c[0x0][0x178], !P5 ;  /* 0x00005e00ef007a0c */ /* 0x000fc40006f01270 */
[----:B------:R-:W-:Y:S02]  /*417c0*/  IADD3 R233, R232, c[0x0][0x198], RZ ;  /* 0x00006600e8e97a10 */ /* 0x000fe40007ffe0ff */
[----:B------:R-:W-:Y:S01]  /*417d0*/  ISETP.GE.AND P2, PT, R98, c[0x0][0x17c], PT ;  /* 0x00005f0062007a0c */ /* 0x000fe20003f46270 */
[C---:B-1----:R-:W-:Y:S01]  /*417e0*/  IMAD.WIDE R96, R232.reuse, 0x4, R4 ;  /* 0x00000004e8607825 */ /* 0x042fe200078e0204 */
[----:B------:R-:W4:Y:S03]  /*417f0*/  LDL.LU R235, [R1+0x220] ;  /* 0x0002200001eb7983 */ /* 0x000f260000300800 */
[----:B------:R-:W-:Y:S01]  /*41800*/  IMAD.WIDE R98, R232, 0x4, R8 ;  /* 0x00000004e8627825 */ /* 0x000fe200078e0208 */
[----:B------:R1:W-:Y:S01]  /*41810*/  @P1 STG.E [R96.64], R252 ;  /* 0x000000fc60001986 */ /* 0x0003e2000c101906 */
[----:B------:R-:W-:-:S03]  /*41820*/  ISETP.LT.AND P1, PT, R210, c[0x0][0x178], !P5 ;  /* 0x00005e00d2007a0c */ /* 0x000fc60006f21270 */
[----:B------:R1:W-:Y:S01]  /*41830*/  @P6 STG.E [R2.64], R243 ;  /* 0x000000f302006986 */ /* 0x0003e2000c101906 */
[----:B------:R-:W-:Y:S02]  /*41840*/  ISETP.LT.AND P6, PT, R211, c[0x0][0x178], !P5 ;  /* 0x00005e00d3007a0c */ /* 0x000fe40006fc1270 */
[----:B------:R-:W-:Y:S01]  /*41850*/  ISETP.LT.AND P5, PT, R103, c[0x0][0x178], !P5 ;  /* 0x00005e0067007a0c */ /* 0x000fe20006fa1270 */
[----:B------:R1:W-:Y:S04]  /*41860*/  @P4 STG.E [R98.64], R248 ;  /* 0x000000f862004986 */ /* 0x0003e8000c101906 */
[----:B-1----:R-:W4:Y:S01]  /*41870*/  LDL.LU R252, [R1+0x100] ;  /* 0x0001000001fc7983 */ /* 0x002f220000300800 */
[----:B------:R-:W-:-:S03]  /*41880*/  IMAD.WIDE R2, R233, 0x4, R6 ;  /* 0x00000004e9027825 */ /* 0x000fc600078e0206 */
[----:B------:R-:W4:Y:S01]  /*41890*/  LDL.LU R243, [R1+0x384] ;  /* 0x0003840001f37983 */ /* 0x000f220000300800 */
[----:B------:R-:W-:Y:S01]  /*418a0*/  IADD3 R98, R199, 0x24, RZ ;  /* 0x00000024c7627810 */ /* 0x000fe20007ffe0ff */
[C---:B------:R-:W-:Y:S02]  /*418b0*/  IMAD.WIDE R96, R233.reuse, 0x4, R4 ;  /* 0x00000004e9607825 */ /* 0x040fe400078e0204 */
[----:B---3--:R1:W-:Y:S01]  /*418c0*/  @P0 STG.E [R2.64], R245 ;  /* 0x000000f502000986 */ /* 0x0083e2000c101906 */
[----:B------:R-:W-:Y:S01]  /*418d0*/  ISETP.GE.AND P0, PT, R98, c[0x0][0x17c], PT ;  /* 0x00005f0062007a0c */ /* 0x000fe20003f06270 */
[----:B------:R-:W-:-:S04]  /*418e0*/  IMAD.WIDE R98, R233, 0x4, R8 ;  /* 0x00000004e9627825 */ /* 0x000fc800078e0208 */
[----:B-1----:R-:W-:Y:S01]  /*418f0*/  IMAD.WIDE R2, R233, 0x4, R10 ;  /* 0x00000004e9027825 */ /* 0x002fe200078e020a */
[----:B------:R-:W3:Y:S04]  /*41900*/  LDL.LU R245, [R1+0x364] ;  /* 0x0003640001f57983 */ /* 0x000ee80000300800 */
[----:B--2---:R1:W-:Y:S04]  /*41910*/  @P1 STG.E [R96.64], R244 ;  /* 0x000000f460001986 */ /* 0x0043e8000c101906 */
[----:B----4-:R2:W-:Y:S04]  /*41920*/  @P6 STG.E [R2.64], R250 ;  /* 0x000000fa02006986 */ /* 0x0105e8000c101906 */
[----:B------:R4:W-:Y:S04]  /*41930*/  @P5 STG.E [R98.64], R249 ;  /* 0x000000f962005986 */ /* 0x0009e8000c101906 */
[----:B-1----:R-:W3:Y:S04]  /*41940*/  LDL.LU R244, [R1+0x224] ;  /* 0x0002240001f47983 */ /* 0x002ee80000300800 */
[----:B--2---:R-:W3:Y:S04]  /*41950*/  LDL.LU R250, [R1+0x104] ;  /* 0x0001040001fa7983 */ /* 0x004ee80000300800 */
[----:B------:R-:W3:Y:S04]  /*41960*/  LDL.LU R248, [R1+0x370] ;  /* 0x0003700001f87983 */ /* 0x000ee80000300800 */
[----:B----4-:R-:W4:Y:S01]  /*41970*/  LDL.LU R249, [R1+0x360] ;  /* 0x0003600001f97983 */ /* 0x010f220000300800 */
[----:B------:R-:W-:-:S02]  /*41980*/  ISETP.LT.AND P4, PT, R239, c[0x0][0x178], !P3 ;  /* 0x00005e00ef007a0c */ /* 0x000fc40005f81270 */
[----:B------:R-:W-:Y:S02]  /*41990*/  IADD3 R232, R233, c[0x0][0x198], RZ ;  /* 0x00006600e9e87a10 */ /* 0x000fe40007ffe0ff */
[----:B------:R-:W-:Y:S02]  /*419a0*/  ISETP.LT.AND P1, PT, R210, c[0x0][0x178], !P3 ;  /* 0x00005e00d2007a0c */ /* 0x000fe40005f21270 */
[----:B------:R-:W-:Y:S01]  /*419b0*/  ISETP.LT.AND P5, PT, R211, c[0x0][0x178], !P3 ;  /* 0x00005e00d3007a0c */ /* 0x000fe20005fa1270 */
[C---:B------:R-:W-:Y:S01]  /*419c0*/  IMAD.WIDE R96, R232.reuse, 0x4, R6 ;  /* 0x00000004e8607825 */ /* 0x040fe200078e0206 */
[----:B------:R-:W-:Y:S02]  /*419d0*/  ISETP.LT.AND P3, PT, R103, c[0x0][0x178], !P3 ;  /* 0x00005e0067007a0c */ /* 0x000fe40005f61270 */
[----:B------:R-:W-:Y:S01]  /*419e0*/  ISETP.LT.AND P6, PT, R239, c[0x0][0x178], !P2 ;  /* 0x00005e00ef007a0c */ /* 0x000fe200057c1270 */
[----:B------:R-:W-:Y:S02]  /*419f0*/  IMAD.WIDE R2, R232, 0x4, R10 ;  /* 0x00000004e8027825 */ /* 0x000fe400078e020a */
[----:B------:R1:W-:Y:S01]  /*41a00*/  @P4 STG.E [R96.64], R234 ;  /* 0x000000ea60004986 */ /* 0x0003e2000c101906 */
[----:B------:R-:W-:Y:S01]  /*41a10*/  ISETP.LT.AND P4, PT, R210, c[0x0][0x178], !P2 ;  /* 0x00005e00d2007a0c */ /* 0x000fe20005781270 */
[C---:B------:R-:W-:Y:S01]  /*41a20*/  IMAD.WIDE R98, R232.reuse, 0x4, R8 ;  /* 0x00000004e8627825 */ /* 0x040fe200078e0208 */
[----:B------:R-:W-:-:S03]  /*41a30*/  IADD3 R233, R232, c[0x0][0x198], RZ ;  /* 0x00006600e8e97a10 */ /* 0x000fc60007ffe0ff */
[----:B-1----:R-:W-:-:S05]  /*41a40*/  IMAD.WIDE R96, R232, 0x4, R4 ;  /* 0x00000004e8607825 */ /* 0x002fca00078e0204 */
[----:B----4-:R1:W-:Y:S04]  /*41a50*/  @P1 STG.E [R96.64], R249 ;  /* 0x000000f960001986 */ /* 0x0103e8000c101906 */
[----:B------:R4:W-:Y:S04]  /*41a60*/  @P5 STG.E [R2.64], R235 ;  /* 0x000000eb02005986 */ /* 0x0009e8000c101906 */
[----:B------:R-:W-:Y:S01]  /*41a70*/  @P3 STG.E [R98.64], R252 ;  /* 0x000000fc62003986 */ /* 0x000fe2000c101906 */
[----:B------:R-:W-:Y:S01]  /*41a80*/  ISETP.LT.AND P3, PT, R211, c[0x0][0x178], !P2 ;  /* 0x00005e00d3007a0c */ /* 0x000fe20005761270 */
[----:B-1----:R-:W-:-:S02]  /*41a90*/  IMAD.WIDE R96, R233, 0x4, R6 ;  /* 0x00000004e9607825 */ /* 0x002fc400078e0206 */
[----:B------:R-:W2:Y:S02]  /*41aa0*/  LDL.LU R249, [R1+0x3a4] ;  /* 0x0003a40001f97983 */ /* 0x000ea40000300800 */
[C---:B----4-:R-:W-:Y:S02]  /*41ab0*/  IMAD.WIDE R2, R233.reuse, 0x4, R4 ;  /* 0x00000004e9027825 */ /* 0x050fe400078e0204 */
[----:B------:R-:W-:Y:S04]  /*41ac0*/  @P6 STG.E [R96.64], R243 ;  /* 0x000000f360006986 */ /* 0x000fe8000c101906 */
[----:B---3--:R1:W-:Y:S02]  /*41ad0*/  @P4 STG.E [R2.64], R245 ;  /* 0x000000f502004986 */ /* 0x0083e4000c101906 */
[----:B-1----:R-:W-:-:S02]  /*41ae0*/  IMAD.WIDE R2, R233, 0x4, R10 ;  /* 0x00000004e9027825 */ /* 0x002fc400078e020a */
[----:B------:R-:W3:Y:S04]  /*41af0*/  LDL.LU R245, [R1+0x374] ;  /* 0x0003740001f57983 */ /* 0x000ee80000300800 */
[----:B------:R1:W-:Y:S04]  /*41b00*/  @P3 STG.E [R2.64], R244 ;  /* 0x000000f402003986 */ /* 0x0003e8000c101906 */
[----:B-1----:R-:W4:Y:S04]  /*41b10*/  LDL.LU R2, [R1+0x3e0] ;  /* 0x0003e00001027983 */ /* 0x002f280000300800 */
[----:B------:R-:W2:Y:S01]  /*41b20*/  LDL.LU R3, [R1+0x3a0] ;  /* 0x0003a00001037983 */ /* 0x000ea20000300800 */
[----:B------:R-:W-:-:S02]  /*41b30*/  IADD3 R234, R199, 0x25, RZ ;  /* 0x00000025c7ea7810 */ /* 0x000fc40007ffe0ff */
[----:B------:R-:W-:Y:S02]  /*41b40*/  ISETP.LT.AND P2, PT, R103, c[0x0][0x178], !P2 ;  /* 0x00005e0067007a0c */ /* 0x000fe40005741270 */
[----:B------:R-:W-:Y:S01]  /*41b50*/  ISETP.LT.AND P5, PT, R210, c[0x0][0x178], !P0 ;  /* 0x00005e00d2007a0c */ /* 0x000fe200047a1270 */
[----:B------:R-:W-:Y:S01]  /*41b60*/  IMAD.WIDE R96, R233, 0x4, R8 ;  /* 0x00000004e9607825 */ /* 0x000fe200078e0208 */
[----:B------:R-:W-:Y:S01]  /*41b70*/  ISETP.LT.AND P6, PT, R239, c[0x0][0x178], !P0 ;  /* 0x00005e00ef007a0c */ /* 0x000fe200047c1270 */
[----:B------:R-:W3:Y:S01]  /*41b80*/  LDL.LU R244, [R1+0x344] ;  /* 0x0003440001f47983 */ /* 0x000ee20000300800 */
[----:B------:R-:W-:Y:S02]  /*41b90*/  ISETP.GE.AND P1, PT, R234, c[0x0][0x17c], PT ;  /* 0x00005f00ea007a0c */ /* 0x000fe40003f26270 */
[----:B------:R-:W-:Y:S02]  /*41ba0*/  IADD3 R234, R233, c[0x0][0x198], RZ ;  /* 0x00006600e9ea7a10 */ /* 0x000fe40007ffe0ff */
[----:B------:R-:W-:-:S03]  /*41bb0*/  ISETP.LT.AND P4, PT, R211, c[0x0][0x178], !P0 ;  /* 0x00005e00d3007a0c */ /* 0x000fc60004781270 */
[C---:B------:R-:W-:Y:S01]  /*41bc0*/  IMAD.WIDE R98, R234.reuse, 0x4, R6 ;  /* 0x00000004ea627825 */ /* 0x040fe200078e0206 */
[----:B------:R1:W-:Y:S03]  /*41bd0*/  @P2 STG.E [R96.64], R250 ;  /* 0x000000fa60002986 */ /* 0x0003e6000c101906 */
[C---:B------:R-:W-:Y:S01]  /*41be0*/  IMAD.WIDE R232, R234.reuse, 0x4, R4 ;  /* 0x00000004eae87825 */ /* 0x040fe200078e0204 */
[----:B------:R-:W-:Y:S02]  /*41bf0*/  IADD3 R235, R199, 0x26, RZ ;  /* 0x00000026c7eb7810 */ /* 0x000fe40007ffe0ff */
[----:B------:R-:W-:Y:S02]  /*41c00*/  ISETP.LT.AND P2, PT, R211, c[0x0][0x178], !P1 ;  /* 0x00005e00d3007a0c */ /* 0x000fe40004f41270 */
[----:B------:R-:W-:Y:S02]  /*41c10*/  ISETP.GE.AND P3, PT, R235, c[0x0][0x17c], PT ;  /* 0x00005f00eb007a0c */ /* 0x000fe40003f66270 */
[C---:B------:R-:W-:Y:S01]  /*41c20*/  IADD3 R235, R234.reuse, c[0x0][0x198], RZ ;  /* 0x00006600eaeb7a10 */ /* 0x040fe20007ffe0ff */
[----:B-1----:R-:W3:Y:S04]  /*41c30*/  LDL.LU R250, [R1+0x450] ;  /* 0x0004500001fa7983 */ /* 0x002ee80000300800 */
[----:B------:R-:W3:Y:S04]  /*41c40*/  LDL.LU R252, [R1+0x3d0] ;  /* 0x0003d00001fc7983 */ /* 0x000ee80000300800 */
[----:B------:R-:W3:Y:S04]  /*41c50*/  LDL.LU R243, [R1+0x454] ;  /* 0x0004540001f37983 */ /* 0x000ee80000300800 */
[----:B----4-:R-:W-:Y:S04]  /*41c60*/  @P6 STG.E [R98.64], R2 ;  /* 0x0000000262006986 */ /* 0x010fe8000c101906 */
[----:B--2---:R1:W-:Y:S01]  /*41c70*/  @P5 STG.E [R232.64], R3 ;  /* 0x00000003e8005986 */ /* 0x0043e2000c101906 */
[----:B------:R-:W-:Y:S01]  /*41c80*/  ISETP.LT.AND P6, PT, R239, c[0x0][0x178], !P1 ;  /* 0x00005e00ef007a0c */ /* 0x000fe20004fc1270 */
[----:B-1----:R-:W-:-:S05]  /*41c90*/  IMAD.WIDE R2, R234, 0x4, R10 ;  /* 0x00000004ea027825 */ /* 0x002fca00078e020a */
[----:B------:R1:W-:Y:S01]  /*41ca0*/  @P4 STG.E [R2.64], R248 ;  /* 0x000000f802004986 */ /* 0x0003e2000c101906 */
[----:B------:R-:W-:Y:S02]  /*41cb0*/  ISETP.LT.AND P5, PT, R210, c[0x0][0x178], !P1 ;  /* 0x00005e00d2007a0c */ /* 0x000fe40004fa1270 */
[----:B------:R-:W-:Y:S02]  /*41cc0*/  ISETP.LT.AND P4, PT, R103, c[0x0][0x178], !P1 ;  /* 0x00005e0067007a0c */ /* 0x000fe40004f81270 */
[----:B-1----:R-:W-:Y:S01]  /*41cd0*/  IADD3 R248, R199, 0x27, RZ ;  /* 0x00000027c7f87810 */ /* 0x002fe20007ffe0ff */
[----:B------:R-:W-:Y:S02]  /*41ce0*/  IMAD.WIDE R2, R234, 0x4, R8 ;  /* 0x00000004ea027825 */ /* 0x000fe400078e0208 */
[----:B------:R-:W2:Y:S01]  /*41cf0*/  LDL.LU R234, [R1+0x3e4] ;  /* 0x0003e40001ea7983 */ /* 0x000ea20000300800 */
[----:B------:R-:W-:-:S03]  /*41d00*/  ISETP.GE.AND P1, PT, R248, c[0x0][0x17c], PT ;  /* 0x00005f00f8007a0c */ /* 0x000fc60003f26270 */
[----:B------:R-:W4:Y:S01]  /*41d10*/  LDL.LU R248, [R1+0x340] ;  /* 0x0003400001f87983 */ /* 0x000f220000300800 */
[----:B------:R-:W-:Y:S01]  /*41d20*/  ISETP.LT.AND P0, PT, R103, c[0x0][0x178], !P0 ;  /* 0x00005e0067007a0c */ /* 0x000fe20004701270 */
[----:B------:R-:W-:-:S04]  /*41d30*/  IMAD.WIDE R96, R235, 0x4, R6 ;  /* 0x00000004eb607825 */ /* 0x000fc800078e0206 */
[----:B------:R-:W-:-:S04]  /*41d40*/  IMAD.WIDE R98, R235, 0x4, R4 ;  /* 0x00000004eb627825 */ /* 0x000fc800078e0204 */
[----:B------:R-:W-:-:S04]  /*41d50*/  IMAD.WIDE R232, R235, 0x4, R10 ;  /* 0x00000004ebe87825 */ /* 0x000fc800078e020a */
[----:B----4-:R1:W-:Y:S04]  /*41d60*/  @P0 STG.E [R2.64], R248 ;  /* 0x000000f802000986 */ /* 0x0103e8000c101906 */
[----:B--2---:R2:W-:Y:S04]  /*41d70*/  @P6 STG.E [R96.64], R234 ;  /* 0x000000ea60006986 */ /* 0x0045e8000c101906 */
[----:B------:R-:W-:Y:S01]  /*41d80*/  @P5 STG.E [R98.64], R249 ;  /* 0x000000f962005986 */ /* 0x000fe2000c101906 */
[----:B------:R-:W-:Y:S01]  /*41d90*/  ISETP.LT.AND P5, PT, R239, c[0x0][0x178], !P3 ;  /* 0x00005e00ef007a0c */ /* 0x000fe20005fa1270 */
[C---:B-1----:R-:W-:Y:S01]  /*41da0*/  IMAD.WIDE R2, R235.reuse, 0x4, R8 ;  /* 0x00000004eb027825 */ /* 0x042fe200078e0208 */
[----:B--2---:R-:W-:Y:S01]  /*41db0*/  IADD3 R96, R235, c[0x0][0x198], RZ ;  /* 0x00006600eb607a10 */ /* 0x004fe20007ffe0ff */
[----:B---3--:R-:W-:Y:S04]  /*41dc0*/  @P2 STG.E [R232.64], R245 ;  /* 0x000000f5e8002986 */ /* 0x008fe8000c101906 */
[----:B------:R1:W-:Y:S01]  /*41dd0*/  @P4 STG.E [R2.64], R244 ;  /* 0x000000f402004986 */ /* 0x0003e2000c101906 */
[----:B------:R-:W-:-:S05]  /*41de0*/  IMAD.WIDE R234, R96, 0x4, R6 ;  /* 0x0000000460ea7825 */ /* 0x000fca00078e0206 */
[----:B------:R2:W-:Y:S04]  /*41df0*/  @P5 STG.E [R234.64], R250 ;  /* 0x000000faea005986 */ /* 0x0005e8000c101906 */
[----:B-1----:R-:W3:Y:S04]  /*41e00*/  LDL.LU R3, [R1+0x410] ;  /* 0x0004100001037983 */ /* 0x002ee80000300800 */
[----:B------:R-:W4:Y:S04]  /*41e10*/  LDL.LU R244, [R1+0x414] ;  /* 0x0004140001f47983 */ /* 0x000f280000300800 */
[----:B------:R-:W4:Y:S04]  /*41e20*/  LDL.LU R245, [R1+0x3d4] ;  /* 0x0003d40001f57983 */ /* 0x000f280000300800 */
[----:B------:R-:W4:Y:S04]  /*41e30*/  LDL.LU R248, [R1+0x358] ;  /* 0x0003580001f87983 */ /* 0x000f280000300800 */
[----:B------:R-:W4:Y:S04]  /*41e40*/  LDL.LU R249, [R1+0x218] ;  /* 0x0002180001f97983 */ /* 0x000f280000300800 */
[----:B--2---:R-:W2:Y:S01]  /*41e50*/  LDL.LU R250, [R1+0x14b0] ;  /* 0x0014b00001fa7983 */ /* 0x004ea20000300800 */
[----:B------:R-:W-:-:S02]  /*41e60*/  ISETP.LT.AND P0, PT, R210, c[0x0][0x178], !P3 ;  /* 0x00005e00d2007a0c */ /* 0x000fc40005f01270 */
[----:B------:R-:W-:Y:S02]  /*41e70*/  ISETP.LT.AND P6, PT, R211, c[0x0][0x178], !P3 ;  /* 0x00005e00d3007a0c */ /* 0x000fe40005fc1270 */
[----:B------:R-:W-:Y:S02]  /*41e80*/  ISETP.LT.AND P3, PT, R103, c[0x0][0x178], !P3 ;  /* 0x00005e0067007a0c */ /* 0x000fe40005f61270 */
[----:B------:R-:W-:Y:S01]  /*41e90*/  IADD3 R97, R199, 0x28, RZ ;  /* 0x00000028c7617810 */ /* 0x000fe20007ffe0ff */
[C---:B------:R-:W-:Y:S01]  /*41ea0*/  IMAD.WIDE R232, R96.reuse, 0x4, R4 ;  /* 0x0000000460e87825 */ /* 0x040fe200078e0204 */
[C---:B------:R-:W-:Y:S02]  /*41eb0*/  IADD3 R2, R96.reuse, c[0x0][0x198], RZ ;  /* 0x0000660060027a10 */ /* 0x040fe40007ffe0ff */
[----:B------:R-:W-:Y:S01]  /*41ec0*/  ISETP.GE.AND P2, PT, R97, c[0x0][0x17c], PT ;  /* 0x00005f0061007a0c */ /* 0x000fe20003f46270 */
[----:B------:R-:W-:Y:S01]  /*41ed0*/  IMAD.WIDE R98, R96, 0x4, R10 ;  /* 0x0000000460627825 */ /* 0x000fe200078e020a */
[----:B------:R-:W-:-:S03]  /*41ee0*/  ISETP.LT.AND P4, PT, R239, c[0x0][0x178], !P1 ;  /* 0x00005e00ef007a0c */ /* 0x000fc60004f81270 */
[----:B------:R-:W-:-:S04]  /*41ef0*/  IMAD.WIDE R96, R96, 0x4, R8 ;  /* 0x0000000460607825 */ /* 0x000fc800078e0208 */
[----:B------:R-:W-:Y:S01]  /*41f00*/  IMAD.WIDE R234, R2, 0x4, R6 ;  /* 0x0000000402ea7825 */ /* 0x000fe200078e0206 */
[----:B---3--:R-:W-:Y:S04]  /*41f10*/  @P0 STG.E [R232.64], R3 ;  /* 0x00000003e8000986 */ /* 0x008fe8000c101906 */
[----:B------:R-:W-:Y:S01]  /*41f20*/  @P6 STG.E [R98.64], R252 ;  /* 0x000000fc62006986 */ /* 0x000fe2000c101906 */
[----:B------:R-:W-:-:S03]  /*41f30*/  ISETP.LT.AND P0, PT, R103, c[0x0][0x178], !P1 ;  /* 0x00005e0067007a0c */ /* 0x000fc60004f01270 */
[----:B--2---:R1:W-:Y:S01]  /*41f40*/  @P3 STG.E [R96.64], R250 ;  /* 0x000000fa60003986 */ /* 0x0043e2000c101906 */
[----:B------:R-:W-:-:S03]  /*41f50*/  ISETP.LT.AND P3, PT, R210, c[0x0][0x178], !P1 ;  /* 0x00005e00d2007a0c */ /* 0x000fc60004f61270 */
[----:B------:R2:W-:Y:S04]  /*41f60*/  @P4 STG.E [R234.64], R243 ;  /* 0x000000f3ea004986 */ /* 0x0005e8000c101906 */
[----:B-1----:R-:W3:Y:S04]  /*41f70*/  LDL.LU R250, [R1+0x14ac] ;  /* 0x0014ac0001fa7983 */ /* 0x002ee80000300800 */
[----:B------:R-:W3:Y:S01]  /*41f80*/  LDL.LU R252, [R1+0xf8] ;  /* 0x0000f80001fc7983 */ /* 0x000ee20000300800 */
[----:B------:R-:W-:Y:S01]  /*41f90*/  ISETP.LT.AND P4, PT, R211, c[0x0][0x178], !P1 ;  /* 0x00005e00d3007a0c */ /* 0x000fe20004f81270 */
[C---:B------:R-:W-:Y:S01]  /*41fa0*/  IMAD.WIDE R98, R2.reuse, 0x4, R4 ;  /* 0x0000000402627825 */ /* 0x040fe200078e0204 */
[----:B------:R-:W-:Y:S01]  /*41fb0*/  IADD3 R3, R199, 0x29, RZ ;  /* 0x00000029c7037810 */ /* 0x000fe20007ffe0ff */
[----:B--2---:R-:W2:Y:S01]  /*41fc0*/  LDL.LU R243, [R1+0x35c] ;  /* 0x00035c0001f37983 */ /* 0x004ea20000300800 */
[C---:B------:R-:W-:Y:S01]  /*41fd0*/  IADD3 R234, R2.reuse, c[0x0][0x198], RZ ;  /* 0x0000660002ea7a10 */ /* 0x040fe20007ffe0ff */
[C---:B------:R-:W-:Y:S01]  /*41fe0*/  IMAD.WIDE R96, R2.reuse, 0x4, R10 ;  /* 0x0000000402607825 */ /* 0x040fe200078e020a */
[----:B------:R-:W-:Y:S01]  /*41ff0*/  ISETP.GE.AND P1, PT, R3, c[0x0][0x17c], PT ;  /* 0x00005f0003007a0c */ /* 0x000fe20003f26270 */
[----:B----4-:R1:W-:Y:S02]  /*42000*/  @P3 STG.E [R98.64], R244 ;  /* 0x000000f462003986 */ /* 0x0103e4000c101906 */
[----:B------:R-:W-:-:S04]  /*42010*/  IMAD.WIDE R2, R2, 0x4, R8 ;  /* 0x0000000402027825 */ /* 0x000fc800078e0208 */
[----:B------:R-:W-:Y:S04]  /*42020*/  @P4 STG.E [R96.64], R245 ;  /* 0x000000f560004986 */ /* 0x000fe8000c101906 */
[----:B-1----:R-:W4:Y:S04]  /*42030*/  LDL.LU R244, [R1+0x21c] ;  /* 0x00021c0001f47983 */ /* 0x002f280000300800 */
[----:B------:R1:W-:Y:S04]  /*42040*/  @P0 STG.E [R2.64], R251 ;  /* 0x000000fb02000986 */ /* 0x0003e8000c101906 */
[----:B-1----:R-:W4:Y:S04]  /*42050*/  LDL.LU R251, [R1+0x14a8] ;  /* 0x0014a80001fb7983 */ /* 0x002f280000300800 */
[----:B------:R-:W4:Y:S01]  /*42060*/  LDL.LU R245, [R1+0xfc] ;  /* 0x0000fc0001f57983 */ /* 0x000f220000300800 */
[----:B------:R-:W-:-:S02]  /*42070*/  ISETP.LT.AND P6, PT, R239, c[0x0][0x178], !P2 ;  /* 0x00005e00ef007a0c */ /* 0x000fc400057c1270 */
[----:B------:R-:W-:Y:S02]  /*42080*/  ISETP.LT.AND P5, PT, R210, c[0x0][0x178], !P2 ;  /* 0x00005e00d2007a0c */ /* 0x000fe400057a1270 */
[----:B------:R-:W-:Y:S02]  /*42090*/  ISETP.LT.AND P3, PT, R211, c[0x0][0x178], !P2 ;  /* 0x00005e00d3007a0c */ /* 0x000fe40005761270 */
[----:B------:R-:W-:Y:S01]  /*420a0*/  ISETP.LT.AND P2, PT, R103, c[0x0][0x178], !P2 ;  /* 0x00005e0067007a0c */ /* 0x000fe20005741270 */
[----:B------:R-:W-:Y:S01]  /*420b0*/  IMAD.WIDE R232, R234, 0x4, R6 ;  /* 0x00000004eae87825 */ /* 0x000fe200078e0206 */
[----:B------:R-:W-:-:S03]  /*420c0*/  IADD3 R235, R199, 0x2b, RZ ;  /* 0x0000002bc7eb7810 */ /* 0x000fc60007ffe0ff */
[----:B------:R-:W-:-:S04]  /*420d0*/  IMAD.WIDE R98, R234, 0x4, R4 ;  /* 0x00000004ea627825 */ /* 0x000fc800078e0204 */
[C---:B------:R-:W-:Y:S01]  /*420e0*/  IMAD.WIDE R2, R234.reuse, 0x4, R10 ;  /* 0x00000004ea027825 */ /* 0x040fe200078e020a */
[----:B------:R1:W-:Y:S03]  /*420f0*/  @P6 STG.E [R232.64], R248 ;  /* 0x000000f8e8006986 */ /* 0x0003e6000c101906 */
[----:B------:R-:W-:Y:S01]  /*42100*/  IMAD.WIDE R96, R234, 0x4, R8 ;  /* 0x00000004ea607825 */ /* 0x000fe200078e0208 */
[----:B------:R1:W-:Y:S01]  /*42110*/  @P5 STG.E [R98.64], R249 ;  /* 0x000000f962005986 */ /* 0x0003e2000c101906 */
[----:B------:R-:W-:Y:S02]  /*42120*/  ISETP.LT.AND P5, PT, R239, c[0x0][0x178], !P1 ;  /* 0x00005e00ef007a0c */ /* 0x000fe40004fa1270 */
[----:B------:R-:W-:Y:S02]  /*42130*/  ISETP.LT.AND P0, PT, R210, c[0x0][0x178], !P1 ;  /* 0x00005e00d2007a0c */ /* 0x000fe40004f01270 */
[----:B-1----:R-:W-:-:S02]  /*42140*/  IADD3 R232, R234, c[0x0][0x198], RZ ;  /* 0x00006600eae87a10 */ /* 0x002fc40007ffe0ff */
[----:B------:R-:W-:-:S03]  /*42150*/  ISETP.LT.AND P4, PT, R211, c[0x0][0x178], !P1 ;  /* 0x00005e00d3007a0c */ /* 0x000fc60004f81270 */
[----:B------:R-:W-:Y:S01]  /*42160*/  IMAD.WIDE R98, R232, 0x4, R6 ;  /* 0x00000004e8627825 */ /* 0x000fe200078e0206 */
[----:B---3--:R-:W-:Y:S01]  /*42170*/  @P3 STG.E [R2.64], R252 ;  /* 0x000000fc02003986 */ /* 0x008fe2000c101906 */
[----:B------:R-:W-:-:S03]  /*42180*/  ISETP.GE.AND P3, PT, R235, c[0x0][0x17c], PT ;  /* 0x00005f00eb007a0c */ /* 0x000fc60003f66270 */
[----:B------:R-:W3:Y:S04]  /*42190*/  LDL.LU R235, [R1+0x368] ;  /* 0x0003680001eb7983 */ /* 0x000ee80000300800 */
[----:B------:R1:W-:Y:S04]  /*421a0*/  @P2 STG.E [R96.64], R250 ;  /* 0x000000fa60002986 */ /* 0x0003e8000c101906 */
[----:B-1----:R-:W3:Y:S01]  /*421b0*/  LDL.LU R250, [R1+0x388] ;  /* 0x0003880001fa7983 */ /* 0x002ee20000300800 */
[----:B------:R-:W-:-:S03]  /*421c0*/  IMAD.WIDE R2, R232, 0x4, R4 ;  /* 0x00000004e8027825 */ /* 0x000fc600078e0204 */
[----:B------:R-:W3:Y:S01]  /*421d0*/  LDL.LU R248, [R1+0x228] ;  /* 0x0002280001f87983 */ /* 0x000ee20000300800 */
[----:B------:R-:W-:-:S03]  /*421e0*/  IMAD.WIDE R96, R232, 0x4, R10 ;  /* 0x00000004e8607825 */ /* 0x000fc600078e020a */
[----:B------:R-:W3:Y:S04]  /*421f0*/  LDL.LU R249, [R1+0x108] ;  /* 0x0001080001f97983 */ /* 0x000ee80000300800 */
[----:B--2---:R-:W-:Y:S04]  /*42200*/  @P5 STG.E [R98.64], R243 ;  /* 0x000000f362005986 */ /* 0x004fe8000c101906 */
[----:B----4-:R1:W-:Y:S04]  /*42210*/  @P0 STG.E [R2.64], R244 ;  /* 0x000000f402000986 */ /* 0x0103e8000c101906 */
[----:B------:R2:W-:Y:S04]  /*42220*/  @P4 STG.E [R96.64], R245 ;  /* 0x000000f560004986 */ /* 0x0005e8000c101906 */
[----:B-1----:R-:W4:Y:S04]  /*42230*/  LDL.LU R244, [R1+0x38c] ;  /* 0x00038c0001f47983 */ /* 0x002f280000300800 */
[----:B------:R-:W4:Y:S04]  /*42240*/  LDL.LU R252, [R1+0x36c] ;  /* 0x00036c0001fc7983 */ /* 0x000f280000300800 */
[----:B------:R-:W4:Y:S04]  /*42250*/  LDL.LU R243, [R1+0x22c] ;  /* 0x00022c0001f37983 */ /* 0x000f280000300800 */
[----:B--2---:R-:W2:Y:S01]  /*42260*/  LDL.LU R245, [R1+0x10c] ;  /* 0x00010c0001f57983 */ /* 0x004ea20000300800 */
[----:B------:R-:W-:-:S04]  /*42270*/  IADD3 R233, R199, 0x2a, RZ ;  /* 0x0000002ac7e97810 */ /* 0x000fc80007ffe0ff */
[----:B------:R-:W-:Y:S02]  /*42280*/  ISETP.GE.AND P6, PT, R233, c[0x0][0x17c], PT ;  /* 0x00005f00e9007a0c */ /* 0x000fe40003fc6270 */
[----:B------:R-:W-:Y:S02]  /*42290*/  ISETP.LT.AND P1, PT, R103, c[0x0][0x178], !P1 ;  /* 0x00005e0067007a0c */ /* 0x000fe40004f21270 */
[----:B------:R-:W-:Y:S02]  /*422a0*/  ISETP.LT.AND P2, PT, R239, c[0x0][0x178], !P6 ;  /* 0x00005e00ef007a0c */ /* 0x000fe40007741270 */
[----:B------:R-:W-:Y:S02]  /*422b0*/  ISETP.LT.AND P5, PT, R210, c[0x0][0x178], !P6 ;  /* 0x00005e00d2007a0c */ /* 0x000fe400077a1270 */
[C---:B------:R-:W-:Y:S01]  /*422c0*/  IADD3 R233, R232.reuse, c[0x0][0x198], RZ ;  /* 0x00006600e8e97a10 */ /* 0x040fe20007ffe0ff */
[----:B------:R-:W-:Y:S01]  /*422d0*/  IMAD.WIDE R2, R232, 0x4, R8 ;  /* 0x00000004e8027825 */ /* 0x000fe200078e0208 */
[----:B------:R-:W-:-:S03]  /*422e0*/  ISETP.LT.AND P4, PT, R211, c[0x0][0x178], !P6 ;  /* 0x00005e00d3007a0c */ /* 0x000fc60007781270 */
[----:B------:R-:W-:Y:S01]  /*422f0*/  IMAD.WIDE R96, R233, 0x4, R6 ;  /* 0x00000004e9607825 */ /* 0x000fe200078e0206 */
[----:B------:R-:W-:-:S03]  /*42300*/  ISETP.LT.AND P6, PT, R103, c[0x0][0x178], !P6 ;  /* 0x00005e0067007a0c */ /* 0x000fc600077c1270 */
[C---:B------:R-:W-:Y:S01]  /*42310*/  IMAD.WIDE R98, R233.reuse, 0x4, R4 ;  /* 0x00000004e9627825 */ /* 0x040fe200078e0204 */
[----:B------:R1:W-:Y:S01]  /*42320*/  @P1 STG.E [R2.64], R251 ;  /* 0x000000fb02001986 */ /* 0x0003e2000c101906 */
[----:B------:R-:W-:Y:S02]  /*42330*/  ISETP.LT.AND P1, PT, R210, c[0x0][0x178], !P3 ;  /* 0x00005e00d2007a0c */ /* 0x000fe40005f21270 */
[----:B-1----:R-:W-:Y:S01]  /*42340*/  IMAD.WIDE R2, R233, 0x4, R10 ;  /* 0x00000004e9027825 */ /* 0x002fe200078e020a */
[----:B---3--:R1:W-:Y:S04]  /*42350*/  @P2 STG.E [R96.64], R250 ;  /* 0x000000fa60002986 */ /* 0x0083e8000c101906 */
[----:B------:R3:W-:Y:S01]  /*42360*/  @P5 STG.E [R98.64], R235 ;  /* 0x000000eb62005986 */ /* 0x0007e2000c101906 */
[----:B------:R-:W-:-:S02]  /*42370*/  ISETP.LT.AND P5, PT, R239, c[0x0][0x178], !P3 ;  /* 0x00005e00ef007a0c */ /* 0x000fc40005fa1270 */
[----:B------:R-:W-:Y:S01]  /*42380*/  ISETP.LT.AND P2, PT, R211, c[0x0][0x178], !P3 ;  /* 0x00005e00d3007a0c */ /* 0x000fe20005f41270 */
[C---:B-1----:R-:W-:Y:S01]  /*42390*/  IMAD.WIDE R96, R233.reuse, 0x4, R8 ;  /* 0x00000004e9607825 */ /* 0x042fe200078e0208 */
[----:B------:R-:W-:Y:S01]  /*423a0*/  IADD3 R233, R233, c[0x0][0x198], RZ ;  /* 0x00006600e9e97a10 */ /* 0x000fe20007ffe0ff */
[----:B------:R1:W-:Y:S01]  /*423b0*/  @P4 STG.E [R2.64], R248 ;  /* 0x000000f802004986 */ /* 0x0003e2000c101906 */
[----:B------:R-:W-:Y:S02]  /*423c0*/  ISETP.LT.AND P3, PT, R103, c[0x0][0x178], !P3 ;  /* 0x00005e0067007a0c */ /* 0x000fe40005f61270 */
[----:B---3--:R-:W-:Y:S01]  /*423d0*/  IADD3 R98, R199, 0x2d, RZ ;  /* 0x0000002dc7627810 */ /* 0x008fe20007ffe0ff */
[----:B------:R3:W-:Y:S03]  /*423e0*/  @P6 STG.E [R96.64], R249 ;  /* 0x000000f960006986 */ /* 0x0007e6000c101906 */
[----:B------:R-:W-:Y:S01]  /*423f0*/  ISETP.GE.AND P4, PT, R98, c[0x0][0x17c], PT ;  /* 0x00005f0062007a0c */ /* 0x000fe20003f86270 */
[----:B------:R-:W-:-:S04]  /*42400*/  IMAD.WIDE R98, R233, 0x4, R10 ;  /* 0x00000004e9627825 */ /* 0x000fc800078e020a */
[----:B-1----:R-:W-:-:S04]  /*42410*/  IMAD.WIDE R2, R233, 0x4, R6 ;  /* 0x00000004e9027825 */ /* 0x002fc800078e0206 */
[C---:B---3--:R-:W-:Y:S01]  /*42420*/  IMAD.WIDE R96, R233.reuse, 0x4, R4 ;  /* 0x00000004e9607825 */ /* 0x048fe200078e0204 */
[----:B----4-:R1:W-:Y:S01]  /*42430*/  @P5 STG.E [R2.64], R244 ;  /* 0x000000f402005986 */ /* 0x0103e2000c101906 */
[----:B------:R-:W-:-:S03]  /*42440*/  IADD3 R232, R233, c[0x0][0x198], RZ ;  /* 0x00006600e9e87a10 */ /* 0x000fc60007ffe0ff */
[----:B------:R-:W-:Y:S04]  /*42450*/  @P1 STG.E [R96.64], R252 ;  /* 0x000000fc60001986 */ /* 0x000fe8000c101906 */
[----:B------:R3:W-:Y:S01]  /*42460*/  @P2 STG.E [R98.64], R243 ;  /* 0x000000f362002986 */ /* 0x0007e2000c101906 */
[----:B-1----:R-:W-:-:S03]  /*42470*/  IMAD.WIDE R2, R233, 0x4, R8 ;  /* 0x00000004e9027825 */ /* 0x002fc600078e0208 */
[----:B------:R-:W4:Y:S04]  /*42480*/  LDL.LU R244, [R1+0x378] ;  /* 0x0003780001f47983 */ /* 0x000f280000300800 */
[----:B------:R-:W4:Y:S04]  /*42490*/  LDL.LU R249, [R1+0x3ac] ;  /* 0x0003ac0001f97983 */ /* 0x000f280000300800 */
[----:B---3--:R-:W3:Y:S04]  /*424a0*/  LDL.LU R243, [R1+0x37c] ;  /* 0x00037c0001f37983 */ /* 0x008ee80000300800 */
[----:B------:R-:W3:Y:S04]  /*424b0*/  LDL.LU R233, [R1+0x3a8] ;  /* 0x0003a80001e97983 */ /* 0x000ee80000300800 */
[----:B--2---:R1:W-:Y:S04]  /*424c0*/  @P3 STG.E [R2.64], R245 ;  /* 0x000000f502003986 */ /* 0x0043e8000c101906 */
[----:B-1----:R-:W2:Y:S01]  /*424d0*/  LDL.LU R3, [R1+0x3e8] ;  /* 0x0003e80001037983 */ /* 0x002ea20000300800 */
[----:B------:R-:W-:Y:S01]  /*424e0*/  IADD3 R234, R199, 0x2c, RZ ;  /* 0x0000002cc7ea7810 */ /* 0x000fe20007ffe0ff */
[----:B------:R-:W-:-:S02]  /*424f0*/  IMAD.WIDE R96, R232, 0x4, R6 ;  /* 0x00000004e8607825 */ /* 0x000fc400078e0206 */
[----:B------:R-:W3:Y:S01]  /*42500*/  LDL.LU R245, [R1+0x34c] ;  /* 0x00034c0001f57983 */ /* 0x000ee20000300800 */
[----:B------:R-:W-:Y:S01]  /*42510*/  ISETP.GE.AND P0, PT, R234, c[0x0][0x17c], PT ;  /* 0x00005f00ea007a0c */ /* 0x000fe20003f06270 */
[----:B------:R-:W-:Y:S02]  /*42520*/  IMAD.WIDE R98, R232, 0x4, R4 ;  /* 0x00000004e8627825 */ /* 0x000fe400078e0204 */
[----:B------:R-:W4:Y:S01]  /*42530*/  LDL.LU R235, [R1+0x458] ;  /* 0x0004580001eb7983 */ /* 0x000f220000300800 */
[----:B------:R-:W-:Y:S02]  /*42540*/  ISETP.LT.AND P6, PT, R239, c[0x0][0x178], !P0 ;  /* 0x00005e00ef007a0c */ /* 0x000fe400047c1270 */
[----:B------:R-:W-:Y:S02]  /*42550*/  ISETP.LT.AND P5, PT, R210, c[0x0][0x178], !P0 ;  /* 0x00005e00d2007a0c */ /* 0x000fe400047a1270 */
[----:B------:R-:W-:-:S04]  /*42560*/  IADD3 R234, R199, 0x2e, RZ ;  /* 0x0000002ec7ea7810 */ /* 0x000fc80007ffe0ff */
[----:B------:R-:W-:Y:S02]  /*42570*/  ISETP.GE.AND P2, PT, R234, c[0x0][0x17c], PT ;  /* 0x00005f00ea007a0c */ /* 0x000fe40003f46270 */
[----:B------:R-:W4:Y:S04]  /*42580*/  LDL.LU R234, [R1+0x418] ;  /* 0x0004180001ea7983 */ /* 0x000f280000300800 */
[----:B------:R-:W4:Y:S04]  /*42590*/  LDL.LU R251, [R1+0x3d8] ;  /* 0x0003d80001fb7983 */ /* 0x000f280000300800 */
[----:B------:R-:W4:Y:S04]  /*425a0*/  LDL.LU R250, [R1+0x398] ;  /* 0x0003980001fa7983 */ /* 0x000f280000300800 */
[----:B------:R-:W4:Y:S04]  /*425b0*/  LDL.LU R248, [R1+0x45c] ;  /* 0x00045c0001f87983 */ /* 0x000f280000300800 */
[----:B------:R-:W4:Y:S04]  /*425c0*/  LDL.LU R252, [R1+0x41c] ;  /* 0x00041c0001fc7983 */ /* 0x000f280000300800 */
[----:B--2---:R1:W-:Y:S04]  /*425d0*/  @P6 STG.E [R96.64], R3 ;  /* 0x0000000360006986 */ /* 0x0043e8000c101906 */
[----:B---3--:R2:W-:Y:S01]  /*425e0*/  @P5 STG.E [R98.64], R233 ;  /* 0x000000e962005986 */ /* 0x0085e2000c101906 */
[----:B-1----:R-:W-:-:S03]  /*425f0*/  IMAD.WIDE R2, R232, 0x4, R10 ;  /* 0x00000004e8027825 */ /* 0x002fc600078e020a */
[----:B--2---:R-:W2:Y:S01]  /*42600*/  LDL.LU R99, [R1+0x348] ;  /* 0x0003480001637983 */ /* 0x004ea20000300800 */
[C---:B------:R-:W-:Y:S01]  /*42610*/  IADD3 R233, R232.reuse, c[0x0][0x198], RZ ;  /* 0x00006600e8e97a10 */ /* 0x040fe20007ffe0ff */
[----:B------:R-:W-:Y:S02]  /*42620*/  IMAD.WIDE R96, R232, 0x4, R8 ;  /* 0x00000004e8607825 */ /* 0x000fe400078e0208 */
[----:B------:R-:W3:Y:S01]  /*42630*/  LDL.LU R232, [R1+0x3ec] ;  /* 0x0003ec0001e87983 */ /* 0x000ee20000300800 */
[----:B------:R-:W-:Y:S02]  /*42640*/  ISETP.LT.AND P1, PT, R211, c[0x0][0x178], !P0 ;  /* 0x00005e00d3007a0c */ /* 0x000fe40004721270 */
[----:B------:R-:W-:Y:S02]  /*42650*/  ISETP.LT.AND P0, PT, R103, c[0x0][0x178], !P0 ;  /* 0x00005e0067007a0c */ /* 0x000fe40004701270 */
[----:B------:R-:W-:Y:S02]  /*42660*/  ISETP.LT.AND P6, PT, R239, c[0x0][0x178], !P4 ;  /* 0x00005e00ef007a0c */ /* 0x000fe400067c1270 */
[----:B------:R-:W-:-:S02]  /*42670*/  ISETP.LT.AND P3, PT, R210, c[0x0][0x178], !P4 ;  /* 0x00005e00d2007a0c */ /* 0x000fc40006761270 */
[----:B------:R-:W-:Y:S02]  /*42680*/  ISETP.LT.AND P5, PT, R211, c[0x0][0x178], !P4 ;  /* 0x00005e00d3007a0c */ /* 0x000fe400067a1270 */
[----:B------:R-:W-:-:S03]  /*42690*/  IADD3 R98, R199, 0x2f, RZ ;  /* 0x0000002fc7627810 */ /* 0x000fc60007ffe0ff */
[----:B----4-:R1:W-:Y:S01]  /*426a0*/  @P1 STG.E [R2.64], R244 ;  /* 0x000000f402001986 */ /* 0x0103e2000c101906 */
[----:B------:R-:W-:Y:S01]  /*426b0*/  ISETP.GE.AND P1, PT, R98, c[0x0][0x17c], PT ;  /* 0x00005f0062007a0c */ /* 0x000fe20003f26270 */
[C---:B-1----:R-:W-:Y:S02]  /*426c0*/  IMAD.WIDE R2, R233.reuse, 0x4, R6 ;  /* 0x00000004e9027825 */ /* 0x042fe400078e0206 */
[----:B------:R-:W4:Y:S04]  /*426d0*/  LDL.LU R244, [R1+0x14a4] ;  /* 0x0014a40001f47983 */ /* 0x000f280000300800 */
[----:B--2---:R1:W-:Y:S04]  /*426e0*/  @P0 STG.E [R96.64], R99 ;  /* 0x0000006360000986 */ /* 0x0043e8000c101906 */
[----:B---3--:R-:W-:Y:S01]  /*426f0*/  @P6 STG.E [R2.64], R232 ;  /* 0x000000e802006986 */ /* 0x008fe2000c101906 */
[----:B-1----:R-:W-:-:S04]  /*42700*/  IMAD.WIDE R98, R233, 0x4, R4 ;  /* 0x00000004e9627825 */ /* 0x002fc800078e0204 */
[----:B------:R-:W-:Y:S01]  /*42710*/  IMAD.WIDE R96, R233, 0x4, R10 ;  /* 0x00000004e9607825 */ /* 0x000fe200078e020a */
[----:B------:R-:W-:Y:S04]  /*42720*/  @P3 STG.E [R98.64], R249 ;  /* 0x000000f962003986 */ /* 0x000fe8000c101906 */
[----:B------:R1:W-:Y:S04]  /*42730*/  @P5 STG.E [R96.64], R243 ;  /* 0x000000f360005986 */ /* 0x0003e8000c101906 */
[----:B-1----:R-:W2:Y:S04]  /*42740*/  LDL.LU R243, [R1+0x3dc] ;  /* 0x0003dc0001f37983 */ /* 0x002ea80000300800 */
[----:B------:R-:W3:Y:S01]  /*42750*/  LDL.LU R249, [R1+0x39c] ;  /* 0x00039c0001f97983 */ /* 0x000ee20000300800 */
[----:B------:R-:W-:-:S02]  /*42760*/  ISETP.LT.AND P4, PT, R103, c[0x0][0x178], !P4 ;  /* 0x00005e0067007a0c */ /* 0x000fc40006781270 */
[----:B------:R-:W-:Y:S01]  /*42770*/  ISETP.LT.AND P0, PT, R239, c[0x0][0x178], !P2 ;  /* 0x00005e00ef007a0c */ /* 0x000fe20005701270 */
[C---:B------:R-:W-:Y:S01]  /*42780*/  IMAD.WIDE R2, R233.reuse, 0x4, R8 ;  /* 0x00000004e9027825 */ /* 0x040fe200078e0208 */
[----:B------:R-:W-:Y:S02]  /*42790*/  ISETP.LT.AND P3, PT, R210, c[0x0][0x178], !P2 ;  /* 0x00005e00d2007a0c */ /* 0x000fe40005761270 */
[----:B------:R-:W-:Y:S02]  /*427a0*/  IADD3 R98, R233, c[0x0][0x198], RZ ;  /* 0x00006600e9627a10 */ /* 0x000fe40007ffe0ff */
[----:B------:R-:W-:Y:S02]  /*427b0*/  ISETP.LT.AND P6, PT, R211, c[0x0][0x178], !P2 ;  /* 0x00005e00d3007a0c */ /* 0x000fe400057c1270 */
[----:B------:R-:W-:Y:S01]  /*427c0*/  ISETP.LT.AND P2, PT, R103, c[0x0][0x178], !P2 ;  /* 0x00005e0067007a0c */ /* 0x000fe20005741270 */
[----:B------:R-:W-:Y:S02]  /*427d0*/  IMAD.WIDE R96, R98, 0x4, R4 ;  /* 0x0000000462607825 */ /* 0x000fe400078e0204 */
[----:B------:R1:W-:Y:S01]  /*427e0*/  @P4 STG.E [R2.64], R245 ;  /* 0x000000f502004986 */ /* 0x0003e2000c101906 */
[----:B------:R-:W-:-:S02]  /*427f0*/  ISETP.LT.AND P4, PT, R239, c[0x0][0x178], !P1 ;  /* 0x00005e00ef007a0c */ /* 0x000fc40004f81270 */
[----:B------:R-:W-:Y:S01]  /*42800*/  ISETP.LT.AND P5, PT, R210, c[0x0][0x178], !P1 ;  /* 0x00005e00d2007a0c */ /* 0x000fe20004fa1270 */
[C---:B-1----:R-:W-:Y:S01]  /*42810*/  IMAD.WIDE R2, R98.reuse, 0x4, R6 ;  /* 0x0000000462027825 */ /* 0x042fe200078e0206 */
[----:B------:R-:W-:Y:S01]  /*42820*/  IADD3 R99, R199, 0x30, RZ ;  /* 0x00000030c7637810 */ /* 0x000fe20007ffe0ff */
[----:B------:R-:W4:Y:S04]  /*42830*/  LDL.LU R245, [R1+0x200] ;  /* 0x0002000001f57983 */ /* 0x000f280000300800 */
[----:B------:R1:W-:Y:S04]  /*42840*/  @P0 STG.E [R2.64], R235 ;  /* 0x000000eb02000986 */ /* 0x0003e8000c101906 */
[----:B------:R1:W-:Y:S01]  /*42850*/  @P3 STG.E [R96.64], R234 ;  /* 0x000000ea60003986 */ /* 0x0003e2000c101906 */
[----:B------:R-:W-:Y:S01]  /*42860*/  ISETP.LT.AND P3, PT, R211, c[0x0][0x178], !P1 ;  /* 0x00005e00d3007a0c */ /* 0x000fe20004f61270 */
[C---:B-1----:R-:W-:Y:S01]  /*42870*/  IMAD.WIDE R2, R98.reuse, 0x4, R10 ;  /* 0x0000000462027825 */ /* 0x042fe200078e020a */
[----:B------:R-:W-:-:S03]  /*42880*/  IADD3 R235, R98, c[0x0][0x198], RZ ;  /* 0x0000660062eb7a10 */ /* 0x000fc60007ffe0ff */
[----:B------:R-:W-:Y:S01]  /*42890*/  IMAD.WIDE R96, R98, 0x4, R8 ;  /* 0x0000000462607825 */ /* 0x000fe200078e0208 */
[----:B------:R1:W-:Y:S01]  /*428a0*/  @P6 STG.E [R2.64], R251 ;  /* 0x000000fb02006986 */ /* 0x0003e2000c101906 */
[----:B------:R-:W-:Y:S02]  /*428b0*/  ISETP.GE.AND P0, PT, R99, c[0x0][0x17c], PT ;  /* 0x00005f0063007a0c */ /* 0x000fe40003f06270 */
[----:B------:R-:W-:Y:S01]  /*428c0*/  IMAD.WIDE R98, R235, 0x4, R6 ;  /* 0x00000004eb627825 */ /* 0x000fe200078e0206 */
[----:B------:R-:W-:Y:S01]  /*428d0*/  @P2 STG.E [R96.64], R250 ;  /* 0x000000fa60002986 */ /* 0x000fe2000c101906 */
[----:B------:R-:W-:Y:S02]  /*428e0*/  ISETP.LT.AND P2, PT, R103, c[0x0][0x178], !P1 ;  /* 0x00005e0067007a0c */ /* 0x000fe40004f41270 */
[C---:B------:R-:W-:Y:S01]  /*428f0*/  IMAD.WIDE R232, R235.reuse, 0x4, R4 ;  /* 0x00000004ebe87825 */ /* 0x040fe200078e0204 */
[----:B------:R-:W-:Y:S03]  /*42900*/  @P4 STG.E [R98.64], R248 ;  /* 0x000000f862004986 */ /* 0x000fe6000c101906 */
[C---:B-1----:R-:W-:Y:S01]  /*42910*/  IMAD.WIDE R2, R235.reuse, 0x4, R10 ;  /* 0x00000004eb027825 */ /* 0x042fe200078e020a */
[----:B------:R1:W-:Y:S04]  /*42920*/  @P5 STG.E [R232.64], R252 ;  /* 0x000000fce8005986 */ /* 0x0003e8000c101906 */
[----:B-1----:R-:W4:Y:S04]  /*42930*/  LDL.LU R252, [R1+0xe4] ;  /* 0x0000e40001fc7983 */ /* 0x002f280000300800 */
[----:B--2---:R1:W-:Y:S02]  /*42940*/  @P3 STG.E [R2.64], R243 ;  /* 0x000000f302003986 */ /* 0x0043e4000c101906 */
[----:B-1----:R-:W-:-:S02]  /*42950*/  IMAD.WIDE R2, R235, 0x4, R8 ;  /* 0x00000004eb027825 */ /* 0x002fc400078e0208 */
[----:B------:R-:W2:Y:S04]  /*42960*/  LDL.LU R243, [R1+0xd4] ;  /* 0x0000d40001f37983 */ /* 0x000ea80000300800 */
[----:B---3--:R1:W-:Y:S04]  /*42970*/  @P2 STG.E [R2.64], R249 ;  /* 0x000000f902002986 */ /* 0x0083e8000c101906 */
[----:B-1----:R-:W3:Y:S04]  /*42980*/  LDL.LU R2, [R1+0xe0] ;  /* 0x0000e00001027983 */ /* 0x002ee80000300800 */
[----:B------:R-:W2:Y:S01]  /*42990*/  LDL.LU R3, [R1+0xd0] ;  /* 0x0000d00001037983 */ /* 0x000ea20000300800 */
[----:B------:R-:W-:-:S02]  /*429a0*/  ISETP.LT.AND P4, PT, R239, c[0x0][0x178], !P0 ;  /* 0x00005e00ef007a0c */ /* 0x000fc40004781270 */
[----:B------:R-:W-:Y:S02]  /*429b0*/  ISETP.LT.AND P5, PT, R210, c[0x0][0x178], !P0 ;  /* 0x00005e00d2007a0c */ /* 0x000fe400047a1270 */
[----:B------:R-:W-:Y:S02]  /*429c0*/  ISETP.LT.AND P6, PT, R211, c[0x0][0x178], !P0 ;  /* 0x00005e00d3007a0c */ /* 0x000fe400047c1270 */
[----:B------:R-:W-:Y:S02]  /*429d0*/  IADD3 R96, R199, 0x31, RZ ;  /* 0x00000031c7607810 */ /* 0x000fe40007ffe0ff */
[----:B------:R-:W-:Y:S02]  /*429e0*/  IADD3 R234, R235, c[0x0][0x198], RZ ;  /* 0x00006600ebea7a10 */ /* 0x000fe40007ffe0ff */
[----:B------:R-:W-:Y:S01]  /*429f0*/  IADD3 R98, R199, 0x32, RZ ;  /* 0x00000032c7627810 */ /* 0x000fe20007ffe0ff */
[----:B------:R-:W2:Y:S01]  /*42a00*/  LDL.LU R235, [R1+0x460] ;  /* 0x0004600001eb7983 */ /* 0x000ea20000300800 */
[----:B------:R-:W-:Y:S01]  /*42a10*/  ISETP.GE.AND P1, PT, R96, c[0x0][0x17c], PT ;  /* 0x00005f0060007a0c */ /* 0x000fe20003f26270 */
[----:B------:R-:W-:Y:S01]  /*42a20*/  IMAD.WIDE R96, R234, 0x4, R6 ;  /* 0x00000004ea607825 */ /* 0x000fe200078e0206 */
[----:B------:R-:W-:Y:S01]  /*42a30*/  ISETP.GE.AND P3, PT, R98, c[0x0][0x17c], PT ;  /* 0x00005f0062007a0c */ /* 0x000fe20003f66270 */
[----:B------:R-:W2:Y:S02]  /*42a40*/  LDL.LU R251, [R1+0x440] ;  /* 0x0004400001fb7983 */ /* 0x000ea40000300800 */
[----:B------:R-:W-:-:S02]  /*42a50*/  IMAD.WIDE R98, R234, 0x4, R4 ;  /* 0x00000004ea627825 */ /* 0x000fc400078e0204 */
[----:B------:R-:W2:Y:S02]  /*42a60*/  LDL.LU R250, [R1+0x1f0] ;  /* 0x0001f00001fa7983 */ /* 0x000ea40000300800 */
[C---:B------:R-:W-:Y:S02]  /*42a70*/  IMAD.WIDE R232, R234.reuse, 0x4, R10 ;  /* 0x00000004eae87825 */ /* 0x040fe400078e020a */
[----:B----4-:R1:W-:Y:S04]  /*42a80*/  @P4 STG.E [R96.64], R245 ;  /* 0x000000f560004986 */ /* 0x0103e8000c101906 */
[----:B------:R-:W4:Y:S04]  /*42a90*/  LDL.LU R248, [R1+0x464] ;  /* 0x0004640001f87983 */ /* 0x000f280000300800 */
[----:B------:R-:W4:Y:S04]  /*42aa0*/  LDL.LU R249, [R1+0x444] ;  /* 0x0004440001f97983 */ /* 0x000f280000300800 */
[----:B-1----:R-:W4:Y:S04]  /*42ab0*/  LDL.LU R245, [R1+0x14a0] ;  /* 0x0014a00001f57983 */ /* 0x002f280000300800 */
[----:B---3--:R1:W-:Y:S04]  /*42ac0*/  @P5 STG.E [R98.64], R2 ;  /* 0x0000000262005986 */ /* 0x0083e8000c101906 */
[----:B--2---:R2:W-:Y:S01]  /*42ad0*/  @P6 STG.E [R232.64], R3 ;  /* 0x00000003e8006986 */ /* 0x0045e2000c101906 */
[C---:B-1----:R-:W-:Y:S01]  /*42ae0*/  IMAD.WIDE R98, R234.reuse, 0x4, R8 ;  /* 0x00000004ea627825 */ /* 0x042fe200078e0208 */
[----:B--2---:R-:W-:-:S02]  /*42af0*/  IADD3 R233, R234, c[0x0][0x198], RZ ;  /* 0x00006600eae97a10 */ /* 0x004fc40007ffe0ff */
[----:B------:R-:W2:Y:S01]  /*42b00*/  LDL.LU R234, [R1+0x204] ;  /* 0x0002040001ea7983 */ /* 0x000ea20000300800 */
[----:B------:R-:W-:Y:S02]  /*42b10*/  ISETP.LT.AND P0, PT, R103, c[0x0][0x178], !P0 ;  /* 0x00005e0067007a0c */ /* 0x000fe40004701270 */
[----:B------:R-:W-:Y:S02]  /*42b20*/  ISETP.LT.AND P4, PT, R239, c[0x0][0x178], !P1 ;  /* 0x00005e00ef007a0c */ /* 0x000fe40004f81270 */
[----:B------:R-:W-:Y:S01]  /*42b30*/  ISETP.LT.AND P6, PT, R210, c[0x0][0x178], !P1 ;  /* 0x00005e00d2007a0c */ /* 0x000fe20004fc1270 */
[----:B------:R-:W-:Y:S01]  /*42b40*/  IMAD.WIDE R2, R233, 0x4, R6 ;  /* 0x00000004e9027825 */ /* 0x000fe200078e0206 */
[----:B------:R-:W-:-:S03]  /*42b50*/  ISETP.LT.AND P2, PT, R211, c[0x0][0x178], !P1 ;  /* 0x00005e00d3007a0c */ /* 0x000fc60004f41270 */
[----:B------:R-:W-:-:S04]  /*42b60*/  IMAD.WIDE R96, R233, 0x4, R4 ;  /* 0x00000004e9607825 */ /* 0x000fc800078e0204 */
[----:B------:R-:W-:Y:S01]  /*42b70*/  @P0 STG.E [R98.64], R244 ;  /* 0x000000f462000986 */ /* 0x000fe2000c101906 */
[----:B------:R-:W-:Y:S02]  /*42b80*/  IADD3 R232, R199, 0x33, RZ ;  /* 0x00000033c7e87810 */ /* 0x000fe40007ffe0ff */
[----:B------:R-:W-:Y:S02]  /*42b90*/  ISETP.LT.AND P1, PT, R103, c[0x0][0x178], !P1 ;  /* 0x00005e0067007a0c */ /* 0x000fe40004f21270 */
[----:B------:R-:W-:Y:S02]  /*42ba0*/  ISETP.LT.AND P5, PT, R239, c[0x0][0x178], !P3 ;  /* 0x00005e00ef007a0c */ /* 0x000fe40005fa1270 */
[----:B------:R-:W-:Y:S02]  /*42bb0*/  ISETP.GE.AND P0, PT, R232, c[0x0][0x17c], PT ;  /* 0x00005f00e8007a0c */ /* 0x000fe40003f06270 */
[C---:B------:R-:W-:Y:S01]  /*42bc0*/  IADD3 R232, R233.reuse, c[0x0][0x198], RZ ;  /* 0x00006600e9e87a10 */ /* 0x040fe20007ffe0ff */
[----:B--2---:R1:W-:Y:S04]  /*42bd0*/  @P4 STG.E [R2.64], R234 ;  /* 0x000000ea02004986 */ /* 0x0043e8000c101906 */
[----:B------:R2:W-:Y:S01]  /*42be0*/  @P6 STG.E [R96.64], R252 ;  /* 0x000000fc60006986 */ /* 0x0005e2000c101906 */
[----:B-1----:R-:W-:-:S03]  /*42bf0*/  IMAD.WIDE R2, R233, 0x4, R10 ;  /* 0x00000004e9027825 */ /* 0x002fc600078e020a */
[----:B--2---:R-:W2:Y:S04]  /*42c00*/  LDL.LU R252, [R1+0x1f4] ;  /* 0x0001f40001fc7983 */ /* 0x004ea80000300800 */
[----:B------:R1:W-:Y:S04]  /*42c10*/  @P2 STG.E [R2.64], R243 ;  /* 0x000000f302002986 */ /* 0x0003e8000c101906 */
[----:B-1----:R-:W3:Y:S01]  /*42c20*/  LDL.LU R243, [R1+0x4c0] ;  /* 0x0004c00001f37983 */ /* 0x002ee20000300800 */
[----:B------:R-:W-:Y:S01]  /*42c30*/  ISETP.LT.AND P6, PT, R210, c[0x0][0x178], !P3 ;  /* 0x00005e00d2007a0c */ /* 0x000fe20005fc1270 */
[----:B------:R-:W-:Y:S01]  /*42c40*/  IMAD.WIDE R96, R233, 0x4, R8 ;  /* 0x00000004e9607825 */ /* 0x000fe200078e0208 */
[----:B------:R-:W-:-:S03]  /*42c50*/  ISETP.LT.AND P4, PT, R211, c[0x0][0x178], !P3 ;  /* 0x00005e00d3007a0c */ /* 0x000fc60005f81270 */
[C---:B------:R-:W-:Y:S01]  /*42c60*/  IMAD.WIDE R98, R232.reuse, 0x4, R6 ;  /* 0x00000004e8627825 */ /* 0x040fe200078e0206 */
[----:B----4-:R1:W-:Y:S01]  /*42c70*/  @P1 STG.E [R96.64], R245 ;  /* 0x000000f560001986 */ /* 0x0103e2000c101906 */
[----:B------:R-:W-:Y:S02]  /*42c80*/  ISETP.LT.AND P3, PT, R103, c[0x0][0x178], !P3 ;  /* 0x00005e0067007a0c */ /* 0x000fe40005f61270 */
[----:B------:R-:W-:Y:S01]  /*42c90*/  ISETP.LT.AND P2, PT, R239, c[0x0][0x178], !P0 ;  /* 0x00005e00ef007a0c */ /* 0x000fe20004741270 */
[----:B------:R4:W-:Y:S01]  /*42ca0*/  @P5 STG.E [R98.64], R235 ;  /* 0x000000eb62005986 */ /* 0x0009e2000c101906 */
[----:B------:R-:W-:Y:S01]  /*42cb0*/  IMAD.WIDE R2, R232, 0x4, R10 ;  /* 0x00000004e8027825 */ /* 0x000fe200078e020a */
[----:B------:R-:W-:Y:S02]  /*42cc0*/  ISETP.LT.AND P5, PT, R210, c[0x0][0x178], !P0 ;  /* 0x00005e00d2007a0c */ /* 0x000fe400047a1270 */
[C---:B------:R-:W-:Y:S01]  /*42cd0*/  IADD3 R233, R232.reuse, c[0x0][0x198], RZ ;  /* 0x00006600e8e97a10 */ /* 0x040fe20007ffe0ff */
[----:B-1----:R-:W-:Y:S01]  /*42ce0*/  IMAD.WIDE R96, R232, 0x4, R4 ;  /* 0x00000004e8607825 */ /* 0x002fe200078e0204 */
[C---:B------:R-:W-:Y:S01]  /*42cf0*/  IADD3 R234, R199.reuse, 0x35, RZ ;  /* 0x00000035c7ea7810 */ /* 0x040fe20007ffe0ff */
[----:B------:R-:W3:Y:S01]  /*42d00*/  LDL.LU R245, [R1+0x4c4] ;  /* 0x0004c40001f57983 */ /* 0x000ee20000300800 */
[----:B----4-:R-:W-:-:S03]  /*42d10*/  IADD3 R98, R199, 0x34, RZ ;  /* 0x00000034c7627810 */ /* 0x010fc60007ffe0ff */
[----:B------:R1:W-:Y:S01]  /*42d20*/  @P6 STG.E [R96.64], R251 ;  /* 0x000000fb60006986 */ /* 0x0003e2000c101906 */
[----:B------:R-:W-:-:S03]  /*42d30*/  ISETP.LT.AND P6, PT, R211, c[0x0][0x178], !P0 ;  /* 0x00005e00d3007a0c */ /* 0x000fc600047c1270 */
[----:B------:R4:W-:Y:S01]  /*42d40*/  @P4 STG.E [R2.64], R250 ;  /* 0x000000fa02004986 */ /* 0x0009e2000c101906 */
[----:B------:R-:W-:Y:S01]  /*42d50*/  ISETP.GE.AND P1, PT, R98, c[0x0][0x17c], PT ;  /* 0x00005f0062007a0c */ /* 0x000fe20003f26270 */
[C---:B------:R-:W-:Y:S02]  /*42d60*/  IMAD.WIDE R98, R233.reuse, 0x4, R4 ;  /* 0x00000004e9627825 */ /* 0x040fe400078e0204 */
[----:B------:R-:W3:Y:S02]  /*42d70*/  LDL.LU R235, [R1+0x494] ;  /* 0x0004940001eb7983 */ /* 0x000ee40000300800 */
[----:B-1----:R-:W-:-:S04]  /*42d80*/  IMAD.WIDE R96, R233, 0x4, R6 ;  /* 0x00000004e9607825 */ /* 0x002fc800078e0206 */
[----:B----4-:R-:W-:Y:S01]  /*42d90*/  IMAD.WIDE R2, R232, 0x4, R8 ;  /* 0x00000004e8027825 */ /* 0x010fe200078e0208 */
[----:B------:R-:W-:Y:S01]  /*42da0*/  ISETP.LT.AND P0, PT, R103, c[0x0][0x178], !P0 ;  /* 0x00005e0067007a0c */ /* 0x000fe20004701270 */
[----:B------:R-:W4:Y:S04]  /*42db0*/  LDL.LU R250, [R1+0x434] ;  /* 0x0004340001fa7983 */ /* 0x000f280000300800 */
[----:B------:R1:W-:Y:S04]  /*42dc0*/  @P3 STG.E [R2.64], R240 ;  /* 0x000000f002003986 */ /* 0x0003e8000c101906 */
[----:B------:R1:W-:Y:S01]  /*42dd0*/  @P2 STG.E [R96.64], R248 ;  /* 0x000000f860002986 */ /* 0x0003e2000c101906 */
[----:B------:R-:W-:-:S03]  /*42de0*/  ISETP.GE.AND P4, PT, R234, c[0x0][0x17c], PT ;  /* 0x00005f00ea007a0c */ /* 0x000fc60003f86270 */
[----:B------:R-:W-:Y:S01]  /*42df0*/  @P5 STG.E [R98.64], R249 ;  /* 0x000000f962005986 */ /* 0x000fe2000c101906 */
[----:B------:R-:W-:Y:S01]  /*42e00*/  ISETP.LT.AND P5, PT, R239, c[0x0][0x178], !P1 ;  /* 0x00005e00ef007a0c */ /* 0x000fe20004fa1270 */
[C---:B-1----:R-:W-:Y:S01]  /*42e10*/  IMAD.WIDE R2, R233.reuse, 0x4, R10 ;  /* 0x00000004e9027825 */ /* 0x042fe200078e020a */
[----:B------:R-:W-:Y:S02]  /*42e20*/  IADD3 R234, R233, c[0x0][0x198], RZ ;  /* 0x00006600e9ea7a10 */ /* 0x000fe40007ffe0ff */
[----:B------:R-:W-:Y:S02]  /*42e30*/  IADD3 R96, R199, 0x36, RZ ;  /* 0x00000036c7607810 */ /* 0x000fe40007ffe0ff */
[----:B--2---:R1:W-:Y:S02]  /*42e40*/  @P6 STG.E [R2.64], R252 ;  /* 0x000000fc02006986 */ /* 0x0043e4000c101906 */
[----:B------:R-:W-:Y:S01]  /*42e50*/  ISETP.GE.AND P6, PT, R96, c[0x0][0x17c], PT ;  /* 0x00005f0060007a0c */ /* 0x000fe20003fc6270 */
[----:B------:R-:W-:Y:S01]  /*42e60*/  IMAD.WIDE R96, R234, 0x4, R6 ;  /* 0x00000004ea607825 */ /* 0x000fe200078e0206 */
[----:B-1----:R-:W2:Y:S03]  /*42e70*/  LDL.LU R252, [R1+0x424] ;  /* 0x0004240001fc7983 */ /* 0x002ea60000300800 */
[----:B------:R-:W-:Y:S01]  /*42e80*/  IMAD.WIDE R2, R233, 0x4, R8 ;  /* 0x00000004e9027825 */ /* 0x000fe200078e0208 */
[----:B------:R-:W2:Y:S04]  /*42e90*/  LDL.LU R240, [R1+0x520] ;  /* 0x0005200001f07983 */ /* 0x000ea80000300800 */
[----:B------:R-:W2:Y:S04]  /*42ea0*/  LDL.LU R244, [R1+0x4f0] ;  /* 0x0004f00001f47983 */ /* 0x000ea80000300800 */
[----:B------:R-:W2:Y:S04]  /*42eb0*/  LDL.LU R251, [R1+0x4b0] ;  /* 0x0004b00001fb7983 */ /* 0x000ea80000300800 */
[----:B------:R-:W2:Y:S04]  /*42ec0*/  LDL.LU R248, [R1+0x524] ;  /* 0x0005240001f87983 */ /* 0x000ea80000300800 */
[----:B------:R-:W2:Y:S04]  /*42ed0*/  LDL.LU R249, [R1+0x4f4] ;  /* 0x0004f40001f97983 */ /* 0x000ea80000300800 */
[----:B------:R1:W-:Y:S04]  /*42ee0*/  @P0 STG.E [R2.64], R241 ;  /* 0x000000f102000986 */ /* 0x0003e8000c101906 */
[----:B---3--:R3:W-:Y:S04]  /*42ef0*/  @P5 STG.E [R96.64], R243 ;  /* 0x000000f360005986 */ /* 0x0087e8000c101906 */
[----:B-1----:R-:W2:Y:S04]  /*42f00*/  LDL.LU R241, [R1+0x420] ;  /* 0x0004200001f17983 */ /* 0x002ea80000300800 */
[----:B---3--:R-:W3:Y:S04]  /*42f10*/  LDL.LU R243, [R1+0x149c] ;  /* 0x00149c0001f37983 */ /* 0x008ee80000300800 */
[----:B------:R-:W2:Y:S04]  /*42f20*/  LDL.LU R96, [R1+0x490] ;  /* 0x0004900001607983 */ /* 0x000ea80000300800 */
[----:B------:R-:W3:Y:S01]  /*42f30*/  LDL.LU R97, [R1+0x430] ;  /* 0x0004300001617983 */ /* 0x000ee20000300800 */
[----:B------:R-:W-:-:S02]  /*42f40*/  ISETP.LT.AND P3, PT, R210, c[0x0][0x178], !P1 ;  /* 0x00005e00d2007a0c */ /* 0x000fc40004f61270 */
[----:B------:R-:W-:Y:S02]  /*42f50*/  ISETP.LT.AND P2, PT, R211, c[0x0][0x178], !P1 ;  /* 0x00005e00d3007a0c */ /* 0x000fe40004f41270 */
[----:B------:R-:W-:Y:S01]  /*42f60*/  ISETP.LT.AND P1, PT, R103, c[0x0][0x178], !P1 ;  /* 0x00005e0067007a0c */ /* 0x000fe20004f21270 */
[----:B------:R-:W-:-:S04]  /*42f70*/  IMAD.WIDE R98, R234, 0x4, R4 ;  /* 0x00000004ea627825 */ /* 0x000fc800078e0204 */
[----:B------:R-:W-:-:S04]  /*42f80*/  IMAD.WIDE R232, R234, 0x4, R10 ;  /* 0x00000004eae87825 */ /* 0x000fc800078e020a */
[C---:B------:R-:W-:Y:S01]  /*42f90*/  IMAD.WIDE R2, R234.reuse, 0x4, R8 ;  /* 0x00000004ea027825 */ /* 0x040fe200078e0208 */
[----:B------:R-:W-:Y:S01]  /*42fa0*/  IADD3 R234, R234, c[0x0][0x198], RZ ;  /* 0x00006600eaea7a10 */ /* 0x000fe20007ffe0ff */
[----:B--2---:R1:W-:Y:S04]  /*42fb0*/  @P3 STG.E [R98.64], R96 ;  /* 0x0000006062003986 */ /* 0x0043e8000c101906 */
[----:B---3--:R-:W-:Y:S01]  /*42fc0*/  @P2 STG.E [R232.64], R97 ;  /* 0x00000061e8002986 */ /* 0x008fe2000c101906 */
[----:B------:R-:W-:Y:S02]  /*42fd0*/  ISETP.LT.AND P2, PT, R239, c[0x0][0x178], !P4 ;  /* 0x00005e00ef007a0c */ /* 0x000fe40006741270 */
[----:B------:R-:W-:Y:S01]  /*42fe0*/  ISETP.LT.AND P3, PT, R210, c[0x0][0x178], !P4 ;  /* 0x00005e00d2007a0c */ /* 0x000fe20006761270 */
[----:B------:R2:W-:Y:S01]  /*42ff0*/  @P1 STG.E [R2.64], R241 ;  /* 0x000000f102001986 */ /* 0x0005e2000c101906 */
[----:B------:R-:W-:-:S02]  /*43000*/  ISETP.LT.AND P1, PT, R211, c[0x0][0x178], !P4 ;  /* 0x00005e00d3007a0c */ /* 0x000fc40006721270 */
[----:B------:R-:W-:Y:S01]  /*43010*/  ISETP.LT.AND P4, PT, R103, c[0x0][0x178], !P4 ;  /* 0x00005e0067007a0c */ /* 0x000fe20006781270 */
[----:B-1----:R-:W-:Y:S01]  /*43020*/  IMAD.WIDE R98, R234, 0x4, R6 ;  /* 0x00000004ea627825 */ /* 0x002fe200078e0206 */
[----:B--2---:R-:W-:-:S03]  /*43030*/  IADD3 R2, R199, 0x37, RZ ;  /* 0x00000037c7027810 */ /* 0x004fc60007ffe0ff */
[----:B------:R-:W-:Y:S02]  /*43040*/  IMAD.WIDE R96, R234, 0x4, R10 ;  /* 0x00000004ea607825 */ /* 0x000fe400078e020a */
[----:B------:R1:W-:Y:S01]  /*43050*/  @P2 STG.E [R98.64], R245 ;  /* 0x000000f562002986 */ /* 0x0003e2000c101906 */
[----:B------:R-:W-:Y:S01]  /*43060*/  ISETP.GE.AND P0, PT, R2, c[0x0][0x17c], PT ;  /* 0x00005f0002007a0c */ /* 0x000fe20003f06270 */
[----:B------:R-:W-:-:S05]  /*43070*/  IMAD.WIDE R2, R234, 0x4, R4 ;  /* 0x00000004ea027825 */ /* 0x000fca00078e0204 */
[----:B------:R-:W-:Y:S01]  /*43080*/  @P3 STG.E [R2.64], R235 ;  /* 0x000000eb02003986 */ /* 0x000fe2000c101906 */
[----:B-1----:R-:W-:-:S03]  /*43090*/  IMAD.WIDE R98, R234, 0x4, R8 ;  /* 0x00000004ea627825 */ /* 0x002fc600078e0208 */
[----:B----4-:R-:W-:Y:S04]  /*430a0*/  @P1 STG.E [R96.64], R250 ;  /* 0x000000fa60001986 */ /* 0x010fe8000c101906 */
[----:B------:R1:W-:Y:S04]  /*430b0*/  @P4 STG.E [R98.64], R252 ;  /* 0x000000fc62004986 */ /* 0x0003e8000c101906 */
[----:B-1----:R-:W2:Y:S01]  /*430c0*/  LDL.LU R252, [R1+0x4b4] ;  /* 0x0004b40001fc7983 */ /* 0x002ea20000300800 */
[----:B------:R-:W-:Y:S02]  /*430d0*/  ISETP.LT.AND P5, PT, R239, c[0x0][0x178], !P6 ;  /* 0x00005e00ef007a0c */ /* 0x000fe400077a1270 */
[----:B------:R-:W-:Y:S01]  /*430e0*/  IADD3 R232, R234, c[0x0][0x198], RZ ;  /* 0x00006600eae87a10 */ /* 0x000fe20007ffe0ff */
[----:B------:R-:W3:Y:S04]  /*430f0*/  LDL.LU R245, [R1+0x208] ;  /* 0x0002080001f57983 */ /* 0x000ee80000300800 */
[----:B------:R-:W-:Y:S01]  /*43100*/  IMAD.WIDE R2, R232, 0x4, R6 ;  /* 0x00000004e8027825 */ /* 0x000fe200078e0206 */
[----:B------:R-:W-:Y:S01]  /*43110*/  ISETP.LT.AND P1, PT, R210, c[0x0][0x178], !P6 ;  /* 0x00005e00d2007a0c */ /* 0x000fe20007721270 */
[----:B------:R-:W4:Y:S01]  /*43120*/  LDL.LU R235, [R1+0xe8] ;  /* 0x0000e80001eb7983 */ /* 0x000f220000300800 */
[----:B------:R-:W-:-:S03]  /*43130*/  ISETP.LT.AND P3, PT, R211, c[0x0][0x178], !P6 ;  /* 0x00005e00d3007a0c */ /* 0x000fc60007761270 */
[----:B------:R1:W-:Y:S01]  /*43140*/  @P5 STG.E [R2.64], R240 ;  /* 0x000000f002005986 */ /* 0x0003e2000c101906 */
[----:B------:R-:W-:Y:S02]  /*43150*/  ISETP.LT.AND P5, PT, R103, c[0x0][0x178], !P6 ;  /* 0x00005e0067007a0c */ /* 0x000fe400077a1270 */
[----:B------:R-:W-:Y:S01]  /*43160*/  IADD3 R98, R199, 0x38, RZ ;  /* 0x00000038c7627810 */ /* 0x000fe20007ffe0ff */
[----:B------:R-:W-:Y:S01]  /*43170*/  IMAD.WIDE R96, R232, 0x4, R4 ;  /* 0x00000004e8607825 */ /* 0x000fe200078e0204 */
[----:B------:R-:W-:Y:S01]  /*43180*/  ISETP.LT.AND P6, PT, R239, c[0x0][0x178], !P0 ;  /* 0x00005e00ef007a0c */ /* 0x000fe200047c1270 */
[----:B------:R-:W3:Y:S01]  /*43190*/  LDL.LU R250, [R1+0xd8] ;  /* 0x0000d80001fa7983 */ /* 0x000ee20000300800 */
[----:B------:R-:W-:Y:S01]  /*431a0*/  ISETP.GE.AND P2, PT, R98, c[0x0][0x17c], PT ;  /* 0x00005f0062007a0c */ /* 0x000fe20003f46270 */
[----:B------:R-:W-:Y:S01]  /*431b0*/  IMAD.WIDE R98, R232, 0x4, R8 ;  /* 0x00000004e8627825 */ /* 0x000fe200078e0208 */
[----:B------:R-:W-:-:S03]  /*431c0*/  ISETP.LT.AND P4, PT, R210, c[0x0][0x178], !P0 ;  /* 0x00005e00d2007a0c */ /* 0x000fc60004781270 */
[C---:B-1----:R-:W-:Y:S01]  /*431d0*/  IMAD.WIDE R2, R232.reuse, 0x4, R10 ;  /* 0x00000004e8027825 */ /* 0x042fe200078e020a */
[----:B------:R-:W-:Y:S01]  /*431e0*/  IADD3 R233, R232, c[0x0][0x198], RZ ;  /* 0x00006600e8e97a10 */ /* 0x000fe20007ffe0ff */
[----:B------:R1:W-:Y:S04]  /*431f0*/  @P1 STG.E [R96.64], R244 ;  /* 0x000000f460001986 */ /* 0x0003e8000c101906 */
[----:B------:R1:W-:Y:S04]  /*43200*/  @P3 STG.E [R2.64], R251 ;  /* 0x000000fb02003986 */ /* 0x0003e8000c101906 */
[----:B------:R1:W-:Y:S01]  /*43210*/  @P5 STG.E [R98.64], R246 ;  /* 0x000000f662005986 */ /* 0x0003e2000c101906 */
[----:B------:R-:W-:-:S02]  /*43220*/  ISETP.LT.AND P5, PT, R211, c[0x0][0x178], !P0 ;  /* 0x00005e00d3007a0c */ /* 0x000fc400047a1270 */
[----:B------:R-:W-:Y:S01]  /*43230*/  ISETP.LT.AND P0, PT, R103, c[0x0][0x178], !P0 ;  /* 0x00005e0067007a0c */ /* 0x000fe20004701270 */
[----:B-1----:R-:W-:-:S04]  /*43240*/  IMAD.WIDE R96, R233, 0x4, R6 ;  /* 0x00000004e9607825 */ /* 0x002fc800078e0206 */
[C---:B------:R-:W-:Y:S01]  /*43250*/  IMAD.WIDE R2, R233.reuse, 0x4, R4 ;  /* 0x00000004e9027825 */ /* 0x040fe200078e0204 */
[----:B------:R1:W-:Y:S04]  /*43260*/  @P6 STG.E [R96.64], R248 ;  /* 0x000000f860006986 */ /* 0x0003e8000c101906 */
[----:B------:R1:W-:Y:S04]  /*43270*/  @P4 STG.E [R2.64], R249 ;  /* 0x000000f902004986 */ /* 0x0003e8000c101906 */
[----:B------:R-:W4:Y:S01]  /*43280*/  LDL.LU R246, [R1+0x1498] ;  /* 0x0014980001f67983 */ /* 0x000f220000300800 */
[----:B-1----:R-:W-:-:S03]  /*43290*/  IMAD.WIDE R96, R233, 0x4, R8 ;  /* 0x00000004e9607825 */ /* 0x002fc600078e0208 */
[----:B------:R-:W4:Y:S01]  /*432a0*/  LDL.LU R248, [R1+0x20c] ;  /* 0x00020c0001f87983 */ /* 0x000f220000300800 */
[----:B------:R-:W-:-:S05]  /*432b0*/  IMAD.WIDE R2, R233, 0x4, R10 ;  /* 0x00000004e9027825 */ /* 0x000fca00078e020a */
[----:B--2---:R-:W-:Y:S04]  /*432c0*/  @P5 STG.E [R2.64], R252 ;  /* 0x000000fc02005986 */ /* 0x004fe8000c101906 */
[----:B------:R1:W-:Y:S04]  /*432d0*/  @P0 STG.E [R96.64], R247 ;  /* 0x000000f760000986 */ /* 0x0003e8000c101906 */
[----:B-1----:R-:W2:Y:S04]  /*432e0*/  LDL.LU R247, [R1+0x1494] ;  /* 0x0014940001f77983 */ /* 0x002ea80000300800 */
[----:B------:R-:W2:Y:S04]  /*432f0*/  LDL.LU R249, [R1+0xec] ;  /* 0x0000ec0001f97983 */ /* 0x000ea80000300800 */
[----:B------:R-:W2:Y:S01]  /*43300*/  LDL.LU R252, [R1+0xdc] ;  /* 0x0000dc0001fc7983 */ /* 0x000ea20000300800 */
[----:B------:R-:W-:-:S02]  /*43310*/  ISETP.LT.AND P1, PT, R239, c[0x0][0x178], !P2 ;  /* 0x00005e00ef007a0c */ /* 0x000fc40005721270 */
[----:B------:R-:W-:Y:S01]  /*43320*/  ISETP.LT.AND P3, PT, R210, c[0x0][0x178], !P2 ;  /* 0x00005e00d2007a0c */ /* 0x000fe20005761270 */
[----:B------:R-:W2:Y:S01]  /*43330*/  LDL.LU R244, [R1+0x468] ;  /* 0x0004680001f47983 */ /* 0x000ea20000300800 */
[----:B------:R-:W-:Y:S02]  /*43340*/  ISETP.LT.AND P6, PT, R211, c[0x0][0x178], !P2 ;  /* 0x00005e00d3007a0c */ /* 0x000fe400057c1270 */
[----:B------:R-:W-:Y:S01]  /*43350*/  IADD3 R233, R233, c[0x0][0x198], RZ ;  /* 0x00006600e9e97a10 */ /* 0x000fe20007ffe0ff */
[----:B------:R-:W2:Y:S01]  /*43360*/  LDL.LU R251, [R1+0x448] ;  /* 0x0004480001fb7983 */ /* 0x000ea20000300800 */
[C---:B------:R-:W-:Y:S02]  /*43370*/  IADD3 R98, R199.reuse, 0x39, RZ ;  /* 0x00000039c7627810 */ /* 0x040fe40007ffe0ff */
[----:B------:R-:W-:Y:S01]  /*43380*/  IADD3 R99, R199, 0x3a, RZ ;  /* 0x0000003ac7637810 */ /* 0x000fe20007ffe0ff */
[----:B------:R-:W-:Y:S01]  /*43390*/  IMAD.WIDE R2, R233, 0x4, R6 ;  /* 0x00000004e9027825 */ /* 0x000fe200078e0206 */
[----:B------:R-:W-:-:S02]  /*433a0*/  ISETP.GE.AND P4, PT, R98, c[0x0][0x17c], PT ;  /* 0x00005f0062007a0c */ /* 0x000fc40003f86270 */
[----:B------:R-:W-:Y:S01]  /*433b0*/  ISETP.GE.AND P5, PT, R99, c[0x0][0x17c], PT ;  /* 0x00005f0063007a0c */ /* 0x000fe20003fa6270 */
[----:B------:R-:W-:Y:S01]  /*433c0*/  IMAD.WIDE R96, R233, 0x4, R4 ;  /* 0x00000004e9607825 */ /* 0x000fe200078e0204 */
[----:B------:R-:W-:-:S03]  /*433d0*/  ISETP.LT.AND P2, PT, R103, c[0x0][0x178], !P2 ;  /* 0x00005e0067007a0c */ /* 0x000fc60005741270 */
[----:B------:R-:W-:Y:S01]  /*433e0*/  IMAD.WIDE R98, R233, 0x4, R10 ;  /* 0x00000004e9627825 */ /* 0x000fe200078e020a */
[----:B------:R-:W-:Y:S01]  /*433f0*/  ISETP.LT.AND P0, PT, R239, c[0x0][0x178], !P4 ;  /* 0x00005e00ef007a0c */ /* 0x000fe20006701270 */
[----:B---3--:R1:W-:Y:S01]  /*43400*/  @P1 STG.E [R2.64], R245 ;  /* 0x000000f502001986 */ /* 0x0083e2000c101906 */
[----:B------:R-:W-:-:S03]  /*43410*/  IADD3 R232, R233, c[0x0][0x198], RZ ;  /* 0x00006600e9e87a10 */ /* 0x000fc60007ffe0ff */
[----:B----4-:R-:W-:Y:S04]  /*43420*/  @P3 STG.E [R96.64], R235 ;  /* 0x000000eb60003986 */ /* 0x010fe8000c101906 */
[----:B------:R3:W-:Y:S01]  /*43430*/  @P6 STG.E [R98.64], R250 ;  /* 0x000000fa62006986 */ /* 0x0007e2000c101906 */
[----:B------:R-:W-:Y:S01]  /*43440*/  ISETP.LT.AND P1, PT, R210, c[0x0][0x178], !P4 ;  /* 0x00005e00d2007a0c */ /* 0x000fe20006721270 */
[----:B-1----:R-:W-:Y:S02]  /*43450*/  IMAD.WIDE R2, R233, 0x4, R8 ;  /* 0x00000004e9027825 */ /* 0x002fe400078e0208 */
[----:B---3--:R-:W3:Y:S02]  /*43460*/  LDL.LU R250, [R1+0x1f8] ;  /* 0x0001f80001fa7983 */ /* 0x008ee40000300800 */
[----:B------:R-:W-:-:S02]  /*43470*/  IMAD.WIDE R96, R232, 0x4, R6 ;  /* 0x00000004e8607825 */ /* 0x000fc400078e0206 */
[----:B------:R1:W-:Y:S04]  /*43480*/  @P2 STG.E [R2.64], R246 ;  /* 0x000000f602002986 */ /* 0x0003e8000c101906 */
[----:B------:R4:W-:Y:S01]  /*43490*/  @P0 STG.E [R96.64], R248 ;  /* 0x000000f860000986 */ /* 0x0009e2000c101906 */
[----:B-1----:R-:W-:-:S03]  /*434a0*/  IMAD.WIDE R2, R232, 0x4, R4 ;  /* 0x00000004e8027825 */ /* 0x002fc600078e0204 */
[----:B----4-:R-:W4:Y:S01]  /*434b0*/  LDL.LU R248, [R1+0x46c] ;  /* 0x00046c0001f87983 */ /* 0x010f220000300800 */
[----:B------:R-:W-:Y:S01]  /*434c0*/  ISETP.LT.AND P6, PT, R211, c[0x0][0x178], !P4 ;  /* 0x00005e00d3007a0c */ /* 0x000fe200067c1270 */
[----:B------:R-:W-:Y:S02]  /*434d0*/  IMAD.WIDE R96, R232, 0x4, R10 ;  /* 0x00000004e8607825 */ /* 0x000fe400078e020a */
[----:B--2---:R1:W-:Y:S04]  /*434e0*/  @P1 STG.E [R2.64], R249 ;  /* 0x000000f902001986 */ /* 0x0043e8000c101906 */
[----:B-1----:R-:W2:Y:S06]  /*434f0*/  LDL.LU R249, [R1+0x44c] ;  /* 0x00044c0001f97983 */ /* 0x002eac0000300800 */
[----:B------:R1:W-:Y:S04]  /*43500*/  @P6 STG.E [R96.64], R252 ;  /* 0x000000fc60006986 */ /* 0x0003e8000c101906 */
[----:B-1----:R-:W2:Y:S01]  /*43510*/  LDL.LU R252, [R1+0x1fc] ;  /* 0x0001fc0001fc7983 */ /* 0x002ea20000300800 */
[----:B------:R-:W-:-:S02]  /*43520*/  IADD3 R98, R199, 0x3b, RZ ;  /* 0x0000003bc7627810 */ /* 0x000fc40007ffe0ff */
[----:B------:R-:W-:Y:S01]  /*43530*/  ISETP.LT.AND P4, PT, R103, c[0x0][0x178], !P4 ;  /* 0x00005e0067007a0c */ /* 0x000fe20006781270 */
[----:B------:R-:W2:Y:S01]  /*43540*/  LDL.LU R245, [R1+0x4c8] ;  /* 0x0004c80001f57983 */ /* 0x000ea20000300800 */
[----:B------:R-:W-:Y:S02]  /*43550*/  ISETP.LT.AND P0, PT, R239, c[0x0][0x178], !P5 ;  /* 0x00005e00ef007a0c */ /* 0x000fe40006f01270 */
[----:B------:R-:W-:Y:S01]  /*43560*/  ISETP.GE.AND P3, PT, R98, c[0x0][0x17c], PT ;  /* 0x00005f0062007a0c */ /* 0x000fe20003f66270 */
[----:B------:R-:W2:Y:S01]  /*43570*/  LDL.LU R235, [R1+0x498] ;  /* 0x0004980001eb7983 */ /* 0x000ea20000300800 */
[----:B------:R-:W-:Y:S02]  /*43580*/  IADD3 R98, R199, 0x3c, RZ ;  /* 0x0000003cc7627810 */ /* 0x000fe40007ffe0ff */
[----:B------:R-:W-:Y:S02]  /*43590*/  IADD3 R233, R232, c[0x0][0x198], RZ ;  /* 0x00006600e8e97a10 */ /* 0x000fe40007ffe0ff */
[----:B------:R-:W-:Y:S01]  /*435a0*/  ISETP.GE.AND P2, PT, R98, c[0x0][0x17c], PT ;  /* 0x00005f0062007a0c */ /* 0x000fe20003f46270 */
[----:B------:R-:W-:Y:S01]  /*435b0*/  IMAD.WIDE R98, R232, 0x4, R8 ;  /* 0x00000004e8627825 */ /* 0x000fe200078e0208 */
[----:B------:R-:W-:-:S02]  /*435c0*/  ISETP.LT.AND P1, PT, R210, c[0x0][0x178], !P5 ;  /* 0x00005e00d2007a0c */ /* 0x000fc40006f21270 */
[----:B------:R-:W-:Y:S01]  /*435d0*/  ISETP.LT.AND P6, PT, R211, c[0x0][0x178], !P5 ;  /* 0x00005e00d3007a0c */ /* 0x000fe20006fc1270 */
[----:B------:R-:W-:Y:S01]  /*435e0*/  IMAD.WIDE R2, R233, 0x4, R6 ;  /* 0x00000004e9027825 */ /* 0x000fe200078e0206 */
[----:B------:R-:W-:Y:S01]  /*435f0*/  IADD3 R96, R199, 0x3d, RZ ;  /* 0x0000003dc7607810 */ /* 0x000fe20007ffe0ff */
[----:B------:R1:W-:Y:S04]  /*43600*/  @P4 STG.E [R98.64], R247 ;  /* 0x000000f762004986 */ /* 0x0003e8000c101906 */
[----:B------:R3:W-:Y:S01]  /*43610*/  @P0 STG.E [R2.64], R244 ;  /* 0x000000f402000986 */ /* 0x0007e2000c101906 */
[----:B------:R-:W-:Y:S01]  /*43620*/  ISETP.GE.AND P0, PT, R96, c[0x0][0x17c], PT ;  /* 0x00005f0060007a0c */ /* 0x000fe20003f06270 */
[----:B------:R-:W-:Y:S01]  /*43630*/  IMAD.WIDE R96, R233, 0x4, R10 ;  /* 0x00000004e9607825 */ /* 0x000fe200078e020a */
[----:B------:R-:W-:-:S03]  /*43640*/  ISETP.LT.AND P5, PT, R103, c[0x0][0x178], !P5 ;  /* 0x00005e0067007a0c */ /* 0x000fc60006fa1270 */
[----:B-1----:R-:W-:Y:S01]  /*43650*/  IMAD.WIDE R98, R233, 0x4, R4 ;  /* 0x00000004e9627825 */ /* 0x002fe200078e0204 */
[----:B------:R-:W-:Y:S01]  /*43660*/  ISETP.LT.AND P4, PT, R239, c[0x0][0x178], !P3 ;  /* 0x00005e00ef007a0c */ /* 0x000fe20005f81270 */
[----:B---3--:R-:W3:Y:S01]  /*43670*/  LDL.LU R244, [R1+0x438] ;  /* 0x0004380001f47983 */ /* 0x008ee20000300800 */
[----:B------:R-:W-:-:S03]  /*43680*/  IADD3 R2, R233, c[0x0][0x198], RZ ;  /* 0x00006600e9027a10 */ /* 0x000fc60007ffe0ff */
[----:B------:R1:W-:Y:S04]  /*43690*/  @P1 STG.E [R98.64], R251 ;  /* 0x000000fb62001986 */ /* 0x0003e8000c101906 */
[----:B------:R4:W-:Y:S01]  /*436a0*/  @P6 STG.E [R96.64], R250 ;  /* 0x000000fa60006986 */ /* 0x0009e2000c101906 */
[----:B------:R-:W-:Y:S01]  /*436b0*/  ISETP.LT.AND P1, PT, R210, c[0x0][0x178], !P3 ;  /* 0x00005e00d2007a0c */ /* 0x000fe20005f21270 */
[----:B------:R-:W-:Y:S02]  /*436c0*/  IMAD.WIDE R232, R233, 0x4, R8 ;  /* 0x00000004e9e87825 */ /* 0x000fe400078e0208 */
[----:B-1----:R-:W3:Y:S04]  /*436d0*/  LDL.LU R251, [R1+0x428] ;  /* 0x0004280001fb7983 */ /* 0x002ee80000300800 */
[----:B----4-:R-:W4:Y:S01]  /*436e0*/  LDL.LU R250, [R1+0x4cc] ;  /* 0x0004cc0001fa7983 */ /* 0x010f220000300800 */
[----:B------:R-:W-:-:S03]  /*436f0*/  IMAD.WIDE R98, R2, 0x4, R6 ;  /* 0x0000000402627825 */ /* 0x000fc600078e0206 */
[----:B------:R-:W-:Y:S04]  /*43700*/  @P5 STG.E [R232.64], R242 ;  /* 0x000000f2e8005986 */ /* 0x000fe8000c101906 */
[----:B------:R1:W-:Y:S02]  /*43710*/  @P4 STG.E [R98.64], R248 ;  /* 0x000000f862004986 */ /* 0x0003e4000c101906 */
[C---:B-1----:R-:W-:Y:S02]  /*43720*/  IMAD.WIDE R98, R2.reuse, 0x4, R4 ;  /* 0x0000000402627825 */ /* 0x042fe400078e0204 */
[----:B------:R-:W4:Y:S01]  /*43730*/  LDL.LU R248, [R1+0x49c] ;  /* 0x00049c0001f87983 */ /* 0x000f220000300800 */
[----:B------:R-:W-:Y:S01]  /*43740*/  ISETP.LT.AND P5, PT, R211, c[0x0][0x178], !P3 ;  /* 0x00005e00d3007a0c */ /* 0x000fe20005fa1270 */
[----:B------:R-:W-:-:S02]  /*43750*/  IMAD.WIDE R96, R2, 0x4, R10 ;  /* 0x0000000402607825 */ /* 0x000fc400078e020a */
[----:B--2---:R1:W-:Y:S04]  /*43760*/  @P1 STG.E [R98.64], R249 ;  /* 0x000000f962001986 */ /* 0x0043e8000c101906 */
[----:B-1----:R-:W2:Y:S06]  /*43770*/  LDL.LU R249, [R1+0x43c] ;  /* 0x00043c0001f97983 */ /* 0x002eac0000300800 */
[----:B------:R1:W-:Y:S04]  /*43780*/  @P5 STG.E [R96.64], R252 ;  /* 0x000000fc60005986 */ /* 0x0003e8000c101906 */
[----:B-1----:R-:W2:Y:S01]  /*43790*/  LDL.LU R252, [R1+0x42c] ;  /* 0x00042c0001fc7983 */ /* 0x002ea20000300800 */
[----:B------:R-:W-:-:S02]  /*437a0*/  ISETP.LT.AND P3, PT, R103, c[0x0][0x178], !P3 ;  /* 0x00005e0067007a0c */ /* 0x000fc40005f61270 */
[----:B------:R-:W-:Y:S01]  /*437b0*/  ISETP.LT.AND P6, PT, R239, c[0x0][0x178], !P2 ;  /* 0x00005e00ef007a0c */ /* 0x000fe200057c1270 */
[----:B------:R-:W2:Y:S01]  /*437c0*/  LDL.LU R242, [R1+0x4f8] ;  /* 0x0004f80001f27983 */ /* 0x000ea20000300800 */
[C---:B------:R-:W-:Y:S01]  /*437d0*/  IADD3 R232, R2.reuse, c[0x0][0x198], RZ ;  /* 0x0000660002e87a10 */ /* 0x040fe20007ffe0ff */
[----:B------:R-:W-:Y:S01]  /*437e0*/  IMAD.WIDE R2, R2, 0x4, R8 ;  /* 0x0000000402027825 */ /* 0x000fe200078e0208 */
[----:B------:R-:W-:Y:S01]  /*437f0*/  ISETP.LT.AND P4, PT, R210, c[0x0][0x178], !P2 ;  /* 0x00005e00d2007a0c */ /* 0x000fe20005781270 */
[----:B------:R-:W2:Y:S02]  /*43800*/  LDL.LU R247, [R1+0x4b8] ;  /* 0x0004b80001f77983 */ /* 0x000ea40000300800 */
[----:B------:R-:W-:-:S04]  /*43810*/  IMAD.WIDE R98, R232, 0x4, R6 ;  /* 0x00000004e8627825 */ /* 0x000fc800078e0206 */
[----:B------:R1:W-:Y:S01]  /*43820*/  @P3 STG.E [R2.64], R243 ;  /* 0x000000f302003986 */ /* 0x0003e2000c101906 */
[----:B------:R-:W-:Y:S02]  /*43830*/  ISETP.LT.AND P3, PT, R211, c[0x0][0x178], !P2 ;  /* 0x00005e00d3007a0c */ /* 0x000fe40005761270 */
[----:B------:R-:W-:Y:S01]  /*43840*/  ISETP.LT.AND P2, PT, R103, c[0x0][0x178], !P2 ;  /* 0x00005e0067007a0c */ /* 0x000fe20005741270 */
[----:B------:R1:W-:Y:S01]  /*43850*/  @P6 STG.E [R98.64], R245 ;  /* 0x000000f562006986 */ /* 0x0003e2000c101906 */
[----:B------:R-:W-:-:S03]  /*43860*/  ISETP.LT.AND P6, PT, R239, c[0x0][0x178], !P0 ;  /* 0x00005e00ef007a0c */ /* 0x000fc600047c1270 */
[----:B-1----:R-:W2:Y:S01]  /*43870*/  LDL.LU R243, [R1+0x528] ;  /* 0x0005280001f37983 */ /* 0x002ea20000300800 */
[C---:B------:R-:W-:Y:S01]  /*43880*/  IMAD.WIDE R2, R232.reuse, 0x4, R4 ;  /* 0x00000004e8027825 */ /* 0x040fe200078e0204 */
[C---:B------:R-:W-:Y:S02]  /*43890*/  IADD3 R234, R232.reuse, c[0x0][0x198], RZ ;  /* 0x00006600e8ea7a10 */ /* 0x040fe40007ffe0ff */
[----:B------:R-:W2:Y:S01]  /*438a0*/  LDL.LU R246, [R1+0x488] ;  /* 0x0004880001f67983 */ /* 0x000ea20000300800 */
[----:B------:R-:W-:-:S03]  /*438b0*/  IMAD.WIDE R96, R232, 0x4, R8 ;  /* 0x00000004e8607825 */ /* 0x000fc600078e0208 */
[----:B------:R1:W-:Y:S01]  /*438c0*/  @P4 STG.E [R2.64], R235 ;  /* 0x000000eb02004986 */ /* 0x0003e2000c101906 */
[----:B------:R-:W-:-:S03]  /*438d0*/  IMAD.WIDE R98, R234, 0x4, R6 ;  /* 0x00000004ea627825 */ /* 0x000fc600078e0206 */
[----:B------:R-:W2:Y:S01]  /*438e0*/  LDL.LU R241, [R1+0x52c] ;  /* 0x00052c0001f17983 */ /* 0x000ea20000300800 */
[----:B------:R-:W-:-:S03]  /*438f0*/  ISETP.LT.AND P5, PT, R210, c[0x0][0x178], !P0 ;  /* 0x00005e00d2007a0c */ /* 0x000fc600047a1270 */
[----:B------:R-:W2:Y:S01]  /*43900*/  LDL.LU R245, [R1+0x4fc] ;  /* 0x0004fc0001f57983 */ /* 0x000ea20000300800 */
[----:B-1----:R-:W-:-:S05]  /*43910*/  IMAD.WIDE R2, R232, 0x4, R10 ;  /* 0x00000004e8027825 */ /* 0x002fca00078e020a */
[----:B---3--:R1:W-:Y:S04]  /*43920*/  @P3 STG.E [R2.64], R244 ;  /* 0x000000f402003986 */ /* 0x0083e8000c101906 */
[----:B------:R-:W-:Y:S04]  /*43930*/  @P2 STG.E [R96.64], R251 ;  /* 0x000000fb60002986 */ /* 0x000fe8000c101906 */
[----:B----4-:R3:W-:Y:S04]  /*43940*/  @P6 STG.E [R98.64], R250 ;  /* 0x000000fa62006986 */ /* 0x0107e8000c101906 */
[----:B-1----:R-:W4:Y:S01]  /*43950*/  LDL.LU R244, [R1+0x4bc] ;  /* 0x0004bc0001f47983 */ /* 0x002f220000300800 */
[----:B------:R-:W-:-:S02]  /*43960*/  IADD3 R233, R199, 0x3e, RZ ;  /* 0x0000003ec7e97810 */ /* 0x000fc40007ffe0ff */
[----:B------:R-:W-:Y:S01]  /*43970*/  ISETP.LT.AND P4, PT, R211, c[0x0][0x178], !P0 ;  /* 0x00005e00d3007a0c */ /* 0x000fe20004781270 */
[----:B---3--:R-:W3:Y:S04]  /*43980*/  LDL.LU R250, [R1+0x48c] ;  /* 0x00048c0001fa7983 */ /* 0x008ee80000300800 */
[----:B------:R-:W3:Y:S01]  /*43990*/  LDL.LU R251, [R1+0x4e0] ;  /* 0x0004e00001fb7983 */ /* 0x000ee20000300800 */
[----:B------:R-:W-:Y:S01]  /*439a0*/  ISETP.GE.AND P1, PT, R233, c[0x0][0x17c], PT ;  /* 0x00005f00e9007a0c */ /* 0x000fe20003f26270 */
[----:B------:R-:W-:-:S04]  /*439b0*/  IMAD.WIDE R232, R234, 0x4, R4 ;  /* 0x00000004eae87825 */ /* 0x000fc800078e0204 */
[----:B------:R-:W-:Y:S01]  /*439c0*/  IMAD.WIDE R2, R234, 0x4, R10 ;  /* 0x00000004ea027825 */ /* 0x000fe200078e020a */
[----:B------:R1:W-:Y:S01]  /*439d0*/  @P5 STG.E [R232.64], R248 ;  /* 0x000000f8e8005986 */ /* 0x0003e2000c101906 */
[----:B------:R-:W-:-:S03]  /*439e0*/  ISETP.LT.AND P0, PT, R103, c[0x0][0x178], !P0 ;  /* 0x00005e0067007a0c */ /* 0x000fc60004701270 */
[----:B-1----:R-:W3:Y:S04]  /*439f0*/  LDL.LU R248, [R1+0xc0] ;  /* 0x0000c00001f87983 */ /* 0x002ee80000300800 */
[----:B--2---:R1:W-:Y:S04]  /*43a00*/  @P4 STG.E [R2.64], R249 ;  /* 0x000000f902004986 */ /* 0x0043e8000c101906 */
[----:B-1----:R-:W2:Y:S01]  /*43a10*/  LDL.LU R249, [R1+0x4e4] ;  /* 0x0004e40001f97983 */ /* 0x002ea20000300800 */
[----:B------:R-:W-:-:S05]  /*43a20*/  IMAD.WIDE R2, R234, 0x4, R8 ;  /* 0x00000004ea027825 */ /* 0x000fca00078e0208 */
[----:B------:R1:W-:Y:S04]  /*43a30*/  @P0 STG.E [R2.64], R252 ;  /* 0x000000fc02000986 */ /* 0x0003e8000c101906 */
[----:B-1----:R-:W2:Y:S01]  /*43a40*/  LDL.LU R252, [R1+0xc4] ;  /* 0x0000c40001fc7983 */ /* 0x002ea20000300800 */
[----:B------:R-:W-:Y:S02]  /*43a50*/  IADD3 R235, R199, 0x3f, RZ ;  /* 0x0000003fc7eb7810 */ /* 0x000fe40007ffe0ff */
[----:B------:R-:W-:Y:S02]  /*43a60*/  ISETP.LT.AND P6, PT, R239, c[0x0][0x178], !P1 ;  /* 0x00005e00ef007a0c */ /* 0x000fe40004fc1270 */
[----:B------:R-:W-:Y:S02]  /*43a70*/  ISETP.LT.AND P5, PT, R210, c[0x0][0x178], !P1 ;  /* 0x00005e00d2007a0c */ /* 0x000fe40004fa1270 */
[----:B------:R-:W-:-:S02]  /*43a80*/  ISETP.GE.AND P3, PT, R235, c[0x0][0x17c], PT ;  /* 0x00005f00eb007a0c */ /* 0x000fc40003f66270 */
[----:B------:R-:W-:Y:S02]  /*43a90*/  IADD3 R235, R234, c[0x0][0x198], RZ ;  /* 0x00006600eaeb7a10 */ /* 0x000fe40007ffe0ff */
[----:B------:R-:W-:Y:S02]  /*43aa0*/  ISETP.LT.AND P2, PT, R211, c[0x0][0x178], !P1 ;  /* 0x00005e00d3007a0c */ /* 0x000fe40004f41270 */
[----:B------:R-:W-:Y:S01]  /*43ab0*/  ISETP.LT.AND P4, PT, R103, c[0x0][0x178], !P1 ;  /* 0x00005e0067007a0c */ /* 0x000fe20004f81270 */
[----:B------:R-:W-:-:S04]  /*43ac0*/  IMAD.WIDE R96, R235, 0x4, R6 ;  /* 0x00000004eb607825 */ /* 0x000fc800078e0206 */
[----:B------:R-:W-:Y:S01]  /*43ad0*/  IMAD.WIDE R98, R235, 0x4, R4 ;  /* 0x00000004eb627825 */ /* 0x000fe200078e0204 */
[----:B------:R-:W-:Y:S01]  /*43ae0*/  IADD3 R240, R199, 0x40, RZ ;  /* 0x00000040c7f07810 */ /* 0x000fe20007ffe0ff */
[----:B------:R1:W-:Y:S02]  /*43af0*/  @P6 STG.E [R96.64], R243 ;  /* 0x000000f360006986 */ /* 0x0003e4000c101906 */
[----:B------:R-:W-:Y:S02]  /*43b00*/  IMAD.WIDE R232, R235, 0x4, R10 ;  /* 0x00000004ebe87825 */ /* 0x000fe400078e020a */
[----:B------:R-:W-:Y:S01]  /*43b10*/  @P5 STG.E [R98.64], R242 ;  /* 0x000000f262005986 */ /* 0x000fe2000c101906 */
[----:B------:R-:W-:Y:S01]  /*43b20*/  ISETP.LT.AND P5, PT, R239, c[0x0][0x178], !P3 ;  /* 0x00005e00ef007a0c */ /* 0x000fe20005fa1270 */
[----:B------:R-:W-:Y:S01]  /*43b30*/  IMAD.WIDE R2, R235, 0x4, R8 ;  /* 0x00000004eb027825 */ /* 0x000fe200078e0208 */
[----:B------:R-:W-:Y:S01]  /*43b40*/  ISETP.GE.AND P1, PT, R240, c[0x0][0x17c], PT ;  /* 0x00005f00f0007a0c */ /* 0x000fe20003f26270 */
[----:B------:R1:W-:Y:S01]  /*43b50*/  @P2 STG.E [R232.64], R247 ;  /* 0x000000f7e8002986 */ /* 0x0003e2000c101906 */
[----:B------:R-:W-:-:S02]  /*43b60*/  ISETP.LT.AND P0, PT, R210, c[0x0][0x178], !P3 ;  /* 0x00005e00d2007a0c */ /* 0x000fc40005f01270 */
[----:B------:R-:W-:Y:S02]  /*43b70*/  ISETP.LT.AND P6, PT, R211, c[0x0][0x178], !P3 ;  /* 0x00005e00d3007a0c */ /* 0x000fe40005fc1270 */
[----:B-1----:R-:W-:Y:S01]  /*43b80*/  IADD3 R96, R235, c[0x0][0x198], RZ ;  /* 0x00006600eb607a10 */ /* 0x002fe20007ffe0ff */
[----:B------:R1:W-:Y:S01]  /*43b90*/  @P4 STG.E [R2.64], R246 ;  /* 0x000000f602004986 */ /* 0x0003e2000c101906 */
[----:B------:R-:W-:Y:S02]  /*43ba0*/  ISETP.LT.AND P3, PT, R103, c[0x0][0x178], !P3 ;  /* 0x00005e0067007a0c */ /* 0x000fe40005f61270 */
[----:B------:R-:W-:Y:S01]  /*43bb0*/  ISETP.LT.AND P4, PT, R239, c[0x0][0x178], !P1 ;  /* 0x00005e00ef007a0c */ /* 0x000fe20004f81270 */
[----:B------:R-:W-:Y:S01]  /*43bc0*/  IMAD.WIDE R234, R96, 0x4, R6 ;  /* 0x0000000460ea7825 */ /* 0x000fe200078e0206 */
[----:B------:R-:W-:-:S03]  /*43bd0*/  IADD3 R97, R199, 0x41, RZ ;  /* 0x00000041c7617810 */ /* 0x000fc60007ffe0ff */
[C---:B------:R-:W-:Y:S01]  /*43be0*/  IMAD.WIDE R232, R96.reuse, 0x4, R4 ;  /* 0x0000000460e87825 */ /* 0x040fe200078e0204 */
[----:B------:R-:W-:Y:S02]  /*43bf0*/  ISETP.GE.AND P2, PT, R97, c[0x0][0x17c], PT ;  /* 0x00005f0061007a0c */ /* 0x000fe40003f46270 */
[C---:B-1----:R-:W-:Y:S01]  /*43c00*/  IADD3 R2, R96.reuse, c[0x0][0x198], RZ ;  /* 0x0000660060027a10 */ /* 0x042fe20007ffe0ff */
[C---:B------:R-:W-:Y:S01]  /*43c10*/  IMAD.WIDE R98, R96.reuse, 0x4, R10 ;  /* 0x0000000460627825 */ /* 0x040fe200078e020a */
[----:B------:R1:W-:Y:S03]  /*43c20*/  @P5 STG.E [R234.64], R241 ;  /* 0x000000f1ea005986 */ /* 0x0003e6000c101906 */
[----:B------:R-:W-:Y:S01]  /*43c30*/  IMAD.WIDE R96, R96, 0x4, R8 ;  /* 0x0000000460607825 */ /* 0x000fe200078e0208 */
[----:B------:R-:W-:Y:S04]  /*43c40*/  @P0 STG.E [R232.64], R245 ;  /* 0x000000f5e8000986 */ /* 0x000fe8000c101906 */
[----:B----4-:R-:W-:Y:S01]  /*43c50*/  @P6 STG.E [R98.64], R244 ;  /* 0x000000f462006986 */ /* 0x010fe2000c101906 */
[----:B-1----:R-:W-:-:S03]  /*43c60*/  IMAD.WIDE R234, R2, 0x4, R6 ;  /* 0x0000000402ea7825 */ /* 0x002fc600078e0206 */
[----:B---3--:R1:W-:Y:S01]  /*43c70*/  @P3 STG.E [R96.64], R250 ;  /* 0x000000fa60003986 */ /* 0x0083e2000c101906 */
[----:B------:R-:W-:-:S03]  /*43c80*/  ISETP.LT.AND P3, PT, R210, c[0x0][0x178], !P1 ;  /* 0x00005e00d2007a0c */ /* 0x000fc60004f61270 */
[----:B------:R3:W-:Y:S01]  /*43c90*/  @P4 STG.E [R234.64], R251 ;  /* 0x000000fbea004986 */ /* 0x0007e2000c101906 */
[----:B------:R-:W-:Y:S02]  /*43ca0*/  ISETP.LT.AND P4, PT, R211, c[0x0][0x178], !P1 ;  /* 0x00005e00d3007a0c */ /* 0x000fe40004f81270 */
[----:B------:R-:W-:Y:S02]  /*43cb0*/  ISETP.LT.AND P0, PT, R103, c[0x0][0x178], !P1 ;  /* 0x00005e0067007a0c */ /* 0x000fe40004f01270 */
[----:B------:R-:W-:Y:S02]  /*43cc0*/  ISETP.LT.AND P6, PT, R239, c[0x0][0x178], !P2 ;  /* 0x00005e00ef007a0c */ /* 0x000fe400057c1270 */
[----:B------:R-:W-:Y:S01]  /*43cd0*/  IADD3 R3, R199, 0x42, RZ ;  /* 0x00000042c7037810 */ /* 0x000fe20007ffe0ff */
[----:B-1----:R-:W4:Y:S01]  /*43ce0*/  LDL.LU R250, [R1+0x4d0] ;  /* 0x0004d00001fa7983 */ /* 0x002f220000300800 */
[C---:B------:R-:W-:Y:S01]  /*43cf0*/  IMAD.WIDE R98, R2.reuse, 0x4, R4 ;  /* 0x0000000402627825 */ /* 0x040fe200078e0204 */
[----:B---3--:R-:W-:-:S03]  /*43d00*/  IADD3 R234, R2, c[0x0][0x198], RZ ;  /* 0x0000660002ea7a10 */ /* 0x008fc60007ffe0ff */
[----:B------:R-:W-:Y:S01]  /*43d10*/  IMAD.WIDE R96, R2, 0x4, R10 ;  /* 0x0000000402607825 */ /* 0x000fe200078e020a */
[----:B------:R-:W-:-:S03]  /*43d20*/  ISETP.GE.AND P1, PT, R3, c[0x0][0x17c], PT ;  /* 0x00005f0003007a0c */ /* 0x000fc60003f26270 */
[----:B------:R-:W-:Y:S01]  /*43d30*/  IMAD.WIDE R2, R2, 0x4, R8 ;  /* 0x0000000402027825 */ /* 0x000fe200078e0208 */
[----:B------:R1:W-:Y:S03]  /*43d40*/  @P3 STG.E [R98.64], R248 ;  /* 0x000000f862003986 */ /* 0x0003e6000c101906 */
[----:B------:R-:W-:Y:S01]  /*43d50*/  IMAD.WIDE R232, R234, 0x4, R6 ;  /* 0x00000004eae87825 */ /* 0x000fe200078e0206 */
[----:B------:R-:W-:Y:S04]  /*43d60*/  @P4 STG.E [R96.64], R40 ;  /* 0x0000002860004986 */ /* 0x000fe8000c101906 */
[----:B------:R-:W-:Y:S01]  /*43d70*/  @P0 STG.E [R2.64], R56 ;  /* 0x0000003802000986 */ /* 0x000fe2000c101906 */
[----:B------:R-:W-:Y:S01]  /*43d80*/  ISETP.LT.AND P5, PT, R210, c[0x0][0x178], !P2 ;  /* 0x00005e00d2007a0c */ /* 0x000fe200057a1270 */
[----:B-1----:R-:W-:-:S02]  /*43d90*/  IMAD.WIDE R98, R234, 0x4, R4 ;  /* 0x00000004ea627825 */ /* 0x002fc400078e0204 */
[----:B--2---:R1:W-:Y:S04]  /*43da0*/  @P6 STG.E [R232.64], R249 ;  /* 0x000000f9e8006986 */ /* 0x0043e8000c101906 */
[----:B-1----:R-:W2:Y:S04]  /*43db0*/  LDL.LU R249, [R1+0x4d4] ;  /* 0x0004d40001f97983 */ /* 0x002ea80000300800 */
[----:B------:R-:W3:Y:S04]  /*43dc0*/  LDL.LU R248, [R1+0x1e0] ;  /* 0x0001e00001f87983 */ /* 0x000ee80000300800 */
[----:B------:R1:W-:Y:S04]  /*43dd0*/  @P5 STG.E [R98.64], R252 ;  /* 0x000000fc62005986 */ /* 0x0003e8000c101906 */
[----:B-1----:R-:W3:Y:S01]  /*43de0*/  LDL.LU R252, [R1+0x1e4] ;  /* 0x0001e40001fc7983 */ /* 0x002ee20000300800 */
[----:B------:R-:W-:-:S02]  /*43df0*/  ISETP.LT.AND P3, PT, R211, c[0x0][0x178], !P2 ;  /* 0x00005e00d3007a0c */ /* 0x000fc40005761270 */
[----:B------:R-:W-:Y:S02]  /*43e00*/  ISETP.LT.AND P2, PT, R103, c[0x0][0x178], !P2 ;  /* 0x00005e0067007a0c */ /* 0x000fe40005741270 */
[----:B------:R-:W-:Y:S02]  /*43e10*/  ISETP.LT.AND P5, PT, R239, c[0x0][0x178], !P1 ;  /* 0x00005e00ef007a0c */ /* 0x000fe40004fa1270 */
[----:B------:R-:W-:Y:S01]  /*43e20*/  ISETP.LT.AND P0, PT, R210, c[0x0][0x178], !P1 ;  /* 0x00005e00d2007a0c */ /* 0x000fe20004f01270 */
[C---:B------:R-:W-:Y:S01]  /*43e30*/  IMAD.WIDE R2, R234.reuse, 0x4, R10 ;  /* 0x00000004ea027825 */ /* 0x040fe200078e020a */
[C---:B------:R-:W-:Y:S02]  /*43e40*/  IADD3 R40, R234.reuse, c[0x0][0x198], RZ ;  /* 0x00006600ea287a10 */ /* 0x040fe40007ffe0ff */
[----:B------:R-:W-:Y:S01]  /*43e50*/  IADD3 R56, R199, 0x43, RZ ;  /* 0x00000043c7387810 */ /* 0x000fe20007ffe0ff */
[----:B------:R-:W-:Y:S01]  /*43e60*/  IMAD.WIDE R96, R234, 0x4, R8 ;  /* 0x00000004ea607825 */ /* 0x000fe200078e0208 */
[----:B------:R-:W-:Y:S01]  /*43e70*/  ISETP.LT.AND P4, PT, R211, c[0x0][0x178], !P1 ;  /* 0x00005e00d3007a0c */ /* 0x000fe20004f81270 */
[----:B------:R1:W-:Y:S01]  /*43e80*/  @P3 STG.E [R2.64], R41 ;  /* 0x0000002902003986 */ /* 0x0003e2000c101906 */
[----:B------:R-:W-:Y:S01]  /*43e90*/  ISETP.GE.AND P6, PT, R56, c[0x0][0x17c], PT ;  /* 0x00005f0038007a0c */ /* 0x000fe20003fc6270 */
[C---:B------:R-:W-:Y:S01]  /*43ea0*/  IMAD.WIDE R98, R40.reuse, 0x4, R6 ;  /* 0x0000000428627825 */ /* 0x040fe200078e0206 */
[----:B------:R-:W-:Y:S01]  /*43eb0*/  ISETP.LT.AND P1, PT, R103, c[0x0][0x178], !P1 ;  /* 0x00005e0067007a0c */ /* 0x000fe20004f21270 */
[----:B------:R1:W-:Y:S01]  /*43ec0*/  @P2 STG.E [R96.64], R57 ;  /* 0x0000003960002986 */ /* 0x0003e2000c101906 */
[----:B------:R-:W-:Y:S01]  /*43ed0*/  ISETP.LT.AND P2, PT, R239, c[0x0][0x178], !P6 ;  /* 0x00005e00ef007a0c */ /* 0x000fe20007741270 */
[----:B-1----:R-:W-:-:S04]  /*43ee0*/  IMAD.WIDE R2, R40, 0x4, R4 ;  /* 0x0000000428027825 */ /* 0x002fc800078e0204 */
[----:B------:R-:W-:Y:S01]  /*43ef0*/  IMAD.WIDE R56, R40, 0x4, R10 ;  /* 0x0000000428387825 */ /* 0x000fe200078e020a */
[----:B------:R-:W-:-:S04]  /*43f00*/  IADD3 R232, R199, 0x44, RZ ;  /* 0x00000044c7e87810 */ /* 0x000fc80007ffe0ff */
[----:B------:R-:W-:Y:S01]  /*43f10*/  ISETP.GE.AND P3, PT, R232, c[0x0][0x17c], PT ;  /* 0x00005f00e8007a0c */ /* 0x000fe20003f66270 */
[----:B----4-:R-:W-:Y:S01]  /*43f20*/  @P5 STG.E [R98.64], R250 ;  /* 0x000000fa62005986 */ /* 0x010fe2000c101906 */
[----:B------:R-:W-:-:S03]  /*43f30*/  ISETP.LT.AND P5, PT, R210, c[0x0][0x178], !P6 ;  /* 0x00005e00d2007a0c */ /* 0x000fc600077a1270 */
[----:B------:R1:W-:Y:S04]  /*43f40*/  @P0 STG.E [R2.64], R24 ;  /* 0x0000001802000986 */ /* 0x0003e8000c101906 */
[----:B------:R4:W-:Y:S01]  /*43f50*/  @P4 STG.E [R56.64], R36 ;  /* 0x0000002438004986 */ /* 0x0009e2000c101906 */
[----:B------:R-:W-:Y:S02]  /*43f60*/  ISETP.LT.AND P4, PT, R211, c[0x0][0x178], !P6 ;  /* 0x00005e00d3007a0c */ /* 0x000fe40007781270 */
[----:B------:R-:W-:Y:S02]  /*43f70*/  ISETP.LT.AND P6, PT, R103, c[0x0][0x178], !P6 ;  /* 0x00005e0067007a0c */ /* 0x000fe400077c1270 */
[C---:B-1----:R-:W-:Y:S01]  /*43f80*/  IADD3 R24, R40.reuse, c[0x0][0x198], RZ ;  /* 0x0000660028187a10 */ /* 0x042fe20007ffe0ff */
[----:B------:R-:W-:-:S04]  /*43f90*/  IMAD.WIDE R2, R40, 0x4, R8 ;  /* 0x0000000428027825 */ /* 0x000fc800078e0208 */
[C---:B------:R-:W-:Y:S01]  /*43fa0*/  IMAD.WIDE R40, R24.reuse, 0x4, R6 ;  /* 0x0000000418287825 */ /* 0x040fe200078e0206 */
[----:B------:R1:W-:Y:S03]  /*43fb0*/  @P1 STG.E [R2.64], R52 ;  /* 0x0000003402001986 */ /* 0x0003e6000c101906 */
[----:B----4-:R-:W-:Y:S01]  /*43fc0*/  IMAD.WIDE R56, R24, 0x4, R4 ;  /* 0x0000000418387825 */ /* 0x010fe200078e0204 */
[----:B------:R-:W-:Y:S02]  /*43fd0*/  IADD3 R36, R199, 0x45, RZ ;  /* 0x00000045c7247810 */ /* 0x000fe40007ffe0ff */
[----:B------:R-:W-:Y:S02]  /*43fe0*/  ISETP.LT.AND P1, PT, R210, c[0x0][0x178], !P3 ;  /* 0x00005e00d2007a0c */ /* 0x000fe40005f21270 */
[----:B------:R-:W-:Y:S01]  /*43ff0*/  ISETP.GE.AND P0, PT, R36, c[0x0][0x17c], PT ;  /* 0x00005f0024007a0c */ /* 0x000fe20003f06270 */
[C---:B-1----:R-:W-:Y:S01]  /*44000*/  IMAD.WIDE R2, R24.reuse, 0x4, R10 ;  /* 0x0000000418027825 */ /* 0x042fe200078e020a */
[----:B------:R-:W-:-:S02]  /*44010*/  IADD3 R52, R24, c[0x0][0x198], RZ ;  /* 0x0000660018347a10 */ /* 0x000fc40007ffe0ff */
[----:B------:R-:W-:Y:S01]  /*44020*/  IADD3 R36, R199, 0x46, RZ ;  /* 0x00000046c7247810 */ /* 0x000fe20007ffe0ff */
[----:B--2---:R1:W-:Y:S04]  /*44030*/  @P2 STG.E [R40.64], R249 ;  /* 0x000000f928002986 */ /* 0x0043e8000c101906 */
[----:B------:R-:W-:Y:S01]  /*44040*/  @P5 STG.E [R56.64], R25 ;  /* 0x0000001938005986 */ /* 0x000fe2000c101906 */
[----:B------:R-:W-:Y:S02]  /*44050*/  ISETP.LT.AND P5, PT, R239, c[0x0][0x178], !P3 ;  /* 0x00005e00ef007a0c */ /* 0x000fe40005fa1270 */
[----:B------:R-:W-:Y:S01]  /*44060*/  ISETP.LT.AND P2, PT, R211, c[0x0][0x178], !P3 ;  /* 0x00005e00d3007a0c */ /* 0x000fe20005f41270 */
[----:B------:R2:W-:Y:S01]  /*44070*/  @P4 STG.E [R2.64], R37 ;  /* 0x0000002502004986 */ /* 0x0005e2000c101906 */
[----:B-1----:R-:W-:Y:S01]  /*44080*/  IMAD.WIDE R40, R24, 0x4, R8 ;  /* 0x0000000418287825 */ /* 0x002fe200078e0208 */
[----:B------:R-:W-:-:S02]  /*44090*/  ISETP.LT.AND P3, PT, R103, c[0x0][0x178], !P3 ;  /* 0x00005e0067007a0c */ /* 0x000fc40005f61270 */
[----:B------:R-:W4:Y:S04]  /*440a0*/  LDL.LU R249, [R1+0x1d0] ;  /* 0x0001d00001f97983 */ /* 0x000f280000300800 */
[----:B------:R-:W-:Y:S01]  /*440b0*/  @P6 STG.E [R40.64], R53 ;  /* 0x0000003528006986 */ /* 0x000fe2000c101906 */
[----:B------:R-:W-:Y:S01]  /*440c0*/  ISETP.LT.AND P6, PT, R239, c[0x0][0x178], !P0 ;  /* 0x00005e00ef007a0c */ /* 0x000fe200047c1270 */
[C---:B--2---:R-:W-:Y:S01]  /*440d0*/  IMAD.WIDE R2, R52.reuse, 0x4, R6 ;  /* 0x0000000434027825 */ /* 0x044fe200078e0206 */
[----:B------:R-:W-:-:S03]  /*440e0*/  IADD3 R57, R52, c[0x0][0x198], RZ ;  /* 0x0000660034397a10 */ /* 0x000fc60007ffe0ff */
[----:B------:R-:W-:Y:S01]  /*440f0*/  IMAD.WIDE R24, R52, 0x4, R4 ;  /* 0x0000000434187825 */ /* 0x000fe200078e0204 */
[----:B------:R-:W-:Y:S01]  /*44100*/  ISETP.GE.AND P4, PT, R36, c[0x0][0x17c], PT ;  /* 0x00005f0024007a0c */ /* 0x000fe20003f86270 */
[----:B---3--:R1:W-:Y:S02]  /*44110*/  @P5 STG.E [R2.64], R248 ;  /* 0x000000f802005986 */ /* 0x0083e4000c101906 */
[C---:B------:R-:W-:Y:S02]  /*44120*/  IMAD.WIDE R36, R52.reuse, 0x4, R10 ;  /* 0x0000000434247825 */ /* 0x040fe400078e020a */
[----:B------:R2:W-:Y:S04]  /*44130*/  @P1 STG.E [R24.64], R20 ;  /* 0x0000001418001986 */ /* 0x0005e8000c101906 */
[----:B------:R-:W-:Y:S01]  /*44140*/  @P2 STG.E [R36.64], R32 ;  /* 0x0000002024002986 */ /* 0x000fe2000c101906 */
[----:B-1----:R-:W-:-:S04]  /*44150*/  IMAD.WIDE R2, R52, 0x4, R8 ;  /* 0x0000000434027825 */ /* 0x002fc800078e0208 */
[----:B--2---:R-:W-:Y:S01]  /*44160*/  IMAD.WIDE R24, R57, 0x4, R6 ;  /* 0x0000000439187825 */ /* 0x004fe200078e0206 */
[----:B------:R-:W-:Y:S04]  /*44170*/  @P3 STG.E [R2.64], R48 ;  /* 0x0000003002003986 */ /* 0x000fe8000c101906 */
[----:B------:R1:W-:Y:S04]  /*44180*/  @P6 STG.E [R24.64], R252 ;  /* 0x000000fc18006986 */ /* 0x0003e8000c101906 */
[----:B-1----:R-:W2:Y:S04]  /*44190*/  LDL.LU R252, [R1+0x1d4] ;  /* 0x0001d40001fc7983 */ /* 0x002ea80000300800 */
[----:B------:R-:W3:Y:S04]  /*441a0*/  LDL.LU R244, [R1+0x4e8] ;  /* 0x0004e80001f47983 */ /* 0x000ee80000300800 */
[----:B------:R-:W3:Y:S04]  /*441b0*/  LDL.LU R251, [R1+0xc8] ;  /* 0x0000c80001fb7983 */ /* 0x000ee80000300800 */
[----:B------:R-:W3:Y:S01]  /*441c0*/  LDL.LU R250, [R1+0x4ec] ;  /* 0x0004ec0001fa7983 */ /* 0x000ee20000300800 */
[----:B------:R-:W-:-:S02]  /*441d0*/  ISETP.LT.AND P5, PT, R210, c[0x0][0x178], !P0 ;  /* 0x00005e00d2007a0c */ /* 0x000fc400047a1270 */
        /* <DEDUP_REMOVED lines=8> */
[----:B------:R-:W-:Y:S01]  /*44260*/  IMAD.WIDE R52, R57, 0x4, R8 ;  /* 0x0000000439347825 */ /* 0x000fe200078e0208 */
[----:B------:R1:W-:Y:S01]  /*44270*/  @P5 STG.E [R36.64], R21 ;  /* 0x0000001524005986 */ /* 0x0003e2000c101906 */
[----:B------:R-:W-:Y:S02]  /*44280*/  IADD3 R20, R199, 0x48, RZ ;  /* 0x00000048c7147810 */ /* 0x000fe40007ffe0ff */
[----:B------:R-:W-:Y:S01]  /*44290*/  ISETP.LT.AND P3, PT, R210, c[0x0][0x178], !P4 ;  /* 0x00005e00d2007a0c */ /* 0x000fe20006761270 */
[----:B------:R1:W-:Y:S01]  /*442a0*/  @P1 STG.E [R40.64], R33 ;  /* 0x0000002128001986 */ /* 0x0003e2000c101906 */
[----:B------:R-:W-:Y:S02]  /*442b0*/  IADD3 R97, R57, c[0x0][0x198], RZ ;  /* 0x0000660039617a10 */ /* 0x000fe40007ffe0ff */
[----:B------:R-:W-:Y:S01]  /*442c0*/  ISETP.LT.AND P5, PT, R211, c[0x0][0x178], !P4 ;  /* 0x00005e00d3007a0c */ /* 0x000fe200067a1270 */
[----:B------:R-:W-:Y:S01]  /*442d0*/  @P0 STG.E [R52.64], R49 ;  /* 0x0000003134000986 */ /* 0x000fe2000c101906 */
[----:B------:R-:W-:-:S02]  /*442e0*/  ISETP.LT.AND P4, PT, R103, c[0x0][0x178], !P4 ;  /* 0x00005e0067007a0c */ /* 0x000fc40006781270 */
[----:B------:R-:W-:Y:S01]  /*442f0*/  ISETP.LT.AND P0, PT, R239, c[0x0][0x178], !P2 ;  /* 0x00005e00ef007a0c */ /* 0x000fe20005701270 */
[----:B------:R-:W-:Y:S01]  /*44300*/  IMAD.WIDE R2, R97, 0x4, R6 ;  /* 0x0000000461027825 */ /* 0x000fe200078e0206 */
[----:B------:R-:W-:-:S03]  /*44310*/  ISETP.GE.AND P1, PT, R20, c[0x0][0x17c], PT ;  /* 0x00005f0014007a0c */ /* 0x000fc60003f26270 */
[----:B-1----:R-:W-:-:S04]  /*44320*/  IMAD.WIDE R20, R97, 0x4, R4 ;  /* 0x0000000461147825 */ /* 0x002fc800078e0204 */
[----:B------:R-:W-:-:S04]  /*44330*/  IMAD.WIDE R24, R97, 0x4, R10 ;  /* 0x0000000461187825 */ /* 0x000fc800078e020a */
[C---:B------:R-:W-:Y:S01]  /*44340*/  IMAD.WIDE R36, R97.reuse, 0x4, R8 ;  /* 0x0000000461247825 */ /* 0x040fe200078e0208 */
[----:B------:R-:W-:-:S05]  /*44350*/  IADD3 R97, R97, c[0x0][0x198], RZ ;  /* 0x0000660061617a10 */ /* 0x000fca0007ffe0ff */
[----:B------:R-:W-:Y:S01]  /*44360*/  IMAD.WIDE R32, R97, 0x4, R6 ;  /* 0x0000000461207825 */ /* 0x000fe200078e0206 */
[----:B----4-:R1:W-:Y:S04]  /*44370*/  @P6 STG.E [R2.64], R249 ;  /* 0x000000f902006986 */ /* 0x0103e8000c101906 */
[----:B------:R-:W-:Y:S04]  /*44380*/  @P3 STG.E [R20.64], R16 ;  /* 0x0000001014003986 */ /* 0x000fe8000c101906 */
[----:B------:R-:W-:Y:S04]  /*44390*/  @P5 STG.E [R24.64], R28 ;  /* 0x0000001c18005986 */ /* 0x000fe8000c101906 */
[----:B-1----:R-:W4:Y:S04]  /*443a0*/  LDL.LU R249, [R1+0x4d8] ;  /* 0x0004d80001f97983 */ /* 0x002f280000300800 */
[----:B------:R-:W-:Y:S04]  /*443b0*/  @P4 STG.E [R36.64], R44 ;  /* 0x0000002c24004986 */ /* 0x000fe8000c101906 */
[----:B--2---:R1:W-:Y:S04]  /*443c0*/  @P0 STG.E [R32.64], R252 ;  /* 0x000000fc20000986 */ /* 0x0043e8000c101906 */
[----:B-1----:R-:W2:Y:S01]  /*443d0*/  LDL.LU R252, [R1+0x4dc] ;  /* 0x0004dc0001fc7983 */ /* 0x002ea20000300800 */
[----:B------:R-:W-:-:S02]  /*443e0*/  ISETP.LT.AND P3, PT, R210, c[0x0][0x178], !P2 ;  /* 0x00005e00d2007a0c */ /* 0x000fc40005761270 */
[----:B------:R-:W-:Y:S02]  /*443f0*/  ISETP.LT.AND P6, PT, R211, c[0x0][0x178], !P2 ;  /* 0x00005e00d3007a0c */ /* 0x000fe400057c1270 */
[----:B------:R-:W-:Y:S02]  /*44400*/  ISETP.LT.AND P2, PT, R103, c[0x0][0x178], !P2 ;  /* 0x00005e0067007a0c */ /* 0x000fe40005741270 */
[----:B------:R-:W-:Y:S02]  /*44410*/  ISETP.LT.AND P4, PT, R239, c[0x0][0x178], !P1 ;  /* 0x00005e00ef007a0c */ /* 0x000fe40004f81270 */
[C---:B------:R-:W-:Y:S01]  /*44420*/  IADD3 R49, R97.reuse, c[0x0][0x198], RZ ;  /* 0x0000660061317a10 */ /* 0x040fe20007ffe0ff */
[----:B------:R-:W-:Y:S01]  /*44430*/  IMAD.WIDE R2, R97, 0x4, R4 ;  /* 0x0000000461027825 */ /* 0x000fe200078e0204 */
[----:B------:R-:W-:-:S03]  /*44440*/  IADD3 R40, R199, 0x49, RZ ;  /* 0x00000049c7287810 */ /* 0x000fc60007ffe0ff */
[----:B------:R-:W-:Y:S01]  /*44450*/  IMAD.WIDE R20, R97, 0x4, R10 ;  /* 0x0000000461147825 */ /* 0x000fe200078e020a */
[----:B------:R-:W-:-:S03]  /*44460*/  ISETP.GE.AND P0, PT, R40, c[0x0][0x17c], PT ;  /* 0x00005f0028007a0c */ /* 0x000fc60003f06270 */
[----:B------:R-:W-:Y:S01]  /*44470*/  IMAD.WIDE R24, R97, 0x4, R8 ;  /* 0x0000000461187825 */ /* 0x000fe200078e0208 */
[----:B------:R1:W-:Y:S03]  /*44480*/  @P3 STG.E [R2.64], R17 ;  /* 0x0000001102003986 */ /* 0x0003e6000c101906 */
[----:B------:R-:W-:Y:S01]  /*44490*/  IMAD.WIDE R36, R49, 0x4, R6 ;  /* 0x0000000431247825 */ /* 0x000fe200078e0206 */
[----:B------:R-:W-:Y:S01]  /*444a0*/  ISETP.LT.AND P5, PT, R210, c[0x0][0x178], !P1 ;  /* 0x00005e00d2007a0c */ /* 0x000fe20004fa1270 */
[----:B------:R1:W-:Y:S01]  /*444b0*/  @P6 STG.E [R20.64], R29 ;  /* 0x0000001d14006986 */ /* 0x0003e2000c101906 */
[----:B------:R-:W-:-:S03]  /*444c0*/  ISETP.LT.AND P3, PT, R211, c[0x0][0x178], !P1 ;  /* 0x00005e00d3007a0c */ /* 0x000fc60004f61270 */
[----:B------:R1:W-:Y:S01]  /*444d0*/  @P2 STG.E [R24.64], R45 ;  /* 0x0000002d18002986 */ /* 0x0003e2000c101906 */
[----:B------:R-:W-:-:S03]  /*444e0*/  ISETP.LT.AND P2, PT, R103, c[0x0][0x178], !P1 ;  /* 0x00005e0067007a0c */ /* 0x000fc60004f41270 */
[----:B---3--:R-:W-:Y:S01]  /*444f0*/  @P4 STG.E [R36.64], R244 ;  /* 0x000000f424004986 */ /* 0x008fe2000c101906 */
[----:B------:R-:W-:Y:S02]  /*44500*/  ISETP.LT.AND P4, PT, R239, c[0x0][0x178], !P0 ;  /* 0x00005e00ef007a0c */ /* 0x000fe40004781270 */
[----:B------:R-:W-:Y:S02]  /*44510*/  IADD3 R16, R199, 0x4a, RZ ;  /* 0x0000004ac7107810 */ /* 0x000fe40007ffe0ff */
[C---:B------:R-:W-:Y:S01]  /*44520*/  IADD3 R33, R49.reuse, c[0x0][0x198], RZ ;  /* 0x0000660031217a10 */ /* 0x040fe20007ffe0ff */
[----:B------:R-:W-:Y:S01]  /*44530*/  IMAD.WIDE R40, R49, 0x4, R4 ;  /* 0x0000000431287825 */ /* 0x000fe200078e0204 */
[----:B------:R-:W-:-:S03]  /*44540*/  ISETP.GE.AND P1, PT, R16, c[0x0][0x17c], PT ;  /* 0x00005f0010007a0c */ /* 0x000fc60003f26270 */
[C---:B-1----:R-:W-:Y:S01]  /*44550*/  IMAD.WIDE R2, R49.reuse, 0x4, R10 ;  /* 0x0000000431027825 */ /* 0x042fe200078e020a */
[----:B------:R-:W-:Y:S03]  /*44560*/  @P5 STG.E [R40.64], R251 ;  /* 0x000000fb28005986 */ /* 0x000fe6000c101906 */
[----:B------:R-:W-:Y:S01]  /*44570*/  IMAD.WIDE R16, R49, 0x4, R8 ;  /* 0x0000000431107825 */ /* 0x000fe200078e0208 */
[----:B------:R-:W-:Y:S03]  /*44580*/  @P3 STG.E [R2.64], R42 ;  /* 0x0000002a02003986 */ /* 0x000fe6000c101906 */
[----:B------:R-:W-:Y:S01]  /*44590*/  IMAD.WIDE R20, R33, 0x4, R6 ;  /* 0x0000000421147825 */ /* 0x000fe200078e0206 */
[----:B------:R-:W-:Y:S01]  /*445a0*/  @P2 STG.E [R16.64], R58 ;  /* 0x0000003a10002986 */ /* 0x000fe2000c101906 */
[----:B------:R-:W-:-:S03]  /*445b0*/  ISETP.LT.AND P5, PT, R210, c[0x0][0x178], !P0 ;  /* 0x00005e00d2007a0c */ /* 0x000fc600047a1270 */
[----:B------:R1:W-:Y:S01]  /*445c0*/  @P4 STG.E [R20.64], R250 ;  /* 0x000000fa14004986 */ /* 0x0003e2000c101906 */
[----:B------:R-:W-:Y:S02]  /*445d0*/  ISETP.LT.AND P6, PT, R211, c[0x0][0x178], !P0 ;  /* 0x00005e00d3007a0c */ /* 0x000fe400047c1270 */
[----:B------:R-:W-:Y:S01]  /*445e0*/  IADD3 R24, R199, 0x4b, RZ ;  /* 0x0000004bc7187810 */ /* 0x000fe20007ffe0ff */
[----:B-1----:R-:W3:Y:S03]  /*445f0*/  LDL.LU R250, [R1+0x1e8] ;  /* 0x0001e80001fa7983 */ /* 0x002ee60000300800 */
[----:B------:R-:W-:Y:S01]  /*44600*/  ISETP.GE.AND P3, PT, R24, c[0x0][0x17c], PT ;  /* 0x00005f0018007a0c */ /* 0x000fe20003f66270 */
[----:B------:R-:W-:Y:S01]  /*44610*/  IMAD.WIDE R24, R33, 0x4, R4 ;  /* 0x0000000421187825 */ /* 0x000fe200078e0204 */
[----:B------:R-:W-:-:S03]  /*44620*/  ISETP.LT.AND P0, PT, R103, c[0x0][0x178], !P0 ;  /* 0x00005e0067007a0c */ /* 0x000fc60004701270 */
[----:B------:R-:W-:Y:S01]  /*44630*/  IMAD.WIDE R28, R33, 0x4, R10 ;  /* 0x00000004211c7825 */ /* 0x000fe200078e020a */
[----:B------:R1:W-:Y:S01]  /*44640*/  @P5 STG.E [R24.64], R248 ;  /* 0x000000f818005986 */ /* 0x0003e2000c101906 */
[----:B------:R-:W-:-:S03]  /*44650*/  ISETP.LT.AND P4, PT, R239, c[0x0][0x178], !P1 ;  /* 0x00005e00ef007a0c */ /* 0x000fc60004f81270 */
[----:B------:R1:W-:Y:S01]  /*44660*/  @P6 STG.E [R28.64], R43 ;  /* 0x0000002b1c006986 */ /* 0x0003e2000c101906 */
[----:B------:R-:W-:Y:S02]  /*44670*/  ISETP.LT.AND P6, PT, R210, c[0x0][0x178], !P1 ;  /* 0x00005e00d2007a0c */ /* 0x000fe40004fc1270 */
[----:B------:R-:W-:Y:S01]  /*44680*/  ISETP.LT.AND P2, PT, R211, c[0x0][0x178], !P1 ;  /* 0x00005e00d3007a0c */ /* 0x000fe20004f41270 */
[----:B-1----:R-:W3:Y:S01]  /*44690*/  LDL.LU R248, [R1+0x1ec] ;  /* 0x0001ec0001f87983 */ /* 0x002ee20000300800 */
[----:B------:R-:W-:Y:S02]  /*446a0*/  IADD3 R37, R33, c[0x0][0x198], RZ ;  /* 0x0000660021257a10 */ /* 0x000fe40007ffe0ff */
[----:B------:R-:W-:Y:S01]  /*446b0*/  ISETP.LT.AND P1, PT, R103, c[0x0][0x178], !P1 ;  /* 0x00005e0067007a0c */ /* 0x000fe20004f21270 */
[----:B------:R-:W-:Y:S01]  /*446c0*/  IMAD.WIDE R2, R33, 0x4, R8 ;  /* 0x0000000421027825 */ /* 0x000fe200078e0208 */
[----:B------:R-:W-:Y:S02]  /*446d0*/  ISETP.LT.AND P5, PT, R239, c[0x0][0x178], !P3 ;  /* 0x00005e00ef007a0c */ /* 0x000fe40005fa1270 */
[----:B------:R-:W-:Y:S01]  /*446e0*/  IADD3 R32, R199, 0x4c, RZ ;  /* 0x0000004cc7207810 */ /* 0x000fe20007ffe0ff */
[C---:B------:R-:W-:Y:S01]  /*446f0*/  IMAD.WIDE R16, R37.reuse, 0x4, R6 ;  /* 0x0000000425107825 */ /* 0x040fe200078e0206 */
[C---:B------:R-:W-:Y:S01]  /*44700*/  IADD3 R41, R37.reuse, c[0x0][0x198], RZ ;  /* 0x0000660025297a10 */ /* 0x040fe20007ffe0ff */
[----:B------:R-:W-:Y:S02]  /*44710*/  @P0 STG.E [R2.64], R59 ;  /* 0x0000003b02000986 */ /* 0x000fe4000c101906 */
[----:B------:R-:W-:Y:S01]  /*44720*/  IMAD.WIDE R20, R37, 0x4, R4 ;  /* 0x0000000425147825 */ /* 0x000fe200078e0204 */
[----:B------:R-:W-:-:S03]  /*44730*/  ISETP.GE.AND P0, PT, R32, c[0x0][0x17c], PT ;  /* 0x00005f0020007a0c */ /* 0x000fc60003f06270 */
[----:B------:R-:W-:-:S04]  /*44740*/  IMAD.WIDE R24, R37, 0x4, R10 ;  /* 0x0000000425187825 */ /* 0x000fc800078e020a */
[----:B------:R-:W-:-:S04]  /*44750*/  IMAD.WIDE R28, R37, 0x4, R8 ;  /* 0x00000004251c7825 */ /* 0x000fc800078e0208 */
        /* <DEDUP_REMOVED lines=12> */
[----:B------:R-:W-:Y:S01]  /*44820*/  ISETP.LT.AND P5, PT, R210, c[0x0][0x178], !P0 ;  /* 0x00005e00d2007a0c */ /* 0x000fe200047a1270 */
[C---:B------:R-:W-:Y:S01]  /*44830*/  IMAD.WIDE R2, R41.reuse, 0x4, R4 ;  /* 0x0000000429027825 */ /* 0x040fe200078e0204 */
[----:B------:R-:W-:Y:S02]  /*44840*/  IADD3 R37, R41, c[0x0][0x198], RZ ;  /* 0x0000660029257a10 */ /* 0x000fe40007ffe0ff */
[----:B------:R-:W-:Y:S01]  /*44850*/  IADD3 R36, R199, 0x4d, RZ ;  /* 0x0000004dc7247810 */ /* 0x000fe20007ffe0ff */
[C---:B------:R-:W-:Y:S01]  /*44860*/  IMAD.WIDE R16, R41.reuse, 0x4, R10 ;  /* 0x0000000429107825 */ /* 0x040fe200078e020a */
[----:B------:R1:W-:Y:S03]  /*44870*/  @P6 STG.E [R2.64], R27 ;  /* 0x0000001b02006986 */ /* 0x0003e6000c101906 */
[----:B------:R-:W-:Y:S01]  /*44880*/  IMAD.WIDE R20, R41, 0x4, R8 ;  /* 0x0000000429147825 */ /* 0x000fe200078e0208 */
[----:B------:R-:W-:-:S03]  /*44890*/  ISETP.LT.AND P6, PT, R211, c[0x0][0x178], !P0 ;  /* 0x00005e00d3007a0c */ /* 0x000fc600047c1270 */
[C---:B------:R-:W-:Y:S01]  /*448a0*/  IMAD.WIDE R24, R37.reuse, 0x4, R6 ;  /* 0x0000000425187825 */ /* 0x040fe200078e0206 */
[----:B------:R-:W-:Y:S01]  /*448b0*/  ISETP.GE.AND P1, PT, R36, c[0x0][0x17c], PT ;  /* 0x00005f0024007a0c */ /* 0x000fe20003f26270 */
[----:B------:R1:W-:Y:S02]  /*448c0*/  @P4 STG.E [R16.64], R39 ;  /* 0x0000002710004986 */ /* 0x0003e4000c101906 */
[----:B------:R-:W-:Y:S02]  /*448d0*/  IMAD.WIDE R28, R37, 0x4, R4 ;  /* 0x00000004251c7825 */ /* 0x000fe400078e0204 */
[----:B------:R1:W-:Y:S01]  /*448e0*/  @P3 STG.E [R20.64], R55 ;  /* 0x0000003714003986 */ /* 0x0003e2000c101906 */
[----:B------:R-:W-:Y:S02]  /*448f0*/  ISETP.LT.AND P0, PT, R103, c[0x0][0x178], !P0 ;  /* 0x00005e0067007a0c */ /* 0x000fe40004701270 */
[----:B------:R-:W-:Y:S02]  /*44900*/  IADD3 R26, R199, 0x4e, RZ ;  /* 0x0000004ec71a7810 */ /* 0x000fe40007ffe0ff */
[----:B------:R-:W-:Y:S01]  /*44910*/  ISETP.LT.AND P3, PT, R210, c[0x0][0x178], !P1 ;  /* 0x00005e00d2007a0c */ /* 0x000fe20004f61270 */
[C---:B-1----:R-:W-:Y:S01]  /*44920*/  IMAD.WIDE R2, R37.reuse, 0x4, R10 ;  /* 0x0000000425027825 */ /* 0x042fe200078e020a */
[----:B------:R-:W-:-:S02]  /*44930*/  IADD3 R33, R37, c[0x0][0x198], RZ ;  /* 0x0000660025217a10 */ /* 0x000fc40007ffe0ff */
[----:B------:R-:W-:Y:S02]  /*44940*/  ISETP.GE.AND P4, PT, R26, c[0x0][0x17c], PT ;  /* 0x00005f001a007a0c */ /* 0x000fe40003f86270 */
[----:B------:R-:W-:Y:S01]  /*44950*/  IADD3 R26, R199, 0x4f, RZ ;  /* 0x0000004fc71a7810 */ /* 0x000fe20007ffe0ff */
[----:B------:R-:W-:-:S04]  /*44960*/  IMAD.WIDE R16, R37, 0x4, R8 ;  /* 0x0000000425107825 */ /* 0x000fc800078e0208 */
[----:B------:R-:W-:Y:S01]  /*44970*/  IMAD.WIDE R20, R33, 0x4, R6 ;  /* 0x0000000421147825 */ /* 0x000fe200078e0206 */
[----:B---3--:R1:W-:Y:S01]  /*44980*/  @P2 STG.E [R24.64], R250 ;  /* 0x000000fa18002986 */ /* 0x0083e2000c101906 */
[----:B------:R-:W-:-:S03]  /*44990*/  ISETP.LT.AND P2, PT, R211, c[0x0][0x178], !P1 ;  /* 0x00005e00d3007a0c */ /* 0x000fc60004f41270 */
[----:B------:R3:W-:Y:S01]  /*449a0*/  @P5 STG.E [R28.64], R22 ;  /* 0x000000161c005986 */ /* 0x0007e2000c101906 */
[----:B------:R-:W-:Y:S02]  /*449b0*/  ISETP.LT.AND P5, PT, R239, c[0x0][0x178], !P1 ;  /* 0x00005e00ef007a0c */ /* 0x000fe40004fa1270 */
[----:B------:R-:W-:Y:S01]  /*449c0*/  ISETP.LT.AND P1, PT, R103, c[0x0][0x178], !P1 ;  /* 0x00005e0067007a0c */ /* 0x000fe20004f21270 */
[----:B------:R3:W-:Y:S01]  /*449d0*/  @P6 STG.E [R2.64], R34 ;  /* 0x0000002202006986 */ /* 0x0007e2000c101906 */
[----:B------:R-:W-:Y:S01]  /*449e0*/  ISETP.GE.AND P6, PT, R26, c[0x0][0x17c], PT ;  /* 0x00005f001a007a0c */ /* 0x000fe20003fc6270 */
[----:B------:R-:W-:-:S04]  /*449f0*/  IMAD.WIDE R26, R33, 0x4, R10 ;  /* 0x00000004211a7825 */ /* 0x000fc800078e020a */
[C---:B-1----:R-:W-:Y:S01]  /*44a00*/  IMAD.WIDE R24, R33.reuse, 0x4, R4 ;  /* 0x0000000421187825 */ /* 0x042fe200078e0204 */
[----:B------:R-:W-:Y:S03]  /*44a10*/  @P0 STG.E [R16.64], R50 ;  /* 0x0000003210000986 */ /* 0x000fe6000c101906 */
[----:B---3--:R-:W-:Y:S01]  /*44a20*/  IMAD.WIDE R28, R33, 0x4, R8 ;  /* 0x00000004211c7825 */ /* 0x008fe200078e0208 */
[----:B------:R-:W-:Y:S04]  /*44a30*/  @P5 STG.E [R20.64], R248 ;  /* 0x000000f814005986 */ /* 0x000fe8000c101906 */
[----:B------:R-:W-:Y:S01]  /*44a40*/  @P3 STG.E [R24.64], R23 ;  /* 0x0000001718003986 */ /* 0x000fe2000c101906 */
[----:B------:R-:W-:-:S03]  /*44a50*/  ISETP.LT.AND P3, PT, R210, c[0x0][0x178], !P4 ;  /* 0x00005e00d2007a0c */ /* 0x000fc60006761270 */
[----:B------:R1:W-:Y:S01]  /*44a60*/  @P2 STG.E [R26.64], R35 ;  /* 0x000000231a002986 */ /* 0x0003e2000c101906 */
[----:B------:R-:W-:-:S03]  /*44a70*/  ISETP.LT.AND P2, PT, R239, c[0x0][0x178], !P4 ;  /* 0x00005e00ef007a0c */ /* 0x000fc60006741270 */
[----:B------:R3:W-:Y:S01]  /*44a80*/  @P1 STG.E [R28.64], R51 ;  /* 0x000000331c001986 */ /* 0x0007e2000c101906 */
[----:B------:R-:W-:Y:S02]  /*44a90*/  ISETP.LT.AND P1, PT, R211, c[0x0][0x178], !P4 ;  /* 0x00005e00d3007a0c */ /* 0x000fe40006721270 */
[----:B------:R-:W-:Y:S02]  /*44aa0*/  IADD3 R33, R33, c[0x0][0x198], RZ ;  /* 0x0000660021217a10 */ /* 0x000fe40007ffe0ff */
[----:B------:R-:W-:Y:S02]  /*44ab0*/  ISETP.LT.AND P4, PT, R103, c[0x0][0x178], !P4 ;  /* 0x00005e0067007a0c */ /* 0x000fe40006781270 */
[----:B------:R-:W-:Y:S02]  /*44ac0*/  ISETP.LT.AND P5, PT, R239, c[0x0][0x178], !P6 ;  /* 0x00005e00ef007a0c */ /* 0x000fe400077a1270 */
[----:B------:R-:W-:Y:S01]  /*44ad0*/  IADD3 R22, R199, 0x50, RZ ;  /* 0x00000050c7167810 */ /* 0x000fe20007ffe0ff */
[C---:B------:R-:W-:Y:S01]  /*44ae0*/  IMAD.WIDE R2, R33.reuse, 0x4, R6 ;  /* 0x0000000421027825 */ /* 0x040fe200078e0206 */
[----:B-1----:R-:W-:-:S02]  /*44af0*/  IADD3 R27, R33, c[0x0][0x198], RZ ;  /* 0x00006600211b7a10 */ /* 0x002fc40007ffe0ff */
[----:B------:R-:W-:Y:S01]  /*44b00*/  ISETP.GE.AND P0, PT, R22, c[0x0][0x17c], PT ;  /* 0x00005f0016007a0c */ /* 0x000fe20003f06270 */
[----:B------:R-:W-:-:S04]  /*44b10*/  IMAD.WIDE R16, R33, 0x4, R4 ;  /* 0x0000000421107825 */ /* 0x000fc800078e0204 */
[----:B------:R-:W-:-:S04]  /*44b20*/  IMAD.WIDE R20, R33, 0x4, R10 ;  /* 0x0000000421147825 */ /* 0x000fc800078e020a */
[----:B------:R-:W-:-:S04]  /*44b30*/  IMAD.WIDE R22, R33, 0x4, R8 ;  /* 0x0000000421167825 */ /* 0x000fc800078e0208 */
[C---:B------:R-:W-:Y:S01]  /*44b40*/  IMAD.WIDE R24, R27.reuse, 0x4, R6 ;  /* 0x000000041b187825 */ /* 0x040fe200078e0206 */
[----:B---3--:R-:W-:Y:S02]  /*44b50*/  IADD3 R29, R27, c[0x0][0x198], RZ ;  /* 0x000066001b1d7a10 */ /* 0x008fe40007ffe0ff */
[----:B------:R-:W-:Y:S01]  /*44b60*/  IADD3 R26, R199, 0x51, RZ ;  /* 0x00000051c71a7810 */ /* 0x000fe20007ffe0ff */
[----:B----4-:R1:W-:Y:S04]  /*44b70*/  @P2 STG.E [R2.64], R249 ;  /* 0x000000f902002986 */ /* 0x0103e8000c101906 */
[----:B------:R3:W-:Y:S01]  /*44b80*/  @P3 STG.E [R16.64], R18 ;  /* 0x0000001210003986 */ /* 0x0007e2000c101906 */
[----:B------:R-:W-:-:S03]  /*44b90*/  ISETP.LT.AND P3, PT, R211, c[0x0][0x178], !P6 ;  /* 0x00005e00d3007a0c */ /* 0x000fc60007761270 */
[----:B------:R4:W-:Y:S01]  /*44ba0*/  @P1 STG.E [R20.64], R30 ;  /* 0x0000001e14001986 */ /* 0x0009e2000c101906 */
[----:B------:R-:W-:-:S03]  /*44bb0*/  ISETP.LT.AND P1, PT, R210, c[0x0][0x178], !P6 ;  /* 0x00005e00d2007a0c */ /* 0x000fc60007721270 */
[----:B------:R4:W-:Y:S01]  /*44bc0*/  @P4 STG.E [R22.64], R46 ;  /* 0x0000002e16004986 */ /* 0x0009e2000c101906 */
[----:B-1----:R-:W-:-:S04]  /*44bd0*/  IMAD.WIDE R2, R27, 0x4, R4 ;  /* 0x000000041b027825 */ /* 0x002fc800078e0204 */
[----:B---3--:R-:W-:-:S04]  /*44be0*/  IMAD.WIDE R16, R27, 0x4, R10 ;  /* 0x000000041b107825 */ /* 0x008fc800078e020a */
[----:B----4-:R-:W-:Y:S01]  /*44bf0*/  IMAD.WIDE R20, R27, 0x4, R8 ;  /* 0x000000041b147825 */ /* 0x010fe200078e0208 */
[----:B------:R-:W-:Y:S02]  /*44c00*/  ISETP.LT.AND P4, PT, R210, c[0x0][0x178], !P0 ;  /* 0x00005e00d2007a0c */ /* 0x000fe40004781270 */
[----:B------:R-:W-:Y:S01]  /*44c10*/  ISETP.GE.AND P2, PT, R26, c[0x0][0x17c], PT ;  /* 0x00005f001a007a0c */ /* 0x000fe20003f46270 */
[----:B------:R-:W-:Y:S01]  /*44c20*/  IMAD.WIDE R22, R29, 0x4, R6 ;  /* 0x000000041d167825 */ /* 0x000fe200078e0206 */
[----:B--2---:R1:W-:Y:S01]  /*44c30*/  @P5 STG.E [R24.64], R252 ;  /* 0x000000fc18005986 */ /* 0x0043e2000c101906 */
[----:B------:R-:W-:Y:S02]  /*44c40*/  ISETP.LT.AND P5, PT, R103, c[0x0][0x178], !P6 ;  /* 0x00005e0067007a0c */ /* 0x000fe400077a1270 */
[----:B------:R-:W-:Y:S01]  /*44c50*/  ISETP.LT.AND P6, PT, R239, c[0x0][0x178], !P0 ;  /* 0x00005e00ef007a0c */ /* 0x000fe200047c1270 */
[----:B------:R2:W-:Y:S04]  /*44c60*/  @P1 STG.E [R2.64], R19 ;  /* 0x0000001302001986 */ /* 0x0005e8000c101906 */
[----:B------:R3:W-:Y:S06]  /*44c70*/  @P3 STG.E [R16.64], R31 ;  /* 0x0000001f10003986 */ /* 0x0007ec000c101906 */
[----:B------:R4:W-:Y:S01]  /*44c80*/  @P5 STG.E [R20.64], R47 ;  /* 0x0000002f14005986 */ /* 0x0009e2000c101906 */
[----:B------:R-:W-:Y:S01]  /*44c90*/  ISETP.LT.AND P5, PT, R211, c[0x0][0x178], !P0 ;  /* 0x00005e00d3007a0c */ /* 0x000fe200047a1270 */
[----:B-1----:R-:W-:Y:S01]  /*44ca0*/  IMAD.WIDE R24, R29, 0x4, R4 ;  /* 0x000000041d187825 */ /* 0x002fe200078e0204 */
[----:B------:R-:W-:Y:S01]  /*44cb0*/  ISETP.LT.AND P0, PT, R103, c[0x0][0x178], !P0 ;  /* 0x00005e0067007a0c */ /* 0x000fe20004701270 */
[----:B------:R1:W-:Y:S01]  /*44cc0*/  @P6 STG.E [R22.64], R72 ;  /* 0x0000004816006986 */ /* 0x0003e2000c101906 */
[----:B------:R-:W-:Y:S01]  /*44cd0*/  ISETP.LT.AND P1, PT, R239, c[0x0][0x178], !P2 ;  /* 0x00005e00ef007a0c */ /* 0x000fe20005721270 */
[----:B--2---:R-:W-:Y:S01]  /*44ce0*/  IMAD.WIDE R2, R29, 0x4, R10 ;  /* 0x000000041d027825 */ /* 0x004fe200078e020a */
[----:B------:R-:W-:-:S02]  /*44cf0*/  ISETP.LT.AND P3, PT, R210, c[0x0][0x178], !P2 ;  /* 0x00005e00d2007a0c */ /* 0x000fc40005761270 */
[----:B------:R-:W-:Y:S01]  /*44d00*/  ISETP.LT.AND P6, PT, R211, c[0x0][0x178], !P2 ;  /* 0x00005e00d3007a0c */ /* 0x000fe200057c1270 */
[----:B---3--:R-:W-:Y:S01]  /*44d10*/  IMAD.WIDE R16, R29, 0x4, R8 ;  /* 0x000000041d107825 */ /* 0x008fe200078e0208 */
[----:B------:R-:W-:Y:S02]  /*44d20*/  IADD3 R18, R199, 0x53, RZ ;  /* 0x00000053c7127810 */ /* 0x000fe40007ffe0ff */
[----:B------:R-:W-:Y:S01]  /*44d30*/  IADD3 R29, R29, c[0x0][0x198], RZ ;  /* 0x000066001d1d7a10 */ /* 0x000fe20007ffe0ff */
[----:B------:R2:W-:Y:S01]  /*44d40*/  @P4 STG.E [R24.64], R88 ;  /* 0x0000005818004986 */ /* 0x0005e2000c101906 */
[----:B------:R-:W-:-:S03]  /*44d50*/  IADD3 R26, R199, 0x52, RZ ;  /* 0x00000052c71a7810 */ /* 0x000fc60007ffe0ff */
[----:B------:R3:W-:Y:S01]  /*44d60*/  @P5 STG.E [R2.64], R112 ;  /* 0x0000007002005986 */ /* 0x0007e2000c101906 */
[----:B------:R-:W-:Y:S01]  /*44d70*/  ISETP.GE.AND P5, PT, R18, c[0x0][0x17c], PT ;  /* 0x00005f0012007a0c */ /* 0x000fe20003fa6270 */
[----:B------:R-:W-:Y:S01]  /*44d80*/  IMAD.WIDE R18, R29, 0x4, R6 ;  /* 0x000000041d127825 */ /* 0x000fe200078e0206 */
[----:B------:R-:W-:-:S03]  /*44d90*/  ISETP.GE.AND P4, PT, R26, c[0x0][0x17c], PT ;  /* 0x00005f001a007a0c */ /* 0x000fc60003f86270 */
[C---:B----4-:R-:W-:Y:S01]  /*44da0*/  IMAD.WIDE R20, R29.reuse, 0x4, R4 ;  /* 0x000000041d147825 */ /* 0x050fe200078e0204 */
[----:B------:R4:W-:Y:S03]  /*44db0*/  @P0 STG.E [R16.64], R128 ;  /* 0x0000008010000986 */ /* 0x0009e6000c101906 */
[----:B-1----:R-:W-:Y:S01]  /*44dc0*/  IMAD.WIDE R22, R29, 0x4, R10 ;  /* 0x000000041d167825 */ /* 0x002fe200078e020a */
[----:B------:R-:W-:Y:S01]  /*44dd0*/  ISETP.LT.AND P2, PT, R103, c[0x0][0x178], !P2 ;  /* 0x00005e0067007a0c */ /* 0x000fe20005741270 */
[----:B------:R1:W-:Y:S01]  /*44de0*/  @P1 STG.E [R18.64], R73 ;  /* 0x0000004912001986 */ /* 0x0003e2000c101906 */
[----:B------:R-:W-:Y:S02]  /*44df0*/  ISETP.LT.AND P0, PT, R239, c[0x0][0x178], !P4 ;  /* 0x00005e00ef007a0c */ /* 0x000fe40006701270 */
[----:B------:R-:W-:Y:S01]  /*44e00*/  ISETP.LT.AND P1, PT, R210, c[0x0][0x178], !P4 ;  /* 0x00005e00d2007a0c */ /* 0x000fe20006721270 */
[----:B------:R1:W-:Y:S01]  /*44e10*/  @P3 STG.E [R20.64], R89 ;  /* 0x0000005914003986 */ /* 0x0003e2000c101906 */
[----:B--2---:R-:W-:-:S03]  /*44e20*/  IADD3 R25, R29, c[0x0][0x198], RZ ;  /* 0x000066001d197a10 */ /* 0x004fc60007ffe0ff */
[----:B------:R2:W-:Y:S01]  /*44e30*/  @P6 STG.E [R22.64], R113 ;  /* 0x0000007116006986 */ /* 0x0005e2000c101906 */
[----:B------:R-:W-:Y:S01]  /*44e40*/  ISETP.LT.AND P6, PT, R211, c[0x0][0x178], !P4 ;  /* 0x00005e00d3007a0c */ /* 0x000fe200067c1270 */
[----:B---3--:R-:W-:Y:S01]  /*44e50*/  IMAD.WIDE R2, R29, 0x4, R8 ;  /* 0x000000041d027825 */ /* 0x008fe200078e0208 */
[----:B------:R-:W-:-:S03]  /*44e60*/  ISETP.LT.AND P4, PT, R103, c[0x0][0x178], !P4 ;  /* 0x00005e0067007a0c */ /* 0x000fc60006781270 */
[C---:B----4-:R-:W-:Y:S01]  /*44e70*/  IMAD.WIDE R16, R25.reuse, 0x4, R6 ;  /* 0x0000000419107825 */ /* 0x050fe200078e0206 */
[----:B------:R3:W-:Y:S03]  /*44e80*/  @P2 STG.E [R2.64], R129 ;  /* 0x0000008102002986 */ /* 0x0007e6000c101906 */
[C---:B-1----:R-:W-:Y:S01]  /*44e90*/  IMAD.WIDE R18, R25.reuse, 0x4, R4 ;  /* 0x0000000419127825 */ /* 0x042fe200078e0204 */
[----:B------:R1:W-:Y:S03]  /*44ea0*/  @P0 STG.E [R16.64], R68 ;  /* 0x0000004410000986 */ /* 0x0003e6000c101906 */
[----:B------:R-:W-:Y:S01]  /*44eb0*/  IMAD.WIDE R20, R25, 0x4, R10 ;  /* 0x0000000419147825 */ /* 0x000fe200078e020a */
[----:B------:R-:W-:Y:S01]  /*44ec0*/  ISETP.LT.AND P0, PT, R239, c[0x0][0x178], !P5 ;  /* 0x00005e00ef007a0c */ /* 0x000fe20006f01270 */
[----:B------:R4:W-:Y:S01]  /*44ed0*/  @P1 STG.E [R18.64], R84 ;  /* 0x0000005412001986 */ /* 0x0009e2000c101906 */
[----:B------:R-:W-:-:S03]  /*44ee0*/  ISETP.LT.AND P1, PT, R210, c[0x0][0x178], !P5 ;  /* 0x00005e00d2007a0c */ /* 0x000fc60006f21270 */
[----:B------:R1:W-:Y:S01]  /*44ef0*/  @P6 STG.E [R20.64], R108 ;  /* 0x0000006c14006986 */ /* 0x0003e2000c101906 */
[----:B------:R-:W-:Y:S02]  /*44f00*/  ISETP.LT.AND P6, PT, R211, c[0x0][0x178], !P5 ;  /* 0x00005e00d3007a0c */ /* 0x000fe40006fc1270 */
[----:B------:R-:W-:Y:S02]  /*44f10*/  IADD3 R24, R199, 0x54, RZ ;  /* 0x00000054c7187810 */ /* 0x000fe40007ffe0ff */
[----:B------:R-:W-:Y:S02]  /*44f20*/  IADD3 R27, R25, c[0x0][0x198], RZ ;  /* 0x00006600191b7a10 */ /* 0x000fe40007ffe0ff */
[----:B------:R-:W-:Y:S01]  /*44f30*/  ISETP.LT.AND P5, PT, R103, c[0x0][0x178], !P5 ;  /* 0x00005e0067007a0c */ /* 0x000fe20006fa1270 */
[----:B--2---:R-:W-:Y:S01]  /*44f40*/  IMAD.WIDE R22, R25, 0x4, R8 ;  /* 0x0000000419167825 */ /* 0x004fe200078e0208 */
[----:B------:R-:W-:-:S03]  /*44f50*/  ISETP.GE.AND P3, PT, R24, c[0x0][0x17c], PT ;  /* 0x00005f0018007a0c */ /* 0x000fc60003f66270 */
[----:B---3--:R-:W-:Y:S01]  /*44f60*/  IMAD.WIDE R2, R27, 0x4, R6 ;  /* 0x000000041b027825 */ /* 0x008fe200078e0206 */
[----:B------:R2:W-:Y:S01]  /*44f70*/  @P4 STG.E [R22.64], R124 ;  /* 0x0000007c16004986 */ /* 0x0005e2000c101906 */
[----:B------:R-:W-:Y:S02]  /*44f80*/  ISETP.LT.AND P4, PT, R239, c[0x0][0x178], !P3 ;  /* 0x00005e00ef007a0c */ /* 0x000fe40005f81270 */
[----:B-1----:R-:W-:Y:S01]  /*44f90*/  IMAD.WIDE R16, R27, 0x4, R4 ;  /* 0x000000041b107825 */ /* 0x002fe200078e0204 */
[----:B------:R-:W-:-:S03]  /*44fa0*/  IADD3 R24, R199, 0x55, RZ ;  /* 0x00000055c7187810 */ /* 0x000fc60007ffe0ff */
[C---:B----4-:R-:W-:Y:S01]  /*44fb0*/  IMAD.WIDE R18, R27.reuse, 0x4, R10 ;  /* 0x000000041b127825 */ /* 0x050fe200078e020a */
[----:B------:R1:W-:Y:S03]  /*44fc0*/  @P0 STG.E [R2.64], R69 ;  /* 0x0000004502000986 */ /* 0x0003e6000c101906 */
[C---:B------:R-:W-:Y:S01]  /*44fd0*/  IMAD.WIDE R20, R27.reuse, 0x4, R8 ;  /* 0x000000041b147825 */ /* 0x040fe200078e0208 */
[----:B------:R-:W-:Y:S01]  /*44fe0*/  IADD3 R25, R27, c[0x0][0x198], RZ ;  /* 0x000066001b197a10 */ /* 0x000fe20007ffe0ff */
[----:B------:R3:W-:Y:S01]  /*44ff0*/  @P1 STG.E [R16.64], R85 ;  /* 0x0000005510001986 */ /* 0x0007e2000c101906 */
[----:B------:R-:W-:Y:S02]  /*45000*/  ISETP.GE.AND P2, PT, R24, c[0x0][0x17c], PT ;  /* 0x00005f0018007a0c */ /* 0x000fe40003f46270 */
[----:B------:R-:W-:Y:S01]  /*45010*/  ISETP.LT.AND P1, PT, R210, c[0x0][0x178], !P3 ;  /* 0x00005e00d2007a0c */ /* 0x000fe20005f21270 */
[----:B------:R4:W-:Y:S01]  /*45020*/  @P6 STG.E [R18.64], R109 ;  /* 0x0000006d12006986 */ /* 0x0009e2000c101906 */
[----:B--2---:R-:W-:-:S03]  /*45030*/  IMAD.WIDE R22, R25, 0x4, R6 ;  /* 0x0000000419167825 */ /* 0x004fc600078e0206 */
[----:B------:R2:W-:Y:S01]  /*45040*/  @P5 STG.E [R20.64], R125 ;  /* 0x0000007d14005986 */ /* 0x0005e2000c101906 */
[----:B------:R-:W-:Y:S02]  /*45050*/  ISETP.LT.AND P5, PT, R211, c[0x0][0x178], !P3 ;  /* 0x00005e00d3007a0c */ /* 0x000fe40005fa1270 */
[----:B------:R-:W-:Y:S02]  /*45060*/  ISETP.LT.AND P3, PT, R103, c[0x0][0x178], !P3 ;  /* 0x00005e0067007a0c */ /* 0x000fe40005f61270 */
[----:B------:R-:W-:Y:S01]  /*45070*/  ISETP.LT.AND P6, PT, R239, c[0x0][0x178], !P2 ;  /* 0x00005e00ef007a0c */ /* 0x000fe200057c1270 */
[----:B------:R2:W-:Y:S01]  /*45080*/  @P4 STG.E [R22.64], R64 ;  /* 0x0000004016004986 */ /* 0x0005e2000c101906 */
[C---:B------:R-:W-:Y:S01]  /*45090*/  IADD3 R27, R25.reuse, c[0x0][0x198], RZ ;  /* 0x00006600191b7a10 */ /* 0x040fe20007ffe0ff */
[----:B-1----:R-:W-:Y:S01]  /*450a0*/  IMAD.WIDE R2, R25, 0x4, R4 ;  /* 0x0000000419027825 */ /* 0x002fe200078e0204 */
[----:B------:R-:W-:Y:S02]  /*450b0*/  ISETP.LT.AND P4, PT, R210, c[0x0][0x178], !P2 ;  /* 0x00005e00d2007a0c */ /* 0x000fe40005781270 */
[----:B------:R-:W-:Y:S01]  /*450c0*/  IADD3 R24, R199, 0x56, RZ ;  /* 0x00000056c7187810 */ /* 0x000fe20007ffe0ff */
[C---:B---3--:R-:W-:Y:S01]  /*450d0*/  IMAD.WIDE R16, R25.reuse, 0x4, R10 ;  /* 0x0000000419107825 */ /* 0x048fe200078e020a */
[----:B------:R1:W-:Y:S03]  /*450e0*/  @P1 STG.E [R2.64], R80 ;  /* 0x0000005002001986 */ /* 0x0003e6000c101906 */
[----:B----4-:R-:W-:Y:S01]  /*450f0*/  IMAD.WIDE R18, R25, 0x4, R8 ;  /* 0x0000000419127825 */ /* 0x010fe200078e0208 */
[----:B------:R-:W-:Y:S01]  /*45100*/  ISETP.GE.AND P0, PT, R24, c[0x0][0x17c], PT ;  /* 0x00005f0018007a0c */ /* 0x000fe20003f06270 */
[----:B------:R3:W-:Y:S02]  /*45110*/  @P5 STG.E [R16.64], R104 ;  /* 0x0000006810005986 */ /* 0x0007e4000c101906 */
[----:B--2---:R-:W-:-:S02]  /*45120*/  IMAD.WIDE R20, R27, 0x4, R6 ;  /* 0x000000041b147825 */ /* 0x004fc400078e0206 */
[----:B------:R2:W-:Y:S01]  /*45130*/  @P3 STG.E [R18.64], R120 ;  /* 0x0000007812003986 */ /* 0x0005e2000c101906 */
[----:B------:R-:W-:Y:S01]  /*45140*/  ISETP.LT.AND P3, PT, R211, c[0x0][0x178], !P2 ;  /* 0x00005e00d3007a0c */ /* 0x000fe20005761270 */
[----:B------:R-:W-:Y:S01]  /*45150*/  IMAD.WIDE R22, R27, 0x4, R4 ;  /* 0x000000041b167825 */ /* 0x000fe200078e0204 */
[----:B------:R-:W-:Y:S01]  /*45160*/  ISETP.LT.AND P2, PT, R103, c[0x0][0x178], !P2 ;  /* 0x00005e0067007a0c */ /* 0x000fe20005741270 */
[----:B------:R4:W-:Y:S01]  /*45170*/  @P6 STG.E [R20.64], R65 ;  /* 0x0000004114006986 */ /* 0x0009e2000c101906 */
[----:B------:R-:W-:Y:S02]  /*45180*/  ISETP.LT.AND P6, PT, R239, c[0x0][0x178], !P0 ;  /* 0x00005e00ef007a0c */ /* 0x000fe400047c1270 */
[----:B------:R-:W-:Y:S01]  /*45190*/  ISETP.LT.AND P5, PT, R210, c[0x0][0x178], !P0 ;  /* 0x00005e00d2007a0c */ /* 0x000fe200047a1270 */
[----:B------:R4:W-:Y:S01]  /*451a0*/  @P4 STG.E [R22.64], R81 ;  /* 0x0000005116004986 */ /* 0x0009e2000c101906 */
[C---:B------:R-:W-:Y:S01]  /*451b0*/  IADD3 R25, R27.reuse, c[0x0][0x198], RZ ;  /* 0x000066001b197a10 */ /* 0x040fe20007ffe0ff */
[----:B-1----:R-:W-:Y:S01]  /*451c0*/  IMAD.WIDE R2, R27, 0x4, R10 ;  /* 0x000000041b027825 */ /* 0x002fe200078e020a */
[----:B------:R-:W-:-:S02]  /*451d0*/  ISETP.LT.AND P4, PT, R211, c[0x0][0x178], !P0 ;  /* 0x00005e00d3007a0c */ /* 0x000fc40004781270 */
[----:B------:R-:W-:Y:S01]  /*451e0*/  IADD3 R24, R199, 0x57, RZ ;  /* 0x00000057c7187810 */ /* 0x000fe20007ffe0ff */
[----:B---3--:R-:W-:Y:S01]  /*451f0*/  IMAD.WIDE R16, R27, 0x4, R8 ;  /* 0x000000041b107825 */ /* 0x008fe200078e0208 */
[----:B------:R1:W-:Y:S03]  /*45200*/  @P3 STG.E [R2.64], R105 ;  /* 0x0000006902003986 */ /* 0x0003e6000c101906 */
[----:B--2---:R-:W-:Y:S01]  /*45210*/  IMAD.WIDE R18, R25, 0x4, R6 ;  /* 0x0000000419127825 */ /* 0x004fe200078e0206 */
[----:B------:R-:W-:-:S03]  /*45220*/  ISETP.GE.AND P1, PT, R24, c[0x0][0x17c], PT ;  /* 0x00005f0018007a0c */ /* 0x000fc60003f26270 */
[----:B----4-:R-:W-:Y:S01]  /*45230*/  IMAD.WIDE R20, R25, 0x4, R4 ;  /* 0x0000000419147825 */ /* 0x010fe200078e0204 */
[----:B------:R2:W-:Y:S01]  /*45240*/  @P2 STG.E [R16.64], R121 ;  /* 0x0000007910002986 */ /* 0x0005e2000c101906 */
[----:B------:R-:W-:Y:S02]  /*45250*/  ISETP.LT.AND P0, PT, R103, c[0x0][0x178], !P0 ;  /* 0x00005e0067007a0c */ /* 0x000fe40004701270 */
[----:B------:R-:W-:Y:S01]  /*45260*/  IMAD.WIDE R22, R25, 0x4, R10 ;  /* 0x0000000419167825 */ /* 0x000fe200078e020a */
[----:B------:R3:W-:Y:S01]  /*45270*/  @P6 STG.E [R18.64], R60 ;  /* 0x0000003c12006986 */ /* 0x0007e2000c101906 */
[----:B------:R-:W-:-:S03]  /*45280*/  ISETP.LT.AND P6, PT, R239, c[0x0][0x178], !P1 ;  /* 0x00005e00ef007a0c */ /* 0x000fc60004fc1270 */
[----:B------:R4:W-:Y:S01]  /*45290*/  @P5 STG.E [R20.64], R76 ;  /* 0x0000004c14005986 */ /* 0x0009e2000c101906 */
[----:B------:R-:W-:Y:S02]  /*452a0*/  ISETP.LT.AND P5, PT, R210, c[0x0][0x178], !P1 ;  /* 0x00005e00d2007a0c */ /* 0x000fe40004fa1270 */
[----:B------:R-:W-:Y:S01]  /*452b0*/  IADD3 R27, R25, c[0x0][0x198], RZ ;  /* 0x00006600191b7a10 */ /* 0x000fe20007ffe0ff */
[----:B------:R3:W-:Y:S01]  /*452c0*/  @P4 STG.E [R22.64], R92 ;  /* 0x0000005c16004986 */ /* 0x0007e2000c101906 */
[----:B------:R-:W-:Y:S02]  /*452d0*/  ISETP.LT.AND P2, PT, R211, c[0x0][0x178], !P1 ;  /* 0x00005e00d3007a0c */ /* 0x000fe40004f41270 */
[----:B------:R-:W-:Y:S01]  /*452e0*/  ISETP.LT.AND P4, PT, R103, c[0x0][0x178], !P1 ;  /* 0x00005e0067007a0c */ /* 0x000fe20004f81270 */
[----:B-1----:R-:W-:Y:S01]  /*452f0*/  IMAD.WIDE R2, R25, 0x4, R8 ;  /* 0x0000000419027825 */ /* 0x002fe200078e0208 */
[----:B------:R-:W-:-:S03]  /*45300*/  IADD3 R24, R199, 0x58, RZ ;  /* 0x00000058c7187810 */ /* 0x000fc60007ffe0ff */
[----:B--2---:R-:W-:Y:S01]  /*45310*/  IMAD.WIDE R16, R27, 0x4, R6 ;  /* 0x000000041b107825 */ /* 0x004fe200078e0206 */
[----:B------:R-:W-:-:S03]  /*45320*/  ISETP.GE.AND P3, PT, R24, c[0x0][0x17c], PT ;  /* 0x00005f0018007a0c */ /* 0x000fc60003f66270 */
[----:B---3--:R-:W-:Y:S01]  /*45330*/  IMAD.WIDE R18, R27, 0x4, R4 ;  /* 0x000000041b127825 */ /* 0x008fe200078e0204 */
[----:B------:R-:W-:Y:S01]  /*45340*/  IADD3 R24, R199, 0x59, RZ ;  /* 0x00000059c7187810 */ /* 0x000fe20007ffe0ff */
[----:B------:R1:W-:Y:S02]  /*45350*/  @P0 STG.E [R2.64], R116 ;  /* 0x0000007402000986 */ /* 0x0003e4000c101906 */
[C---:B----4-:R-:W-:Y:S02]  /*45360*/  IMAD.WIDE R20, R27.reuse, 0x4, R10 ;  /* 0x000000041b147825 */ /* 0x050fe400078e020a */
[----:B------:R2:W-:Y:S02]  /*45370*/  @P6 STG.E [R16.64], R61 ;  /* 0x0000003d10006986 */ /* 0x0005e4000c101906 */
[----:B------:R-:W-:Y:S01]  /*45380*/  IMAD.WIDE R22, R27, 0x4, R8 ;  /* 0x000000041b167825 */ /* 0x000fe200078e0208 */
[----:B------:R-:W-:Y:S01]  /*45390*/  ISETP.GE.AND P1, PT, R24, c[0x0][0x17c], PT ;  /* 0x00005f0018007a0c */ /* 0x000fe20003f26270 */
[----:B------:R3:W-:Y:S01]  /*453a0*/  @P5 STG.E [R18.64], R77 ;  /* 0x0000004d12005986 */ /* 0x0007e2000c101906 */
[----:B------:R-:W-:-:S02]  /*453b0*/  ISETP.LT.AND P5, PT, R239, c[0x0][0x178], !P3 ;  /* 0x00005e00ef007a0c */ /* 0x000fc40005fa1270 */
[----:B------:R-:W-:Y:S01]  /*453c0*/  ISETP.LT.AND P0, PT, R210, c[0x0][0x178], !P3 ;  /* 0x00005e00d2007a0c */ /* 0x000fe20005f01270 */
[----:B------:R4:W-:Y:S01]  /*453d0*/  @P2 STG.E [R20.64], R93 ;  /* 0x0000005d14002986 */ /* 0x0009e2000c101906 */
[----:B------:R-:W-:Y:S02]  /*453e0*/  ISETP.LT.AND P6, PT, R211, c[0x0][0x178], !P3 ;  /* 0x00005e00d3007a0c */ /* 0x000fe40005fc1270 */
[----:B------:R-:W-:Y:S01]  /*453f0*/  IADD3 R27, R27, c[0x0][0x198], RZ ;  /* 0x000066001b1b7a10 */ /* 0x000fe20007ffe0ff */
[----:B------:R-:W-:Y:S01]  /*45400*/  @P4 STG.E [R22.64], R117 ;  /* 0x0000007516004986 */ /* 0x000fe2000c101906 */
[----:B------:R-:W-:Y:S02]  /*45410*/  ISETP.LT.AND P3, PT, R103, c[0x0][0x178], !P3 ;  /* 0x00005e0067007a0c */ /* 0x000fe40005f61270 */
[----:B------:R-:W-:Y:S01]  /*45420*/  ISETP.LT.AND P4, PT, R239, c[0x0][0x178], !P1 ;  /* 0x00005e00ef007a0c */ /* 0x000fe20004f81270 */
[----:B-1----:R-:W-:Y:S01]  /*45430*/  IMAD.WIDE R2, R27, 0x4, R6 ;  /* 0x000000041b027825 */ /* 0x002fe200078e0206 */
[----:B------:R-:W-:-:S02]  /*45440*/  IADD3 R24, R199, 0x5a, RZ ;  /* 0x0000005ac7187810 */ /* 0x000fc40007ffe0ff */
[C---:B------:R-:W-:Y:S01]  /*45450*/  IADD3 R29, R27.reuse, c[0x0][0x198], RZ ;  /* 0x000066001b1d7a10 */ /* 0x040fe20007ffe0ff */
[----:B--2---:R-:W-:Y:S01]  /*45460*/  IMAD.WIDE R16, R27, 0x4, R4 ;  /* 0x000000041b107825 */ /* 0x004fe200078e0204 */
[----:B------:R-:W-:-:S03]  /*45470*/  ISETP.GE.AND P2, PT, R24, c[0x0][0x17c], PT ;  /* 0x00005f0018007a0c */ /* 0x000fc60003f46270 */
[C---:B---3--:R-:W-:Y:S01]  /*45480*/  IMAD.WIDE R18, R27.reuse, 0x4, R10 ;  /* 0x000000041b127825 */ /* 0x048fe200078e020a */
[----:B------:R1:W-:Y:S03]  /*45490*/  @P5 STG.E [R2.64], R74 ;  /* 0x0000004a02005986 */ /* 0x0003e6000c101906 */
[----:B----4-:R-:W-:Y:S01]  /*454a0*/  IMAD.WIDE R20, R27, 0x4, R8 ;  /* 0x000000041b147825 */ /* 0x010fe200078e0208 */
[----:B------:R2:W-:Y:S03]  /*454b0*/  @P0 STG.E [R16.64], R90 ;  /* 0x0000005a10000986 */ /* 0x0005e6000c101906 */
[----:B------:R-:W-:Y:S01]  /*454c0*/  IMAD.WIDE R24, R29, 0x4, R6 ;  /* 0x000000041d187825 */ /* 0x000fe200078e0206 */
[----:B------:R3:W-:Y:S01]  /*454d0*/  @P6 STG.E [R18.64], R114 ;  /* 0x0000007212006986 */ /* 0x0007e2000c101906 */
[----:B------:R-:W-:-:S03]  /*454e0*/  ISETP.LT.AND P0, PT, R103, c[0x0][0x178], !P1 ;  /* 0x00005e0067007a0c */ /* 0x000fc60004f01270 */
[----:B------:R4:W-:Y:S01]  /*454f0*/  @P3 STG.E [R20.64], R130 ;  /* 0x0000008214003986 */ /* 0x0009e2000c101906 */
[----:B------:R-:W-:-:S03]  /*45500*/  ISETP.LT.AND P3, PT, R210, c[0x0][0x178], !P1 ;  /* 0x00005e00d2007a0c */ /* 0x000fc60004f61270 */
[----:B------:R-:W-:Y:S01]  /*45510*/  @P4 STG.E [R24.64], R75 ;  /* 0x0000004b18004986 */ /* 0x000fe2000c101906 */
[----:B------:R-:W-:Y:S02]  /*45520*/  ISETP.LT.AND P4, PT, R211, c[0x0][0x178], !P1 ;  /* 0x00005e00d3007a0c */ /* 0x000fe40004f81270 */
[----:B------:R-:W-:Y:S02]  /*45530*/  ISETP.LT.AND P6, PT, R239, c[0x0][0x178], !P2 ;  /* 0x00005e00ef007a0c */ /* 0x000fe400057c1270 */
[----:B------:R-:W-:Y:S02]  /*45540*/  ISETP.LT.AND P5, PT, R210, c[0x0][0x178], !P2 ;  /* 0x00005e00d2007a0c */ /* 0x000fe400057a1270 */
[C---:B------:R-:W-:Y:S01]  /*45550*/  IADD3 R27, R29.reuse, c[0x0][0x198], RZ ;  /* 0x000066001d1b7a10 */ /* 0x040fe20007ffe0ff */
[----:B-1----:R-:W-:Y:S01]  /*45560*/  IMAD.WIDE R2, R29, 0x4, R4 ;  /* 0x000000041d027825 */ /* 0x002fe200078e0204 */
[----:B------:R-:W-:-:S03]  /*45570*/  IADD3 R22, R199, 0x5b, RZ ;  /* 0x0000005bc7167810 */ /* 0x000fc60007ffe0ff */
[----:B--2---:R-:W-:Y:S01]  /*45580*/  IMAD.WIDE R16, R29, 0x4, R10 ;  /* 0x000000041d107825 */ /* 0x004fe200078e020a */
[----:B------:R-:W-:-:S03]  /*45590*/  ISETP.GE.AND P1, PT, R22, c[0x0][0x17c], PT ;  /* 0x00005f0016007a0c */ /* 0x000fc60003f26270 */
[----:B---3--:R-:W-:Y:S01]  /*455a0*/  IMAD.WIDE R18, R29, 0x4, R8 ;  /* 0x000000041d127825 */ /* 0x008fe200078e0208 */
[----:B------:R1:W-:Y:S03]  /*455b0*/  @P3 STG.E [R2.64], R91 ;  /* 0x0000005b02003986 */ /* 0x0003e6000c101906 */
[C---:B----4-:R-:W-:Y:S01]  /*455c0*/  IMAD.WIDE R20, R27.reuse, 0x4, R6 ;  /* 0x000000041b147825 */ /* 0x050fe200078e0206 */
[----:B------:R2:W-:Y:S03]  /*455d0*/  @P4 STG.E [R16.64], R115 ;  /* 0x0000007310004986 */ /* 0x0005e6000c101906 */
[----:B------:R-:W-:Y:S01]  /*455e0*/  IMAD.WIDE R22, R27, 0x4, R4 ;  /* 0x000000041b167825 */ /* 0x000fe200078e0204 */
[----:B------:R3:W-:Y:S01]  /*455f0*/  @P0 STG.E [R18.64], R131 ;  /* 0x0000008312000986 */ /* 0x0007e2000c101906 */
[----:B------:R-:W-:-:S02]  /*45600*/  ISETP.LT.AND P3, PT, R211, c[0x0][0x178], !P2 ;  /* 0x00005e00d3007a0c */ /* 0x000fc40005761270 */
[----:B------:R-:W-:Y:S01]  /*45610*/  ISETP.LT.AND P2, PT, R103, c[0x0][0x178], !P2 ;  /* 0x00005e0067007a0c */ /* 0x000fe20005741270 */
[----:B------:R4:W-:Y:S04]  /*45620*/  @P6 STG.E [R20.64], R70 ;  /* 0x0000004614006986 */ /* 0x0009e8000c101906 */
[----:B------:R3:W-:Y:S01]  /*45630*/  @P5 STG.E [R22.64], R86 ;  /* 0x0000005616005986 */ /* 0x0007e2000c101906 */
[----:B------:R-:W-:Y:S02]  /*45640*/  ISETP.LT.AND P5, PT, R239, c[0x0][0x178], !P1 ;  /* 0x00005e00ef007a0c */ /* 0x000fe40004fa1270 */
[C---:B------:R-:W-:Y:S01]  /*45650*/  IADD3 R29, R27.reuse, c[0x0][0x198], RZ ;  /* 0x000066001b1d7a10 */ /* 0x040fe20007ffe0ff */
[----:B-1----:R-:W-:Y:S01]  /*45660*/  IMAD.WIDE R2, R27, 0x4, R10 ;  /* 0x000000041b027825 */ /* 0x002fe200078e020a */
[----:B------:R-:W-:-:S02]  /*45670*/  IADD3 R25, R199, 0x5c, RZ ;  /* 0x0000005cc7197810 */ /* 0x000fc40007ffe0ff */
[----:B------:R-:W-:Y:S01]  /*45680*/  ISETP.LT.AND P0, PT, R210, c[0x0][0x178], !P1 ;  /* 0x00005e00d2007a0c */ /* 0x000fe20004f01270 */
[----:B--2---:R-:W-:Y:S01]  /*45690*/  IMAD.WIDE R16, R27, 0x4, R8 ;  /* 0x000000041b107825 */ /* 0x004fe200078e0208 */
[----:B------:R-:W-:Y:S02]  /*456a0*/  ISETP.LT.AND P4, PT, R211, c[0x0][0x178], !P1 ;  /* 0x00005e00d3007a0c */ /* 0x000fe40004f81270 */
[----:B------:R-:W-:Y:S01]  /*456b0*/  ISETP.GE.AND P6, PT, R25, c[0x0][0x17c], PT ;  /* 0x00005f0019007a0c */ /* 0x000fe20003fc6270 */
[----:B---3--:R-:W-:Y:S01]  /*456c0*/  IMAD.WIDE R18, R29, 0x4, R6 ;  /* 0x000000041d127825 */ /* 0x008fe200078e0206 */
[----:B------:R1:W-:Y:S01]  /*456d0*/  @P3 STG.E [R2.64], R110 ;  /* 0x0000006e02003986 */ /* 0x0003e2000c101906 */
[----:B------:R-:W-:-:S03]  /*456e0*/  ISETP.LT.AND P1, PT, R103, c[0x0][0x178], !P1 ;  /* 0x00005e0067007a0c */ /* 0x000fc60004f21270 */
[----:B------:R2:W-:Y:S01]  /*456f0*/  @P2 STG.E [R16.64], R126 ;  /* 0x0000007e10002986 */ /* 0x0005e2000c101906 */
[----:B------:R-:W-:Y:S01]  /*45700*/  ISETP.LT.AND P2, PT, R239, c[0x0][0x178], !P6 ;  /* 0x00005e00ef007a0c */ /* 0x000fe20007741270 */
[C---:B----4-:R-:W-:Y:S02]  /*45710*/  IMAD.WIDE R20, R29.reuse, 0x4, R4 ;  /* 0x000000041d147825 */ /* 0x050fe400078e0204 */
[----:B------:R3:W-:Y:S01]  /*45720*/  @P5 STG.E [R18.64], R71 ;  /* 0x0000004712005986 */ /* 0x0007e2000c101906 */
[----:B------:R-:W-:Y:S01]  /*45730*/  ISETP.LT.AND P5, PT, R210, c[0x0][0x178], !P6 ;  /* 0x00005e00d2007a0c */ /* 0x000fe200077a1270 */
[C---:B------:R-:W-:Y:S01]  /*45740*/  IMAD.WIDE R22, R29.reuse, 0x4, R10 ;  /* 0x000000041d167825 */ /* 0x040fe200078e020a */
[----:B------:R-:W-:Y:S01]  /*45750*/  IADD3 R25, R29, c[0x0][0x198], RZ ;  /* 0x000066001d197a10 */ /* 0x000fe20007ffe0ff */
[----:B------:R4:W-:Y:S01]  /*45760*/  @P0 STG.E [R20.64], R87 ;  /* 0x0000005714000986 */ /* 0x0009e2000c101906 */
[----:B------:R-:W-:Y:S01]  /*45770*/  IADD3 R24, R199, 0x5d, RZ ;  /* 0x0000005dc7187810 */ /* 0x000fe20007ffe0ff */
[----:B-1----:R-:W-:-:S02]  /*45780*/  IMAD.WIDE R2, R29, 0x4, R8 ;  /* 0x000000041d027825 */ /* 0x002fc400078e0208 */
[----:B------:R1:W-:Y:S01]  /*45790*/  @P4 STG.E [R22.64], R111 ;  /* 0x0000006f16004986 */ /* 0x0003e2000c101906 */
[----:B------:R-:W-:Y:S01]  /*457a0*/  ISETP.LT.AND P4, PT, R211, c[0x0][0x178], !P6 ;  /* 0x00005e00d3007a0c */ /* 0x000fe20007781270 */
[----:B--2---:R-:W-:Y:S01]  /*457b0*/  IMAD.WIDE R16, R25, 0x4, R6 ;  /* 0x0000000419107825 */ /* 0x004fe200078e0206 */
[----:B------:R-:W-:-:S03]  /*457c0*/  ISETP.LT.AND P6, PT, R103, c[0x0][0x178], !P6 ;  /* 0x00005e0067007a0c */ /* 0x000fc600077c1270 */
[----:B---3--:R-:W-:Y:S01]  /*457d0*/  IMAD.WIDE R18, R25, 0x4, R4 ;  /* 0x0000000419127825 */ /* 0x008fe200078e0204 */
[----:B------:R-:W-:Y:S01]  /*457e0*/  ISETP.GE.AND P3, PT, R24, c[0x0][0x17c], PT ;  /* 0x00005f0018007a0c */ /* 0x000fe20003f66270 */
[----:B------:R2:W-:Y:S01]  /*457f0*/  @P1 STG.E [R2.64], R127 ;  /* 0x0000007f02001986 */ /* 0x0005e2000c101906 */
[----:B------:R-:W-:-:S03]  /*45800*/  IADD3 R24, R199, 0x5e, RZ ;  /* 0x0000005ec7187810 */ /* 0x000fc60007ffe0ff */
[----:B------:R3:W-:Y:S01]  /*45810*/  @P2 STG.E [R16.64], R66 ;  /* 0x0000004210002986 */ /* 0x0007e2000c101906 */
[----:B----4-:R-:W-:-:S03]  /*45820*/  IMAD.WIDE R20, R25, 0x4, R10 ;  /* 0x0000000419147825 */ /* 0x010fc600078e020a */
[----:B------:R4:W-:Y:S01]  /*45830*/  @P5 STG.E [R18.64], R82 ;  /* 0x0000005212005986 */ /* 0x0009e2000c101906 */
[----:B------:R-:W-:Y:S01]  /*45840*/  ISETP.LT.AND P5, PT, R239, c[0x0][0x178], !P3 ;  /* 0x00005e00ef007a0c */ /* 0x000fe20005fa1270 */
[C---:B-1----:R-:W-:Y:S01]  /*45850*/  IMAD.WIDE R22, R25.reuse, 0x4, R8 ;  /* 0x0000000419167825 */ /* 0x042fe200078e0208 */
[----:B------:R-:W-:Y:S02]  /*45860*/  IADD3 R25, R25, c[0x0][0x198], RZ ;  /* 0x0000660019197a10 */ /* 0x000fe40007ffe0ff */
[----:B------:R-:W-:Y:S01]  /*45870*/  ISETP.GE.AND P0, PT, R24, c[0x0][0x17c], PT ;  /* 0x00005f0018007a0c */ /* 0x000fe20003f06270 */
[----:B------:R1:W-:Y:S01]  /*45880*/  @P4 STG.E [R20.64], R106 ;  /* 0x0000006a14004986 */ /* 0x0003e2000c101906 */
[----:B------:R-:W-:Y:S02]  /*45890*/  ISETP.LT.AND P1, PT, R210, c[0x0][0x178], !P3 ;  /* 0x00005e00d2007a0c */ /* 0x000fe40005f21270 */
[----:B------:R-:W-:Y:S01]  /*458a0*/  ISETP.LT.AND P2, PT, R211, c[0x0][0x178], !P3 ;  /* 0x00005e00d3007a0c */ /* 0x000fe20005f41270 */
[----:B------:R1:W-:Y:S01]  /*458b0*/  @P6 STG.E [R22.64], R122 ;  /* 0x0000007a16006986 */ /* 0x0003e2000c101906 */
[----:B------:R-:W-:Y:S01]  /*458c0*/  ISETP.LT.AND P3, PT, R103, c[0x0][0x178], !P3 ;  /* 0x00005e0067007a0c */ /* 0x000fe20005f61270 */
[----:B--2---:R-:W-:Y:S01]  /*458d0*/  IMAD.WIDE R2, R25, 0x4, R6 ;  /* 0x0000000419027825 */ /* 0x004fe200078e0206 */
[----:B------:R-:W-:-:S02]  /*458e0*/  ISETP.LT.AND P6, PT, R239, c[0x0][0x178], !P0 ;  /* 0x00005e00ef007a0c */ /* 0x000fc400047c1270 */
[C---:B------:R-:W-:Y:S01]  /*458f0*/  IADD3 R27, R25.reuse, c[0x0][0x198], RZ ;  /* 0x00006600191b7a10 */ /* 0x040fe20007ffe0ff */
[----:B---3--:R-:W-:Y:S01]  /*45900*/  IMAD.WIDE R16, R25, 0x4, R4 ;  /* 0x0000000419107825 */ /* 0x008fe200078e0204 */
[----:B------:R2:W-:Y:S01]  /*45910*/  @P5 STG.E [R2.64], R67 ;  /* 0x0000004302005986 */ /* 0x0005e2000c101906 */
[----:B------:R-:W-:Y:S02]  /*45920*/  IADD3 R24, R199, 0x5f, RZ ;  /* 0x0000005fc7187810 */ /* 0x000fe40007ffe0ff */
[----:B----4-:R-:W-:Y:S01]  /*45930*/  IMAD.WIDE R18, R25, 0x4, R10 ;  /* 0x0000000419127825 */ /* 0x010fe200078e020a */
[----:B------:R-:W-:-:S03]  /*45940*/  ISETP.LT.AND P5, PT, R210, c[0x0][0x178], !P0 ;  /* 0x00005e00d2007a0c */ /* 0x000fc600047a1270 */
[----:B-1----:R-:W-:Y:S01]  /*45950*/  IMAD.WIDE R20, R25, 0x4, R8 ;  /* 0x0000000419147825 */ /* 0x002fe200078e0208 */
[----:B------:R-:W-:Y:S01]  /*45960*/  ISETP.GE.AND P4, PT, R24, c[0x0][0x17c], PT ;  /* 0x00005f0018007a0c */ /* 0x000fe20003f86270 */
[----:B------:R1:W-:Y:S02]  /*45970*/  @P1 STG.E [R16.64], R83 ;  /* 0x0000005310001986 */ /* 0x0003e4000c101906 */
[----:B------:R-:W-:Y:S01]  /*45980*/  IMAD.WIDE R22, R27, 0x4, R6 ;  /* 0x000000041b167825 */ /* 0x000fe200078e0206 */
[----:B------:R-:W-:Y:S01]  /*45990*/  ISETP.LT.AND P1, PT, R211, c[0x0][0x178], !P0 ;  /* 0x00005e00d3007a0c */ /* 0x000fe20004721270 */
[----:B------:R3:W-:Y:S01]  /*459a0*/  @P2 STG.E [R18.64], R107 ;  /* 0x0000006b12002986 */ /* 0x0007e2000c101906 */
[----:B------:R-:W-:Y:S01]  /*459b0*/  ISETP.LT.AND P0, PT, R103, c[0x0][0x178], !P0 ;  /* 0x00005e0067007a0c */ /* 0x000fe20004701270 */
[----:B------:R-:W-:Y:S02]  /*459c0*/  IMAD.WIDE R24, R27, 0x4, R4 ;  /* 0x000000041b187825 */ /* 0x000fe400078e0204 */
[----:B------:R4:W-:Y:S01]  /*459d0*/  @P3 STG.E [R20.64], R123 ;  /* 0x0000007b14003986 */ /* 0x0009e2000c101906 */
[----:B------:R-:W-:-:S03]  /*459e0*/  ISETP.LT.AND P3, PT, R210, c[0x0][0x178], !P4 ;  /* 0x00005e00d2007a0c */ /* 0x000fc60006761270 */
[----:B------:R3:W-:Y:S01]  /*459f0*/  @P6 STG.E [R22.64], R62 ;  /* 0x0000003e16006986 */ /* 0x0007e2000c101906 */
[----:B------:R-:W-:Y:S02]  /*45a00*/  ISETP.LT.AND P6, PT, R239, c[0x0][0x178], !P4 ;  /* 0x00005e00ef007a0c */ /* 0x000fe400067c1270 */
[----:B------:R-:W-:Y:S01]  /*45a10*/  IADD3 R29, R27, c[0x0][0x198], RZ ;  /* 0x000066001b1d7a10 */ /* 0x000fe20007ffe0ff */
[----:B------:R4:W-:Y:S01]  /*45a20*/  @P5 STG.E [R24.64], R78 ;  /* 0x0000004e18005986 */ /* 0x0009e2000c101906 */
[----:B------:R-:W-:Y:S01]  /*45a30*/  IADD3 R26, R199, 0x60, RZ ;  /* 0x00000060c71a7810 */ /* 0x000fe20007ffe0ff */
[----:B--2---:R-:W-:Y:S01]  /*45a40*/  IMAD.WIDE R2, R27, 0x4, R10 ;  /* 0x000000041b027825 */ /* 0x004fe200078e020a */
[----:B------:R-:W-:Y:S02]  /*45a50*/  ISETP.LT.AND P5, PT, R211, c[0x0][0x178], !P4 ;  /* 0x00005e00d3007a0c */ /* 0x000fe400067a1270 */
[----:B------:R-:W-:Y:S01]  /*45a60*/  ISETP.LT.AND P4, PT, R103, c[0x0][0x178], !P4 ;  /* 0x00005e0067007a0c */ /* 0x000fe20006781270 */
[----:B-1----:R-:W-:Y:S01]  /*45a70*/  IMAD.WIDE R16, R27, 0x4, R8 ;  /* 0x000000041b107825 */ /* 0x002fe200078e0208 */
[----:B------:R-:W-:-:S03]  /*45a80*/  ISETP.GE.AND P2, PT, R26, c[0x0][0x17c], PT ;  /* 0x00005f001a007a0c */ /* 0x000fc60003f46270 */
[C---:B---3--:R-:W-:Y:S01]  /*45a90*/  IMAD.WIDE R18, R29.reuse, 0x4, R6 ;  /* 0x000000041d127825 */ /* 0x048fe200078e0206 */
[----:B------:R1:W-:Y:S03]  /*45aa0*/  @P1 STG.E [R2.64], R94 ;  /* 0x0000005e02001986 */ /* 0x0003e6000c101906 */
[----:B----4-:R-:W-:Y:S01]  /*45ab0*/  IMAD.WIDE R20, R29, 0x4, R4 ;  /* 0x000000041d147825 */ /* 0x010fe200078e0204 */
[----:B------:R2:W-:Y:S01]  /*45ac0*/  @P0 STG.E [R16.64], R118 ;  /* 0x0000007610000986 */ /* 0x0005e2000c101906 */
[----:B------:R-:W-:Y:S02]  /*45ad0*/  IADD3 R26, R199, 0x61, RZ ;  /* 0x00000061c71a7810 */ /* 0x000fe40007ffe0ff */
[----:B------:R-:W-:Y:S01]  /*45ae0*/  IMAD.WIDE R22, R29, 0x4, R10 ;  /* 0x000000041d167825 */ /* 0x000fe200078e020a */
[----:B------:R3:W-:Y:S01]  /*45af0*/  @P6 STG.E [R18.64], R63 ;  /* 0x0000003f12006986 */ /* 0x0007e2000c101906 */
[----:B------:R-:W-:-:S02]  /*45b00*/  ISETP.LT.AND P0, PT, R239, c[0x0][0x178], !P2 ;  /* 0x00005e00ef007a0c */ /* 0x000fc40005701270 */
[C---:B------:R-:W-:Y:S01]  /*45b10*/  IMAD.WIDE R24, R29.reuse, 0x4, R8 ;  /* 0x000000041d187825 */ /* 0x040fe200078e0208 */
[----:B------:R4:W-:Y:S01]  /*45b20*/  @P3 STG.E [R20.64], R79 ;  /* 0x0000004f14003986 */ /* 0x0009e2000c101906 */
[----:B------:R-:W-:Y:S02]  /*45b30*/  ISETP.LT.AND P3, PT, R210, c[0x0][0x178], !P2 ;  /* 0x00005e00d2007a0c */ /* 0x000fe40005761270 */
[----:B------:R-:W-:Y:S02]  /*45b40*/  ISETP.GE.AND P1, PT, R26, c[0x0][0x17c], PT ;  /* 0x00005f001a007a0c */ /* 0x000fe40003f26270 */
[----:B------:R-:W-:Y:S01]  /*45b50*/  IADD3 R29, R29, c[0x0][0x198], RZ ;  /* 0x000066001d1d7a10 */ /* 0x000fe20007ffe0ff */
[----:B------:R3:W-:Y:S01]  /*45b60*/  @P5 STG.E [R22.64], R95 ;  /* 0x0000005f16005986 */ /* 0x0007e2000c101906 */
[----:B------:R-:W-:Y:S02]  /*45b70*/  ISETP.LT.AND P6, PT, R211, c[0x0][0x178], !P2 ;  /* 0x00005e00d3007a0c */ /* 0x000fe400057c1270 */
[----:B------:R-:W-:Y:S01]  /*45b80*/  ISETP.LT.AND P2, PT, R103, c[0x0][0x178], !P2 ;  /* 0x00005e0067007a0c */ /* 0x000fe20005741270 */
[----:B------:R4:W-:Y:S01]  /*45b90*/  @P4 STG.E [R24.64], R119 ;  /* 0x0000007718004986 */ /* 0x0009e2000c101906 */
[----:B------:R-:W-:Y:S01]  /*45ba0*/  ISETP.LT.AND P4, PT, R239, c[0x0][0x178], !P1 ;  /* 0x00005e00ef007a0c */ /* 0x000fe20004f81270 */
[----:B-1----:R-:W-:Y:S01]  /*45bb0*/  IMAD.WIDE R2, R29, 0x4, R6 ;  /* 0x000000041d027825 */ /* 0x002fe200078e0206 */
[----:B------:R-:W-:-:S02]  /*45bc0*/  ISETP.LT.AND P5, PT, R210, c[0x0][0x178], !P1 ;  /* 0x00005e00d2007a0c */ /* 0x000fc40004fa1270 */
[C---:B------:R-:W-:Y:S01]  /*45bd0*/  IADD3 R27, R29.reuse, c[0x0][0x198], RZ ;  /* 0x000066001d1b7a10 */ /* 0x040fe20007ffe0ff */
[----:B--2---:R-:W-:Y:S01]  /*45be0*/  IMAD.WIDE R16, R29, 0x4, R4 ;  /* 0x000000041d107825 */ /* 0x004fe200078e0204 */
[----:B------:R-:W-:Y:S01]  /*45bf0*/  IADD3 R26, R199, 0x62, RZ ;  /* 0x00000062c71a7810 */ /* 0x000fe20007ffe0ff */
[----:B------:R1:W-:Y:S02]  /*45c00*/  @P0 STG.E [R2.64], R144 ;  /* 0x0000009002000986 */ /* 0x0003e4000c101906 */
[----:B---3--:R-:W-:Y:S02]  /*45c10*/  IMAD.WIDE R18, R29, 0x4, R10 ;  /* 0x000000041d127825 */ /* 0x008fe400078e020a */
[----:B------:R-:W-:Y:S01]  /*45c20*/  @P3 STG.E [R16.64], R164 ;  /* 0x000000a410003986 */ /* 0x000fe2000c101906 */
[----:B------:R-:W-:Y:S01]  /*45c30*/  ISETP.LT.AND P3, PT, R211, c[0x0][0x178], !P1 ;  /* 0x00005e00d3007a0c */ /* 0x000fe20004f61270 */
[----:B----4-:R-:W-:Y:S01]  /*45c40*/  IMAD.WIDE R20, R29, 0x4, R8 ;  /* 0x000000041d147825 */ /* 0x010fe200078e0208 */
[----:B------:R-:W-:-:S03]  /*45c50*/  ISETP.GE.AND P0, PT, R26, c[0x0][0x17c], PT ;  /* 0x00005f001a007a0c */ /* 0x000fc60003f06270 */
[C---:B------:R-:W-:Y:S01]  /*45c60*/  IMAD.WIDE R22, R27.reuse, 0x4, R6 ;  /* 0x000000041b167825 */ /* 0x040fe200078e0206 */
[----:B------:R-:W-:Y:S03]  /*45c70*/  @P6 STG.E [R18.64], R184 ;  /* 0x000000b812006986 */ /* 0x000fe6000c101906 */
[----:B------:R-:W-:Y:S01]  /*45c80*/  IMAD.WIDE R24, R27, 0x4, R4 ;  /* 0x000000041b187825 */ /* 0x000fe200078e0204 */
[----:B------:R2:W-:Y:S01]  /*45c90*/  @P2 STG.E [R20.64], R192 ;  /* 0x000000c014002986 */ /* 0x0005e2000c101906 */
[----:B------:R-:W-:-:S03]  /*45ca0*/  ISETP.LT.AND P2, PT, R103, c[0x0][0x178], !P1 ;  /* 0x00005e0067007a0c */ /* 0x000fc60004f41270 */
[----:B------:R3:W-:Y:S01]  /*45cb0*/  @P4 STG.E [R22.64], R145 ;  /* 0x0000009116004986 */ /* 0x0007e2000c101906 */
[----:B------:R-:W-:Y:S01]  /*45cc0*/  ISETP.LT.AND P4, PT, R239, c[0x0][0x178], !P0 ;  /* 0x00005e00ef007a0c */ /* 0x000fe20004781270 */
[----:B-1----:R-:W-:Y:S02]  /*45cd0*/  IMAD.WIDE R2, R27, 0x4, R10 ;  /* 0x000000041b027825 */ /* 0x002fe400078e020a */
[----:B------:R1:W-:Y:S01]  /*45ce0*/  @P5 STG.E [R24.64], R165 ;  /* 0x000000a518005986 */ /* 0x0003e2000c101906 */
[----:B------:R-:W-:Y:S02]  /*45cf0*/  ISETP.LT.AND P5, PT, R210, c[0x0][0x178], !P0 ;  /* 0x00005e00d2007a0c */ /* 0x000fe400047a1270 */
[----:B------:R-:W-:Y:S02]  /*45d00*/  ISETP.LT.AND P6, PT, R211, c[0x0][0x178], !P0 ;  /* 0x00005e00d3007a0c */ /* 0x000fe400047c1270 */
[----:B------:R-:W-:Y:S02]  /*45d10*/  IADD3 R29, R27, c[0x0][0x198], RZ ;  /* 0x000066001b1d7a10 */ /* 0x000fe40007ffe0ff */
[C---:B--2---:R-:W-:Y:S01]  /*45d20*/  IADD3 R20, R199.reuse, 0x64, RZ ;  /* 0x00000064c7147810 */ /* 0x044fe20007ffe0ff */
[----:B------:R2:W-:Y:S01]  /*45d30*/  @P3 STG.E [R2.64], R185 ;  /* 0x000000b902003986 */ /* 0x0005e2000c101906 */
[----:B------:R-:W-:Y:S01]  /*45d40*/  IADD3 R26, R199, 0x63, RZ ;  /* 0x00000063c71a7810 */ /* 0x000fe20007ffe0ff */
[----:B------:R-:W-:Y:S01]  /*45d50*/  IMAD.WIDE R16, R27, 0x4, R8 ;  /* 0x000000041b107825 */ /* 0x000fe200078e0208 */
[----:B------:R-:W-:-:S03]  /*45d60*/  ISETP.GE.AND P3, PT, R20, c[0x0][0x17c], PT ;  /* 0x00005f0014007a0c */ /* 0x000fc60003f66270 */
[----:B------:R-:W-:Y:S01]  /*45d70*/  IMAD.WIDE R18, R29, 0x4, R6 ;  /* 0x000000041d127825 */ /* 0x000fe200078e0206 */
[----:B------:R-:W-:-:S03]  /*45d80*/  ISETP.GE.AND P1, PT, R26, c[0x0][0x17c], PT ;  /* 0x00005f001a007a0c */ /* 0x000fc60003f26270 */
[C---:B------:R-:W-:Y:S01]  /*45d90*/  IMAD.WIDE R20, R29.reuse, 0x4, R4 ;  /* 0x000000041d147825 */ /* 0x040fe200078e0204 */
[----:B------:R4:W-:Y:S03]  /*45da0*/  @P2 STG.E [R16.64], R193 ;  /* 0x000000c110002986 */ /* 0x0009e6000c101906 */
[----:B---3--:R-:W-:Y:S01]  /*45db0*/  IMAD.WIDE R22, R29, 0x4, R10 ;  /* 0x000000041d167825 */ /* 0x008fe200078e020a */
[----:B------:R3:W-:Y:S01]  /*45dc0*/  @P4 STG.E [R18.64], R140 ;  /* 0x0000008c12004986 */ /* 0x0007e2000c101906 */
[----:B------:R-:W-:Y:S02]  /*45dd0*/  ISETP.LT.AND P0, PT, R103, c[0x0][0x178], !P0 ;  /* 0x00005e0067007a0c */ /* 0x000fe40004701270 */
[----:B------:R-:W-:Y:S01]  /*45de0*/  ISETP.LT.AND P4, PT, R239, c[0x0][0x178], !P1 ;  /* 0x00005e00ef007a0c */ /* 0x000fe20004f81270 */
[----:B------:R3:W-:Y:S01]  /*45df0*/  @P5 STG.E [R20.64], R168 ;  /* 0x000000a814005986 */ /* 0x0007e2000c101906 */
[----:B-1----:R-:W-:-:S03]  /*45e00*/  IADD3 R25, R29, c[0x0][0x198], RZ ;  /* 0x000066001d197a10 */ /* 0x002fc60007ffe0ff */
[----:B------:R1:W-:Y:S01]  /*45e10*/  @P6 STG.E [R22.64], R180 ;  /* 0x000000b416006986 */ /* 0x0003e2000c101906 */
[----:B------:R-:W-:Y:S02]  /*45e20*/  ISETP.LT.AND P6, PT, R210, c[0x0][0x178], !P1 ;  /* 0x00005e00d2007a0c */ /* 0x000fe40004fc1270 */
[----:B------:R-:W-:Y:S02]  /*45e30*/  ISETP.LT.AND P2, PT, R211, c[0x0][0x178], !P1 ;  /* 0x00005e00d3007a0c */ /* 0x000fe40004f41270 */
[----:B------:R-:W-:Y:S01]  /*45e40*/  ISETP.LT.AND P1, PT, R103, c[0x0][0x178], !P1 ;  /* 0x00005e0067007a0c */ /* 0x000fe20004f21270 */
[----:B--2---:R-:W-:Y:S01]  /*45e50*/  IMAD.WIDE R2, R29, 0x4, R8 ;  /* 0x000000041d027825 */ /* 0x004fe200078e0208 */
[----:B------:R-:W-:Y:S02]  /*45e60*/  ISETP.LT.AND P5, PT, R239, c[0x0][0x178], !P3 ;  /* 0x00005e00ef007a0c */ /* 0x000fe40005fa1270 */
[----:B------:R-:W-:Y:S01]  /*45e70*/  IADD3 R24, R199, 0x65, RZ ;  /* 0x00000065c7187810 */ /* 0x000fe20007ffe0ff */
[C---:B----4-:R-:W-:Y:S01]  /*45e80*/  IMAD.WIDE R16, R25.reuse, 0x4, R6 ;  /* 0x0000000419107825 */ /* 0x050fe200078e0206 */
[C---:B------:R-:W-:Y:S01]  /*45e90*/  IADD3 R27, R25.reuse, c[0x0][0x198], RZ ;  /* 0x00006600191b7a10 */ /* 0x040fe20007ffe0ff */
[----:B------:R2:W-:Y:S02]  /*45ea0*/  @P0 STG.E [R2.64], R156 ;  /* 0x0000009c02000986 */ /* 0x0005e4000c101906 */
[C---:B---3--:R-:W-:Y:S01]  /*45eb0*/  IMAD.WIDE R18, R25.reuse, 0x4, R4 ;  /* 0x0000000419127825 */ /* 0x048fe200078e0204 */
[----:B------:R-:W-:Y:S01]  /*45ec0*/  ISETP.GE.AND P0, PT, R24, c[0x0][0x17c], PT ;  /* 0x00005f0018007a0c */ /* 0x000fe20003f06270 */
[----:B------:R3:W-:Y:S02]  /*45ed0*/  @P4 STG.E [R16.64], R141 ;  /* 0x0000008d10004986 */ /* 0x0007e4000c101906 */
[----:B------:R-:W-:-:S02]  /*45ee0*/  IMAD.WIDE R20, R25, 0x4, R10 ;  /* 0x0000000419147825 */ /* 0x000fc400078e020a */
[----:B------:R4:W-:Y:S02]  /*45ef0*/  @P6 STG.E [R18.64], R169 ;  /* 0x000000a912006986 */ /* 0x0009e4000c101906 */
[----:B-1----:R-:W-:Y:S01]  /*45f00*/  IMAD.WIDE R22, R25, 0x4, R8 ;  /* 0x0000000419167825 */ /* 0x002fe200078e0208 */
[----:B------:R-:W-:-:S03]  /*45f10*/  ISETP.LT.AND P6, PT, R210, c[0x0][0x178], !P3 ;  /* 0x00005e00d2007a0c */ /* 0x000fc60005fc1270 */
[----:B------:R-:W-:Y:S01]  /*45f20*/  IMAD.WIDE R24, R27, 0x4, R6 ;  /* 0x000000041b187825 */ /* 0x000fe200078e0206 */
[----:B------:R-:W-:Y:S01]  /*45f30*/  ISETP.LT.AND P4, PT, R211, c[0x0][0x178], !P3 ;  /* 0x00005e00d3007a0c */ /* 0x000fe20005f81270 */
[----:B------:R1:W-:Y:S01]  /*45f40*/  @P2 STG.E [R20.64], R181 ;  /* 0x000000b514002986 */ /* 0x0003e2000c101906 */
[----:B------:R-:W-:Y:S02]  /*45f50*/  ISETP.LT.AND P3, PT, R103, c[0x0][0x178], !P3 ;  /* 0x00005e0067007a0c */ /* 0x000fe40005f61270 */
[----:B------:R-:W-:Y:S01]  /*45f60*/  ISETP.LT.AND P2, PT, R239, c[0x0][0x178], !P0 ;  /* 0x00005e00ef007a0c */ /* 0x000fe20004741270 */
[----:B------:R1:W-:Y:S01]  /*45f70*/  @P1 STG.E [R22.64], R157 ;  /* 0x0000009d16001986 */ /* 0x0003e2000c101906 */
[----:B------:R-:W-:-:S03]  /*45f80*/  IADD3 R29, R27, c[0x0][0x198], RZ ;  /* 0x000066001b1d7a10 */ /* 0x000fc60007ffe0ff */
[----:B------:R1:W-:Y:S01]  /*45f90*/  @P5 STG.E [R24.64], R136 ;  /* 0x0000008818005986 */ /* 0x0003e2000c101906 */
[----:B------:R-:W-:Y:S01]  /*45fa0*/  ISETP.LT.AND P5, PT, R210, c[0x0][0x178], !P0 ;  /* 0x00005e00d2007a0c */ /* 0x000fe200047a1270 */
[----:B--2---:R-:W-:Y:S01]  /*45fb0*/  IMAD.WIDE R2, R27, 0x4, R4 ;  /* 0x000000041b027825 */ /* 0x004fe200078e0204 */
[----:B------:R-:W-:-:S03]  /*45fc0*/  IADD3 R26, R199, 0x66, RZ ;  /* 0x00000066c71a7810 */ /* 0x000fc60007ffe0ff */
[C---:B---3--:R-:W-:Y:S01]  /*45fd0*/  IMAD.WIDE R16, R27.reuse, 0x4, R10 ;  /* 0x000000041b107825 */ /* 0x048fe200078e020a */
[----:B------:R2:W-:Y:S03]  /*45fe0*/  @P6 STG.E [R2.64], R148 ;  /* 0x0000009402006986 */ /* 0x0005e6000c101906 */
[----:B----4-:R-:W-:Y:S01]  /*45ff0*/  IMAD.WIDE R18, R27, 0x4, R8 ;  /* 0x000000041b127825 */ /* 0x010fe200078e0208 */
[----:B------:R-:W-:-:S03]  /*46000*/  ISETP.GE.AND P1, PT, R26, c[0x0][0x17c], PT ;  /* 0x00005f001a007a0c */ /* 0x000fc60003f26270 */
[C---:B-1----:R-:W-:Y:S01]  /*46010*/  IMAD.WIDE R20, R29.reuse, 0x4, R6 ;  /* 0x000000041d147825 */ /* 0x042fe200078e0206 */
[----:B------:R1:W-:Y:S03]  /*46020*/  @P4 STG.E [R16.64], R176 ;  /* 0x000000b010004986 */ /* 0x0003e6000c101906 */
[----:B------:R-:W-:Y:S01]  /*46030*/  IMAD.WIDE R22, R29, 0x4, R4 ;  /* 0x000000041d167825 */ /* 0x000fe200078e0204 */
[----:B------:R-:W-:Y:S01]  /*46040*/  ISETP.LT.AND P6, PT, R211, c[0x0][0x178], !P0 ;  /* 0x00005e00d3007a0c */ /* 0x000fe200047c1270 */
[----:B------:R3:W-:Y:S01]  /*46050*/  @P3 STG.E [R18.64], R188 ;  /* 0x000000bc12003986 */ /* 0x0007e2000c101906 */
[----:B------:R-:W-:-:S03]  /*46060*/  ISETP.LT.AND P0, PT, R103, c[0x0][0x178], !P0 ;  /* 0x00005e0067007a0c */ /* 0x000fc60004701270 */
[----:B------:R4:W-:Y:S01]  /*46070*/  @P2 STG.E [R20.64], R137 ;  /* 0x0000008914002986 */ /* 0x0009e2000c101906 */
[----:B------:R-:W-:-:S03]  /*46080*/  ISETP.LT.AND P3, PT, R210, c[0x0][0x178], !P1 ;  /* 0x00005e00d2007a0c */ /* 0x000fc60004f61270 */
[----:B------:R1:W-:Y:S01]  /*46090*/  @P5 STG.E [R22.64], R149 ;  /* 0x0000009516005986 */ /* 0x0003e2000c101906 */
[----:B------:R-:W-:Y:S02]  /*460a0*/  ISETP.LT.AND P5, PT, R239, c[0x0][0x178], !P1 ;  /* 0x00005e00ef007a0c */ /* 0x000fe40004fa1270 */
[----:B------:R-:W-:Y:S02]  /*460b0*/  IADD3 R24, R199, 0x67, RZ ;  /* 0x00000067c7187810 */ /* 0x000fe40007ffe0ff */
[----:B------:R-:W-:Y:S02]  /*460c0*/  ISETP.LT.AND P2, PT, R211, c[0x0][0x178], !P1 ;  /* 0x00005e00d3007a0c */ /* 0x000fe40004f41270 */
[C---:B------:R-:W-:Y:S01]  /*460d0*/  IADD3 R27, R29.reuse, c[0x0][0x198], RZ ;  /* 0x000066001d1b7a10 */ /* 0x040fe20007ffe0ff */
[----:B--2---:R-:W-:Y:S01]  /*460e0*/  IMAD.WIDE R2, R29, 0x4, R10 ;  /* 0x000000041d027825 */ /* 0x004fe200078e020a */
[----:B------:R-:W-:Y:S02]  /*460f0*/  ISETP.LT.AND P1, PT, R103, c[0x0][0x178], !P1 ;  /* 0x00005e0067007a0c */ /* 0x000fe40004f21270 */
[----:B------:R-:W-:Y:S01]  /*46100*/  ISETP.GE.AND P4, PT, R24, c[0x0][0x17c], PT ;  /* 0x00005f0018007a0c */ /* 0x000fe20003f86270 */
[----:B-1----:R-:W-:Y:S01]  /*46110*/  IMAD.WIDE R16, R29, 0x4, R8 ;  /* 0x000000041d107825 */ /* 0x002fe200078e0208 */
[----:B------:R-:W-:Y:S01]  /*46120*/  IADD3 R24, R199, 0x68, RZ ;  /* 0x00000068c7187810 */ /* 0x000fe20007ffe0ff */
[----:B------:R1:W-:Y:S02]  /*46130*/  @P6 STG.E [R2.64], R177 ;  /* 0x000000b102006986 */ /* 0x0003e4000c101906 */
[----:B---3--:R-:W-:Y:S01]  /*46140*/  IMAD.WIDE R18, R27, 0x4, R6 ;  /* 0x000000041b127825 */ /* 0x008fe200078e0206 */
[----:B------:R-:W-:-:S03]  /*46150*/  ISETP.GE.AND P6, PT, R24, c[0x0][0x17c], PT ;  /* 0x00005f0018007a0c */ /* 0x000fc60003fc6270 */
[C---:B----4-:R-:W-:Y:S01]  /*46160*/  IMAD.WIDE R20, R27.reuse, 0x4, R4 ;  /* 0x000000041b147825 */ /* 0x050fe200078e0204 */
[----:B------:R2:W-:Y:S03]  /*46170*/  @P0 STG.E [R16.64], R189 ;  /* 0x000000bd10000986 */ /* 0x0005e6000c101906 */
[C---:B------:R-:W-:Y:S01]  /*46180*/  IMAD.WIDE R22, R27.reuse, 0x4, R10 ;  /* 0x000000041b167825 */ /* 0x040fe200078e020a */
[----:B------:R3:W-:Y:S03]  /*46190*/  @P5 STG.E [R18.64], R132 ;  /* 0x0000008412005986 */ /* 0x0007e6000c101906 */
[----:B------:R-:W-:Y:S01]  /*461a0*/  IMAD.WIDE R24, R27, 0x4, R8 ;  /* 0x000000041b187825 */ /* 0x000fe200078e0208 */
[----:B------:R4:W-:Y:S01]  /*461b0*/  @P3 STG.E [R20.64], R160 ;  /* 0x000000a014003986 */ /* 0x0009e2000c101906 */
[----:B------:R-:W-:-:S03]  /*461c0*/  ISETP.LT.AND P3, PT, R210, c[0x0][0x178], !P4 ;  /* 0x00005e00d2007a0c */ /* 0x000fc60006761270 */
[----:B------:R1:W-:Y:S01]  /*461d0*/  @P2 STG.E [R22.64], R172 ;  /* 0x000000ac16002986 */ /* 0x0003e2000c101906 */
[----:B------:R-:W-:-:S03]  /*461e0*/  ISETP.LT.AND P2, PT, R239, c[0x0][0x178], !P4 ;  /* 0x00005e00ef007a0c */ /* 0x000fc60006741270 */
[----:B------:R2:W-:Y:S01]  /*461f0*/  @P1 STG.E [R24.64], R12 ;  /* 0x0000000c18001986 */ /* 0x0005e2000c101906 */
[----:B------:R-:W-:Y:S02]  /*46200*/  ISETP.LT.AND P1, PT, R211, c[0x0][0x178], !P4 ;  /* 0x00005e00d3007a0c */ /* 0x000fe40006721270 */
[----:B------:R-:W-:Y:S02]  /*46210*/  IADD3 R27, R27, c[0x0][0x198], RZ ;  /* 0x000066001b1b7a10 */ /* 0x000fe40007ffe0ff */
[----:B------:R-:W-:Y:S02]  /*46220*/  ISETP.LT.AND P4, PT, R103, c[0x0][0x178], !P4 ;  /* 0x00005e0067007a0c */ /* 0x000fe40006781270 */
[----:B------:R-:W-:Y:S01]  /*46230*/  ISETP.LT.AND P5, PT, R239, c[0x0][0x178], !P6 ;  /* 0x00005e00ef007a0c */ /* 0x000fe200077a1270 */
[C---:B-1----:R-:W-:Y:S01]  /*46240*/  IMAD.WIDE R2, R27.reuse, 0x4, R6 ;  /* 0x000000041b027825 */ /* 0x042fe200078e0206 */
[----:B------:R-:W-:Y:S02]  /*46250*/  IADD3 R29, R27, c[0x0][0x198], RZ ;  /* 0x000066001b1d7a10 */ /* 0x000fe40007ffe0ff */
[----:B------:R-:W-:Y:S01]  /*46260*/  IADD3 R26, R199, 0x69, RZ ;  /* 0x00000069c71a7810 */ /* 0x000fe20007ffe0ff */
[C---:B--2---:R-:W-:Y:S01]  /*46270*/  IMAD.WIDE R16, R27.reuse, 0x4, R4 ;  /* 0x000000041b107825 */ /* 0x044fe200078e0204 */
[----:B------:R1:W-:Y:S03]  /*46280*/  @P2 STG.E [R2.64], R133 ;  /* 0x0000008502002986 */ /* 0x0003e6000c101906 */
[----:B---3--:R-:W-:Y:S01]  /*46290*/  IMAD.WIDE R18, R27, 0x4, R10 ;  /* 0x000000041b127825 */ /* 0x008fe200078e020a */
[----:B------:R-:W-:-:S03]  /*462a0*/  ISETP.GE.AND P0, PT, R26, c[0x0][0x17c], PT ;  /* 0x00005f001a007a0c */ /* 0x000fc60003f06270 */
[----:B----4-:R-:W-:Y:S01]  /*462b0*/  IMAD.WIDE R20, R27, 0x4, R8 ;  /* 0x000000041b147825 */ /* 0x010fe200078e0208 */
[----:B------:R2:W-:Y:S03]  /*462c0*/  @P3 STG.E [R16.64], R161 ;  /* 0x000000a110003986 */ /* 0x0005e6000c101906 */
[----:B------:R-:W-:Y:S01]  /*462d0*/  IMAD.WIDE R22, R29, 0x4, R6 ;  /* 0x000000041d167825 */ /* 0x000fe200078e0206 */
[----:B------:R-:W-:Y:S01]  /*462e0*/  @P1 STG.E [R18.64], R173 ;  /* 0x000000ad12001986 */ /* 0x000fe2000c101906 */
[----:B------:R-:W-:Y:S02]  /*462f0*/  ISETP.LT.AND P2, PT, R210, c[0x0][0x178], !P6 ;  /* 0x00005e00d2007a0c */ /* 0x000fe40007741270 */
[----:B------:R-:W-:Y:S01]  /*46300*/  ISETP.LT.AND P3, PT, R211, c[0x0][0x178], !P6 ;  /* 0x00005e00d3007a0c */ /* 0x000fe20007761270 */
[----:B------:R3:W-:Y:S01]  /*46310*/  @P4 STG.E [R20.64], R13 ;  /* 0x0000000d14004986 */ /* 0x0007e2000c101906 */
[----:B------:R-:W-:-:S03]  /*46320*/  ISETP.LT.AND P6, PT, R103, c[0x0][0x178], !P6 ;  /* 0x00005e0067007a0c */ /* 0x000fc600077c1270 */
[----:B------:R-:W-:Y:S01]  /*46330*/  @P5 STG.E [R22.64], R146 ;  /* 0x0000009216005986 */ /* 0x000fe2000c101906 */
[----:B------:R-:W-:Y:S02]  /*46340*/  ISETP.LT.AND P5, PT, R239, c[0x0][0x178], !P0 ;  /* 0x00005e00ef007a0c */ /* 0x000fe400047a1270 */
[----:B------:R-:W-:Y:S02]  /*46350*/  ISETP.LT.AND P4, PT, R210, c[0x0][0x178], !P0 ;  /* 0x00005e00d2007a0c */ /* 0x000fe40004781270 */
[----:B------:R-:W-:Y:S02]  /*46360*/  IADD3 R12, R199, 0x6a, RZ ;  /* 0x0000006ac70c7810 */ /* 0x000fe40007ffe0ff */
[C---:B------:R-:W-:Y:S01]  /*46370*/  IADD3 R25, R29.reuse, c[0x0][0x198], RZ ;  /* 0x000066001d197a10 */ /* 0x040fe20007ffe0ff */
[----:B-1----:R-:W-:Y:S01]  /*46380*/  IMAD.WIDE R2, R29, 0x4, R4 ;  /* 0x000000041d027825 */ /* 0x002fe200078e0204 */
[----:B------:R-:W-:-:S03]  /*46390*/  ISETP.GE.AND P1, PT, R12, c[0x0][0x17c], PT ;  /* 0x00005f000c007a0c */ /* 0x000fc60003f26270 */
[C---:B--2---:R-:W-:Y:S01]  /*463a0*/  IMAD.WIDE R16, R29.reuse, 0x4, R10 ;  /* 0x000000041d107825 */ /* 0x044fe200078e020a */
[----:B------:R1:W-:Y:S03]  /*463b0*/  @P2 STG.E [R2.64], R166 ;  /* 0x000000a602002986 */ /* 0x0003e6000c101906 */
[----:B---3--:R-:W-:Y:S01]  /*463c0*/  IMAD.WIDE R12, R29, 0x4, R8 ;  /* 0x000000041d0c7825 */ /* 0x008fe200078e0208 */
[----:B------:R-:W-:Y:S03]  /*463d0*/  @P3 STG.E [R16.64], R186 ;  /* 0x000000ba10003986 */ /* 0x000fe6000c101906 */
[C---:B------:R-:W-:Y:S01]  /*463e0*/  IMAD.WIDE R18, R25.reuse, 0x4, R6 ;  /* 0x0000000419127825 */ /* 0x040fe200078e0206 */
[----:B------:R2:W-:Y:S03]  /*463f0*/  @P6 STG.E [R12.64], R194 ;  /* 0x000000c20c006986 */ /* 0x0005e6000c101906 */
[----:B------:R-:W-:Y:S01]  /*46400*/  IMAD.WIDE R20, R25, 0x4, R4 ;  /* 0x0000000419147825 */ /* 0x000fe200078e0204 */
[----:B------:R-:W-:Y:S01]  /*46410*/  ISETP.LT.AND P3, PT, R211, c[0x0][0x178], !P0 ;  /* 0x00005e00d3007a0c */ /* 0x000fe20004761270 */
[----:B------:R3:W-:Y:S01]  /*46420*/  @P5 STG.E [R18.64], R147 ;  /* 0x0000009312005986 */ /* 0x0007e2000c101906 */
[----:B------:R-:W-:-:S02]  /*46430*/  ISETP.LT.AND P0, PT, R103, c[0x0][0x178], !P0 ;  /* 0x00005e0067007a0c */ /* 0x000fc40004701270 */
[----:B------:R-:W-:Y:S01]  /*46440*/  ISETP.LT.AND P2, PT, R239, c[0x0][0x178], !P1 ;  /* 0x00005e00ef007a0c */ /* 0x000fe20004f41270 */
[----:B------:R4:W-:Y:S01]  /*46450*/  @P4 STG.E [R20.64], R167 ;  /* 0x000000a714004986 */ /* 0x0009e2000c101906 */
[----:B------:R-:W-:Y:S01]  /*46460*/  ISETP.LT.AND P4, PT, R210, c[0x0][0x178], !P1 ;  /* 0x00005e00d2007a0c */ /* 0x000fe20004f81270 */
[----:B-1----:R-:W-:Y:S01]  /*46470*/  IMAD.WIDE R2, R25, 0x4, R10 ;  /* 0x0000000419027825 */ /* 0x002fe200078e020a */
[----:B------:R-:W-:-:S03]  /*46480*/  ISETP.LT.AND P6, PT, R211, c[0x0][0x178], !P1 ;  /* 0x00005e00d3007a0c */ /* 0x000fc60004fc1270 */
[C---:B--2---:R-:W-:Y:S01]  /*46490*/  IMAD.WIDE R12, R25.reuse, 0x4, R8 ;  /* 0x00000004190c7825 */ /* 0x044fe200078e0208 */
[----:B------:R-:W-:Y:S02]  /*464a0*/  IADD3 R25, R25, c[0x0][0x198], RZ ;  /* 0x0000660019197a10 */ /* 0x000fe40007ffe0ff */
[----:B------:R-:W-:-:S03]  /*464b0*/  IADD3 R23, R199, 0x6b, RZ ;  /* 0x0000006bc7177810 */ /* 0x000fc60007ffe0ff */
[----:B------:R-:W-:Y:S01]  /*464c0*/  IMAD.WIDE R16, R25, 0x4, R6 ;  /* 0x0000000419107825 */ /* 0x000fe200078e0206 */
[----:B------:R-:W-:Y:S01]  /*464d0*/  ISETP.GE.AND P5, PT, R23, c[0x0][0x17c], PT ;  /* 0x00005f0017007a0c */ /* 0x000fe20003fa6270 */
[----:B------:R1:W-:Y:S02]  /*464e0*/  @P3 STG.E [R2.64], R187 ;  /* 0x000000bb02003986 */ /* 0x0003e4000c101906 */
[----:B---3--:R-:W-:Y:S01]  /*464f0*/  IMAD.WIDE R18, R25, 0x4, R4 ;  /* 0x0000000419127825 */ /* 0x008fe200078e0204 */
[----:B------:R-:W-:Y:S01]  /*46500*/  ISETP.LT.AND P1, PT, R103, c[0x0][0x178], !P1 ;  /* 0x00005e0067007a0c */ /* 0x000fe20004f21270 */
[----:B------:R2:W-:Y:S01]  /*46510*/  @P0 STG.E [R12.64], R195 ;  /* 0x000000c30c000986 */ /* 0x0005e2000c101906 */
[----:B------:R-:W-:Y:S01]  /*46520*/  ISETP.LT.AND P0, PT, R239, c[0x0][0x178], !P5 ;  /* 0x00005e00ef007a0c */ /* 0x000fe20006f01270 */
[C---:B----4-:R-:W-:Y:S02]  /*46530*/  IMAD.WIDE R20, R25.reuse, 0x4, R10 ;  /* 0x0000000419147825 */ /* 0x050fe400078e020a */
[----:B------:R3:W-:Y:S01]  /*46540*/  @P2 STG.E [R16.64], R142 ;  /* 0x0000008e10002986 */ /* 0x0007e2000c101906 */
[----:B------:R-:W-:-:S03]  /*46550*/  IADD3 R23, R25, c[0x0][0x198], RZ ;  /* 0x0000660019177a10 */ /* 0x000fc60007ffe0ff */
[----:B------:R4:W-:Y:S01]  /*46560*/  @P4 STG.E [R18.64], R170 ;  /* 0x000000aa12004986 */ /* 0x0009e2000c101906 */
[----:B------:R-:W-:-:S03]  /*46570*/  ISETP.LT.AND P4, PT, R210, c[0x0][0x178], !P5 ;  /* 0x00005e00d2007a0c */ /* 0x000fc60006f81270 */
[----:B------:R4:W-:Y:S01]  /*46580*/  @P6 STG.E [R20.64], R182 ;  /* 0x000000b614006986 */ /* 0x0009e2000c101906 */
[----:B------:R-:W-:Y:S01]  /*46590*/  ISETP.LT.AND P6, PT, R211, c[0x0][0x178], !P5 ;  /* 0x00005e00d3007a0c */ /* 0x000fe20006fc1270 */
[----:B-1----:R-:W-:Y:S01]  /*465a0*/  IMAD.WIDE R2, R25, 0x4, R8 ;  /* 0x0000000419027825 */ /* 0x002fe200078e0208 */
[----:B------:R-:W-:Y:S02]  /*465b0*/  IADD3 R22, R199, 0x6c, RZ ;  /* 0x0000006cc7167810 */ /* 0x000fe40007ffe0ff */
[----:B------:R-:W-:Y:S01]  /*465c0*/  ISETP.LT.AND P5, PT, R103, c[0x0][0x178], !P5 ;  /* 0x00005e0067007a0c */ /* 0x000fe20006fa1270 */
[----:B--2---:R-:W-:Y:S01]  /*465d0*/  IMAD.WIDE R12, R23, 0x4, R6 ;  /* 0x00000004170c7825 */ /* 0x004fe200078e0206 */
[----:B------:R-:W-:-:S03]  /*465e0*/  ISETP.GE.AND P3, PT, R22, c[0x0][0x17c], PT ;  /* 0x00005f0016007a0c */ /* 0x000fc60003f66270 */
[----:B---3--:R-:W-:Y:S01]  /*465f0*/  IMAD.WIDE R16, R23, 0x4, R4 ;  /* 0x0000000417107825 */ /* 0x008fe200078e0204 */
[----:B------:R1:W-:Y:S01]  /*46600*/  @P1 STG.E [R2.64], R158 ;  /* 0x0000009e02001986 */ /* 0x0003e2000c101906 */
[----:B------:R-:W-:Y:S02]  /*46610*/  ISETP.LT.AND P1, PT, R239, c[0x0][0x178], !P3 ;  /* 0x00005e00ef007a0c */ /* 0x000fe40005f21270 */
[----:B----4-:R-:W-:Y:S01]  /*46620*/  IMAD.WIDE R18, R23, 0x4, R10 ;  /* 0x0000000417127825 */ /* 0x010fe200078e020a */
[----:B------:R2:W-:Y:S01]  /*46630*/  @P0 STG.E [R12.64], R143 ;  /* 0x0000008f0c000986 */ /* 0x0005e2000c101906 */
[----:B------:R-:W-:-:S03]  /*46640*/  IADD3 R22, R199, 0x6d, RZ ;  /* 0x0000006dc7167810 */ /* 0x000fc60007ffe0ff */
[----:B------:R3:W-:Y:S01]  /*46650*/  @P4 STG.E [R16.64], R171 ;  /* 0x000000ab10004986 */ /* 0x0007e2000c101906 */
[----:B------:R-:W-:Y:S01]  /*46660*/  ISETP.LT.AND P4, PT, R210, c[0x0][0x178], !P3 ;  /* 0x00005e00d2007a0c */ /* 0x000fe20005f81270 */
[C---:B------:R-:W-:Y:S01]  /*46670*/  IMAD.WIDE R20, R23.reuse, 0x4, R8 ;  /* 0x0000000417147825 */ /* 0x040fe200078e0208 */
[----:B------:R-:W-:Y:S01]  /*46680*/  IADD3 R25, R23, c[0x0][0x198], RZ ;  /* 0x0000660017197a10 */ /* 0x000fe20007ffe0ff */
[----:B------:R4:W-:Y:S01]  /*46690*/  @P6 STG.E [R18.64], R183 ;  /* 0x000000b712006986 */ /* 0x0009e2000c101906 */
[----:B------:R-:W-:Y:S02]  /*466a0*/  ISETP.GE.AND P2, PT, R22, c[0x0][0x17c], PT ;  /* 0x00005f0016007a0c */ /* 0x000fe40003f46270 */
[----:B------:R-:W-:Y:S01]  /*466b0*/  ISETP.LT.AND P6, PT, R211, c[0x0][0x178], !P3 ;  /* 0x00005e00d3007a0c */ /* 0x000fe20005fc1270 */
[----:B------:R-:W4:Y:S01]  /*466c0*/  S2R R252, SR_TID.X ;  /* 0x0000000000fc7919 */ /* 0x000f220000002100 */
[----:B------:R-:W-:Y:S01]  /*466d0*/  ISETP.LT.AND P3, PT, R103, c[0x0][0x178], !P3 ;  /* 0x00005e0067007a0c */ /* 0x000fe20005f61270 */
[----:B-1----:R-:W-:-:S02]  /*466e0*/  IMAD.WIDE R2, R25, 0x4, R6 ;  /* 0x0000000419027825 */ /* 0x002fc400078e0206 */
[----:B------:R1:W-:Y:S01]  /*466f0*/  @P5 STG.E [R20.64], R159 ;  /* 0x0000009f14005986 */ /* 0x0003e2000c101906 */
[----:B------:R-:W-:Y:S01]  /*46700*/  ISETP.LT.AND P5, PT, R239, c[0x0][0x178], !P2 ;  /* 0x00005e00ef007a0c */ /* 0x000fe200057a1270 */
[C---:B--2---:R-:W-:Y:S01]  /*46710*/  IMAD.WIDE R12, R25.reuse, 0x4, R4 ;  /* 0x00000004190c7825 */ /* 0x044fe200078e0204 */
[----:B------:R-:W-:Y:S01]  /*46720*/  IADD3 R23, R25, c[0x0][0x198], RZ ;  /* 0x0000660019177a10 */ /* 0x000fe20007ffe0ff */
[----:B------:R2:W-:Y:S01]  /*46730*/  @P1 STG.E [R2.64], R138 ;  /* 0x0000008a02001986 */ /* 0x0005e2000c101906 */
[----:B------:R-:W-:Y:S01]  /*46740*/  IADD3 R22, R199, 0x6e, RZ ;  /* 0x0000006ec7167810 */ /* 0x000fe20007ffe0ff */
[C---:B---3--:R-:W-:Y:S02]  /*46750*/  IMAD.WIDE R16, R25.reuse, 0x4, R10 ;  /* 0x0000000419107825 */ /* 0x048fe400078e020a */
[----:B------:R3:W-:Y:S01]  /*46760*/  @P4 STG.E [R12.64], R150 ;  /* 0x000000960c004986 */ /* 0x0007e2000c101906 */
[----:B------:R-:W-:Y:S01]  /*46770*/  ISETP.LT.AND P4, PT, R210, c[0x0][0x178], !P2 ;  /* 0x00005e00d2007a0c */ /* 0x000fe20005781270 */
[----:B----4-:R-:W-:Y:S01]  /*46780*/  IMAD.WIDE R18, R25, 0x4, R8 ;  /* 0x0000000419127825 */ /* 0x010fe200078e0208 */
[----:B------:R-:W-:Y:S01]  /*46790*/  ISETP.GE.AND P0, PT, R22, c[0x0][0x17c], PT ;  /* 0x00005f0016007a0c */ /* 0x000fe20003f06270 */
[----:B------:R-:W-:Y:S02]  /*467a0*/  @P6 STG.E [R16.64], R178 ;  /* 0x000000b210006986 */ /* 0x000fe4000c101906 */
[----:B-1----:R-:W-:-:S02]  /*467b0*/  IMAD.WIDE R20, R23, 0x4, R6 ;  /* 0x0000000417147825 */ /* 0x002fc400078e0206 */
[----:B------:R-:W-:Y:S01]  /*467c0*/  @P3 STG.E [R18.64], R190 ;  /* 0x000000be12003986 */ /* 0x000fe2000c101906 */
[----:B------:R-:W-:Y:S02]  /*467d0*/  ISETP.LT.AND P3, PT, R211, c[0x0][0x178], !P2 ;  /* 0x00005e00d3007a0c */ /* 0x000fe40005761270 */
[----:B------:R-:W-:Y:S01]  /*467e0*/  ISETP.LT.AND P2, PT, R103, c[0x0][0x178], !P2 ;  /* 0x00005e0067007a0c */ /* 0x000fe20005741270 */
[----:B------:R1:W-:Y:S01]  /*467f0*/  @P5 STG.E [R20.64], R139 ;  /* 0x0000008b14005986 */ /* 0x0003e2000c101906 */
[----:B------:R-:W-:Y:S01]  /*46800*/  ISETP.LT.AND P6, PT, R239, c[0x0][0x178], !P0 ;  /* 0x00005e00ef007a0c */ /* 0x000fe200047c1270 */
[----:B--2---:R-:W-:Y:S01]  /*46810*/  IMAD.WIDE R2, R23, 0x4, R4 ;  /* 0x0000000417027825 */ /* 0x004fe200078e0204 */
[----:B------:R-:W-:Y:S01]  /*46820*/  ISETP.LT.AND P5, PT, R210, c[0x0][0x178], !P0 ;  /* 0x00005e00d2007a0c */ /* 0x000fe200047a1270 */
[----:B------:R-:W2:Y:S01]  /*46830*/  LDS.128 R16, [R0] ;  /* 0x0000000000107984 */ /* 0x000ea20000000c00 */
[C---:B------:R-:W-:Y:S02]  /*46840*/  IADD3 R22, R199.reuse, 0x6f, RZ ;  /* 0x0000006fc7167810 */ /* 0x040fe40007ffe0ff */
[----:B------:R-:W-:-:S02]  /*46850*/  IADD3 R24, R199, 0x70, RZ ;  /* 0x00000070c7187810 */ /* 0x000fc40007ffe0ff */
[C---:B------:R-:W-:Y:S01]  /*46860*/  IADD3 R27, R23.reuse, c[0x0][0x198], RZ ;  /* 0x00006600171b7a10 */ /* 0x040fe20007ffe0ff */
[C---:B---3--:R-:W-:Y:S01]  /*46870*/  IMAD.WIDE R12, R23.reuse, 0x4, R10 ;  /* 0x00000004170c7825 */ /* 0x048fe200078e020a */
[----:B------:R-:W-:Y:S01]  /*46880*/  ISETP.GE.AND P1, PT, R22, c[0x0][0x17c], PT ;  /* 0x00005f0016007a0c */ /* 0x000fe20003f26270 */
[----:B------:R3:W-:Y:S01]  /*46890*/  @P4 STG.E [R2.64], R151 ;  /* 0x0000009702004986 */ /* 0x0007e2000c101906 */
[----:B------:R-:W-:Y:S01]  /*468a0*/  ISETP.GE.AND P4, PT, R24, c[0x0][0x17c], PT ;  /* 0x00005f0018007a0c */ /* 0x000fe20003f86270 */
[----:B------:R-:W-:Y:S01]  /*468b0*/  IMAD.WIDE R22, R23, 0x4, R8 ;  /* 0x0000000417167825 */ /* 0x000fe200078e0208 */
[----:B------:R-:W-:-:S03]  /*468c0*/  LOP3.LUT R28, R252, 0x7f, RZ, 0xc0, !PT ;  /* 0x0000007ffc1c7812 */ /* 0x000fc600078ec0ff */
[C---:B------:R-:W-:Y:S01]  /*468d0*/  IMAD.WIDE R24, R27.reuse, 0x4, R6 ;  /* 0x000000041b187825 */ /* 0x040fe200078e0206 */
[----:B------:R4:W-:Y:S03]  /*468e0*/  @P3 STG.E [R12.64], R179 ;  /* 0x000000b30c003986 */ /* 0x0009e6000c101906 */
[----:B-1----:R-:W-:Y:S01]  /*468f0*/  IMAD.WIDE R20, R27, 0x4, R4 ;  /* 0x000000041b147825 */ /* 0x002fe200078e0204 */
[----:B------:R1:W-:Y:S03]  /*46900*/  @P2 STG.E [R22.64], R191 ;  /* 0x000000bf16002986 */ /* 0x0003e6000c101906 */
[----:B------:R-:W-:Y:S01]  /*46910*/  IMAD.SHL.U32 R252, R252, 0x400, RZ ;  /* 0x00000400fcfc7824 */ /* 0x000fe200078e00ff */
[----:B------:R-:W-:Y:S01]  /*46920*/  ISETP.LT.AND P3, PT, R211, c[0x0][0x178], !P0 ;  /* 0x00005e00d3007a0c */ /* 0x000fe20004761270 */
[----:B------:R-:W-:Y:S01]  /*46930*/  @P6 STG.E [R24.64], R134 ;  /* 0x0000008618006986 */ /* 0x000fe2000c101906 */
[----:B------:R-:W-:-:S02]  /*46940*/  ISETP.LT.AND P0, PT, R103, c[0x0][0x178], !P0 ;  /* 0x00005e0067007a0c */ /* 0x000fc40004701270 */
[----:B------:R-:W-:Y:S01]  /*46950*/  ISETP.LT.AND P2, PT, R239, c[0x0][0x178], !P1 ;  /* 0x00005e00ef007a0c */ /* 0x000fe20004f41270 */
[----:B------:R1:W-:Y:S01]  /*46960*/  @P5 STG.E [R20.64], R162 ;  /* 0x000000a214005986 */ /* 0x0003e2000c101906 */
[----:B------:R-:W-:Y:S02]  /*46970*/  LOP3.LUT R252, R252, 0x1800, RZ, 0xc0, !PT ;  /* 0x00001800fcfc7812 */ /* 0x000fe400078ec0ff */
[----:B------:R-:W-:Y:S02]  /*46980*/  ISETP.LT.AND P5, PT, R210, c[0x0][0x178], !P1 ;  /* 0x00005e00d2007a0c */ /* 0x000fe40004fa1270 */
[C---:B------:R-:W-:Y:S01]  /*46990*/  IADD3 R29, R27.reuse, c[0x0][0x198], RZ ;  /* 0x000066001b1d7a10 */ /* 0x040fe20007ffe0ff */
[----:B------:R-:W-:Y:S02]  /*469a0*/  IMAD R252, R28, 0x10, R252 ;  /* 0x000000101cfc7824 */ /* 0x000fe400078e02fc */
[----:B---3--:R-:W-:-:S04]  /*469b0*/  IMAD.WIDE R2, R27, 0x4, R10 ;  /* 0x000000041b027825 */ /* 0x008fc800078e020a */
[----:B----4-:R-:W-:Y:S01]  /*469c0*/  IMAD.WIDE R12, R27, 0x4, R8 ;  /* 0x000000041b0c7825 */ /* 0x010fe200078e0208 */
[----:B------:R-:W-:-:S03]  /*469d0*/  LOP3.LUT R252, R252, 0x20, RZ, 0x3c, !PT ;  /* 0x00000020fcfc7812 */ /* 0x000fc600078e3cff */
[C---:B-1----:R-:W-:Y:S01]  /*469e0*/  IMAD.WIDE R22, R29.reuse, 0x4, R6 ;  /* 0x000000041d167825 */ /* 0x042fe200078e0206 */
[----:B------:R-:W-:Y:S03]  /*469f0*/  @P3 STG.E [R2.64], R174 ;  /* 0x000000ae02003986 */ /* 0x000fe6000c101906 */
[----:B------:R-:W-:Y:S01]  /*46a00*/  IMAD.WIDE R20, R29, 0x4, R4 ;  /* 0x000000041d147825 */ /* 0x000fe200078e0204 */
[----:B------:R-:W-:Y:S04]  /*46a10*/  @P0 STG.E [R12.64], R14 ;  /* 0x0000000e0c000986 */ /* 0x000fe8000c101906 */
[----:B------:R-:W-:Y:S04]  /*46a20*/  @P2 STG.E [R22.64], R135 ;  /* 0x0000008716002986 */ /* 0x000fe8000c101906 */
[----:B------:R-:W-:Y:S04]  /*46a30*/  @P5 STG.E [R20.64], R163 ;  /* 0x000000a314005986 */ /* 0x000fe8000c101906 */
[----:B------:R1:W3:Y:S04]  /*46a40*/  LDS.128 R20, [R252] ;  /* 0x00000000fc147984 */ /* 0x0002e80000000c00 */
[----:B-1----:R-:W1:Y:S01]  /*46a50*/  S2R R252, SR_TID.X ;  /* 0x0000000000fc7919 */ /* 0x002e620000002100 */
[----:B------:R-:W-:-:S02]  /*46a60*/  ISETP.LT.AND P6, PT, R211, c[0x0][0x178], !P1 ;  /* 0x00005e00d3007a0c */ /* 0x000fc40004fc1270 */
[----:B------:R-:W-:Y:S02]  /*46a70*/  ISETP.LT.AND P1, PT, R103, c[0x0][0x178], !P1 ;  /* 0x00005e0067007a0c */ /* 0x000fe40004f21270 */
[----:B------:R-:W-:Y:S02]  /*46a80*/  ISETP.LT.AND P0, PT, R239, c[0x0][0x178], !P4 ;  /* 0x00005e00ef007a0c */ /* 0x000fe40006701270 */
[----:B------:R-:W-:Y:S02]  /*46a90*/  ISETP.LT.AND P5, PT, R210, c[0x0][0x178], !P4 ;  /* 0x00005e00d2007a0c */ /* 0x000fe400067a1270 */
[----:B------:R-:W-:Y:S02]  /*46aa0*/  IADD3 R31, R29, c[0x0][0x198], RZ ;  /* 0x000066001d1f7a10 */ /* 0x000fe40007ffe0ff */
[----:B------:R-:W-:Y:S01]  /*46ab0*/  IADD3 R26, R199, 0x71, RZ ;  /* 0x00000071c71a7810 */ /* 0x000fe20007ffe0ff */
[----:B------:R-:W-:-:S03]  /*46ac0*/  IMAD.WIDE R24, R29, 0x4, R10 ;  /* 0x000000041d187825 */ /* 0x000fc600078e020a */
[----:B------:R-:W-:Y:S01]  /*46ad0*/  ISETP.GE.AND P3, PT, R26, c[0x0][0x17c], PT ;  /* 0x00005f001a007a0c */ /* 0x000fe20003f66270 */
[----:B------:R-:W-:Y:S01]  /*46ae0*/  IMAD.WIDE R2, R29, 0x4, R8 ;  /* 0x000000041d027825 */ /* 0x000fe200078e0208 */
[----:B------:R4:W-:Y:S03]  /*46af0*/  @P6 STG.E [R24.64], R175 ;  /* 0x000000af18006986 */ /* 0x0009e6000c101906 */
[----:B------:R-:W-:Y:S01]  /*46b00*/  IMAD.WIDE R12, R31, 0x4, R6 ;  /* 0x000000041f0c7825 */ /* 0x000fe200078e0206 */
[----:B------:R-:W-:-:S03]  /*46b10*/  ISETP.LT.AND P6, PT, R211, c[0x0][0x178], !P4 ;  /* 0x00005e00d3007a0c */ /* 0x000fc600067c1270 */
[----:B------:R-:W-:Y:S01]  /*46b20*/  IMAD.WIDE R26, R31, 0x4, R4 ;  /* 0x000000041f1a7825 */ /* 0x000fe200078e0204 */
[C---:B-1----:R-:W-:Y:S01]  /*46b30*/  LOP3.LUT R30, R252.reuse, 0x7f, RZ, 0xc0, !PT ;  /* 0x0000007ffc1e7812 */ /* 0x042fe200078ec0ff */
[----:B------:R1:W-:Y:S02]  /*46b40*/  @P1 STG.E [R2.64], R15 ;  /* 0x0000000f02001986 */ /* 0x0003e4000c101906 */
[----:B------:R-:W-:Y:S01]  /*46b50*/  IMAD.SHL.U32 R252, R252, 0x400, RZ ;  /* 0x00000400fcfc7824 */ /* 0x000fe200078e00ff */
[----:B------:R-:W-:Y:S01]  /*46b60*/  ISETP.LT.AND P4, PT, R103, c[0x0][0x178], !P4 ;  /* 0x00005e0067007a0c */ /* 0x000fe20006781270 */
[----:B------:R1:W-:Y:S01]  /*46b70*/  @P0 STG.E [R12.64], R204 ;  /* 0x000000cc0c000986 */ /* 0x0003e2000c101906 */
[----:B------:R-:W-:Y:S01]  /*46b80*/  ISETP.LT.AND P0, PT, R239, c[0x0][0x178], !P3 ;  /* 0x00005e00ef007a0c */ /* 0x000fe20005f01270 */
[C---:B----4-:R-:W-:Y:S02]  /*46b90*/  IMAD.WIDE R24, R31.reuse, 0x4, R10 ;  /* 0x000000041f187825 */ /* 0x050fe400078e020a */
[----:B------:R-:W-:Y:S01]  /*46ba0*/  @P5 STG.E [R26.64], R216 ;  /* 0x000000d81a005986 */ /* 0x000fe2000c101906 */
[----:B------:R-:W-:Y:S01]  /*46bb0*/  ISETP.LT.AND P5, PT, R210, c[0x0][0x178], !P3 ;  /* 0x00005e00d2007a0c */ /* 0x000fe20005fa1270 */
[----:B------:R-:W-:Y:S01]  /*46bc0*/  IMAD.WIDE R28, R31, 0x4, R8 ;  /* 0x000000041f1c7825 */ /* 0x000fe200078e0208 */
[----:B------:R-:W-:-:S02]  /*46bd0*/  LOP3.LUT R252, R252, 0x1800, RZ, 0xc0, !PT ;  /* 0x00001800fcfc7812 */ /* 0x000fc400078ec0ff */
[----:B------:R-:W-:Y:S02]  /*46be0*/  IADD3 R31, R31, c[0x0][0x198], RZ ;  /* 0x000066001f1f7a10 */ /* 0x000fe40007ffe0ff */
[----:B------:R-:W-:-:S03]  /*46bf0*/  LEA R252, R30, R252, 0x4 ;  /* 0x000000fc1efc7211 */ /* 0x000fc600078e20ff */
[C---:B-1----:R-:W-:Y:S01]  /*46c00*/  IMAD.WIDE R2, R31.reuse, 0x4, R6 ;  /* 0x000000041f027825 */ /* 0x042fe200078e0206 */
[----:B------:R-:W-:Y:S01]  /*46c10*/  LOP3.LUT R252, R252, 0x40, RZ, 0x3c, !PT ;  /* 0x00000040fcfc7812 */ /* 0x000fe200078e3cff */
[----:B------:R1:W-:Y:S02]  /*46c20*/  @P6 STG.E [R24.64], R220 ;  /* 0x000000dc18006986 */ /* 0x0003e4000c101906 */
[----:B------:R-:W-:Y:S02]  /*46c30*/  IMAD.WIDE R12, R31, 0x4, R4 ;  /* 0x000000041f0c7825 */ /* 0x000fe400078e0204 */
[----:B--2---:R-:W-:Y:S01]  /*46c40*/  @P4 STG.E [R28.64], R16 ;  /* 0x000000101c004986 */ /* 0x004fe2000c101906 */
[----:B------:R-:W-:-:S03]  /*46c50*/  ISETP.LT.AND P4, PT, R211, c[0x0][0x178], !P3 ;  /* 0x00005e00d3007a0c */ /* 0x000fc60005f81270 */
[----:B------:R-:W-:Y:S04]  /*46c60*/  @P0 STG.E [R2.64], R205 ;  /* 0x000000cd02000986 */ /* 0x000fe8000c101906 */
[----:B------:R-:W-:Y:S01]  /*46c70*/  @P5 STG.E [R12.64], R217 ;  /* 0x000000d90c005986 */ /* 0x000fe2000c101906 */
[----:B------:R-:W-:-:S03]  /*46c80*/  IADD3 R0, R199, 0x72, RZ ;  /* 0x00000072c7007810 */ /* 0x000fc60007ffe0ff */
[----:B------:R2:W4:Y:S01]  /*46c90*/  LDS.128 R12, [R252] ;  /* 0x00000000fc0c7984 */ /* 0x0005220000000c00 */
[----:B------:R-:W-:Y:S01]  /*46ca0*/  ISETP.GE.AND P2, PT, R0, c[0x0][0x17c], PT ;  /* 0x00005f0000007a0c */ /* 0x000fe20003f46270 */
[----:B-1----:R-:W-:Y:S02]  /*46cb0*/  IMAD.WIDE R24, R31, 0x4, R10 ;  /* 0x000000041f187825 */ /* 0x002fe400078e020a */
[----:B--2---:R-:W1:Y:S01]  /*46cc0*/  S2R R252, SR_TID.X ;  /* 0x0000000000fc7919 */ /* 0x004e620000002100 */
[----:B------:R-:W-:Y:S02]  /*46cd0*/  ISETP.LT.AND P3, PT, R103, c[0x0][0x178], !P3 ;  /* 0x00005e0067007a0c */ /* 0x000fe40005f61270 */
[----:B------:R-:W-:Y:S01]  /*46ce0*/  ISETP.LT.AND P6, PT, R239, c[0x0][0x178], !P2 ;  /* 0x00005e00ef007a0c */ /* 0x000fe200057c1270 */
[----:B------:R-:W-:Y:S01]  /*46cf0*/  @P4 STG.E [R24.64], R221 ;  /* 0x000000dd18004986 */ /* 0x000fe2000c101906 */
[----:B------:R-:W-:Y:S02]  /*46d00*/  ISETP.LT.AND P5, PT, R210, c[0x0][0x178], !P2 ;  /* 0x00005e00d2007a0c */ /* 0x000fe400057a1270 */
[----:B------:R-:W-:-:S02]  /*46d10*/  ISETP.LT.AND P4, PT, R211, c[0x0][0x178], !P2 ;  /* 0x00005e00d3007a0c */ /* 0x000fc40005781270 */
[C---:B------:R-:W-:Y:S01]  /*46d20*/  IADD3 R33, R31.reuse, c[0x0][0x198], RZ ;  /* 0x000066001f217a10 */ /* 0x040fe20007ffe0ff */
[----:B------:R-:W-:Y:S01]  /*46d30*/  IMAD.WIDE R26, R31, 0x4, R8 ;  /* 0x000000041f1a7825 */ /* 0x000fe200078e0208 */
[----:B------:R-:W-:-:S03]  /*46d40*/  IADD3 R0, R199, 0x73, RZ ;  /* 0x00000073c7007810 */ /* 0x000fc60007ffe0ff */
[----:B------:R-:W-:Y:S01]  /*46d50*/  IMAD.WIDE R28, R33, 0x4, R6 ;  /* 0x00000004211c7825 */ /* 0x000fe200078e0206 */
[----:B------:R-:W-:-:S03]  /*46d60*/  ISETP.GE.AND P1, PT, R0, c[0x0][0x17c], PT ;  /* 0x00005f0000007a0c */ /* 0x000fc60003f26270 */
[C---:B------:R-:W-:Y:S01]  /*46d70*/  IMAD.WIDE R2, R33.reuse, 0x4, R4 ;  /* 0x0000000421027825 */ /* 0x040fe200078e0204 */
[----:B------:R2:W-:Y:S03]  /*46d80*/  @P3 STG.E [R26.64], R17 ;  /* 0x000000111a003986 */ /* 0x0005e6000c101906 */
[----:B------:R-:W-:Y:S01]  /*46d90*/  IMAD.WIDE R30, R33, 0x4, R10 ;  /* 0x00000004211e7825 */ /* 0x000fe200078e020a */
[----:B------:R-:W-:Y:S01]  /*46da0*/  @P6 STG.E [R28.64], R200 ;  /* 0x000000c81c006986 */ /* 0x000fe2000c101906 */
[----:B------:R-:W-:Y:S02]  /*46db0*/  ISETP.LT.AND P2, PT, R103, c[0x0][0x178], !P2 ;  /* 0x00005e0067007a0c */ /* 0x000fe40005741270 */
[C---:B-1----:R-:W-:Y:S01]  /*46dc0*/  LOP3.LUT R32, R252.reuse, 0x7f, RZ, 0xc0, !PT ;  /* 0x0000007ffc207812 */ /* 0x042fe200078ec0ff */
[----:B------:R1:W-:Y:S01]  /*46dd0*/  @P5 STG.E [R2.64], R212 ;  /* 0x000000d402005986 */ /* 0x0003e2000c101906 */
[----:B------:R-:W-:Y:S01]  /*46de0*/  ISETP.LT.AND P6, PT, R239, c[0x0][0x178], !P1 ;  /* 0x00005e00ef007a0c */ /* 0x000fe20004fc1270 */
[----:B------:R-:W-:-:S02]  /*46df0*/  IMAD.SHL.U32 R252, R252, 0x400, RZ ;  /* 0x00000400fcfc7824 */ /* 0x000fc400078e00ff */
[----:B------:R1:W-:Y:S01]  /*46e00*/  @P4 STG.E [R30.64], R224 ;  /* 0x000000e01e004986 */ /* 0x0003e2000c101906 */
[----:B------:R-:W-:Y:S02]  /*46e10*/  ISETP.LT.AND P4, PT, R210, c[0x0][0x178], !P1 ;  /* 0x00005e00d2007a0c */ /* 0x000fe40004f81270 */
[----:B------:R-:W-:Y:S02]  /*46e20*/  ISETP.LT.AND P5, PT, R211, c[0x0][0x178], !P1 ;  /* 0x00005e00d3007a0c */ /* 0x000fe40004fa1270 */
[----:B------:R-:W-:Y:S02]  /*46e30*/  IADD3 R35, R33, c[0x0][0x198], RZ ;  /* 0x0000660021237a10 */ /* 0x000fe40007ffe0ff */
[----:B------:R-:W-:Y:S02]  /*46e40*/  ISETP.LT.AND P1, PT, R103, c[0x0][0x178], !P1 ;  /* 0x00005e0067007a0c */ /* 0x000fe40004f21270 */
[----:B------:R-:W-:Y:S01]  /*46e50*/  LOP3.LUT R252, R252, 0x1800, RZ, 0xc0, !PT ;  /* 0x00001800fcfc7812 */ /* 0x000fe200078ec0ff */
[----:B--2---:R-:W-:Y:S01]  /*46e60*/  IMAD.WIDE R16, R33, 0x4, R8 ;  /* 0x0000000421107825 */ /* 0x004fe200078e0208 */
[----:B------:R-:W-:-:S03]  /*46e70*/  IADD3 R0, R199, 0x74, RZ ;  /* 0x00000074c7007810 */ /* 0x000fc60007ffe0ff */
[----:B------:R-:W-:Y:S01]  /*46e80*/  IMAD.WIDE R24, R35, 0x4, R6 ;  /* 0x0000000423187825 */ /* 0x000fe200078e0206 */
[----:B------:R-:W-:-:S03]  /*46e90*/  ISETP.GE.AND P0, PT, R0, c[0x0][0x17c], PT ;  /* 0x00005f0000007a0c */ /* 0x000fc60003f06270 */
[----:B-1----:R-:W-:Y:S01]  /*46ea0*/  IMAD.WIDE R2, R35, 0x4, R4 ;  /* 0x0000000423027825 */ /* 0x002fe200078e0204 */
[----:B------:R-:W-:Y:S01]  /*46eb0*/  IADD3 R0, R199, 0x75, RZ ;  /* 0x00000075c7007810 */ /* 0x000fe20007ffe0ff */
[----:B---3--:R1:W-:Y:S02]  /*46ec0*/  @P2 STG.E [R16.64], R20 ;  /* 0x0000001410002986 */ /* 0x0083e4000c101906 */
[----:B------:R-:W-:-:S04]  /*46ed0*/  IMAD.WIDE R26, R35, 0x4, R10 ;  /* 0x00000004231a7825 */ /* 0x000fc800078e020a */
[----:B------:R-:W-:Y:S02]  /*46ee0*/  IMAD R252, R32, 0x10, R252 ;  /* 0x0000001020fc7824 */ /* 0x000fe400078e02fc */
[----:B------:R-:W-:Y:S01]  /*46ef0*/  IMAD.WIDE R28, R35, 0x4, R8 ;  /* 0x00000004231c7825 */ /* 0x000fe200078e0208 */
[----:B------:R-:W-:Y:S01]  /*46f00*/  @P6 STG.E [R24.64], R201 ;  /* 0x000000c918006986 */ /* 0x000fe2000c101906 */
[----:B------:R-:W-:Y:S02]  /*46f10*/  ISETP.LT.AND P2, PT, R239, c[0x0][0x178], !P0 ;  /* 0x00005e00ef007a0c */ /* 0x000fe40004741270 */
[----:B------:R-:W-:Y:S01]  /*46f20*/  LOP3.LUT R252, R252, 0x60, RZ, 0x3c, !PT ;  /* 0x00000060fcfc7812 */ /* 0x000fe200078e3cff */
[----:B------:R2:W-:Y:S01]  /*46f30*/  @P4 STG.E [R2.64], R213 ;  /* 0x000000d502004986 */ /* 0x0005e2000c101906 */
[----:B------:R-:W-:Y:S02]  /*46f40*/  ISETP.GE.AND P3, PT, R0, c[0x0][0x17c], PT ;  /* 0x00005f0000007a0c */ /* 0x000fe40003f66270 */
[----:B------:R-:W-:Y:S01]  /*46f50*/  ISETP.LT.AND P4, PT, R210, c[0x0][0x178], !P0 ;  /* 0x00005e00d2007a0c */ /* 0x000fe20004781270 */
[----:B------:R-:W-:Y:S01]  /*46f60*/  @P5 STG.E [R26.64], R225 ;  /* 0x000000e11a005986 */ /* 0x000fe2000c101906 */
[----:B------:R-:W-:-:S03]  /*46f70*/  IADD3 R33, R35, c[0x0][0x198], RZ ;  /* 0x0000660023217a10 */ /* 0x000fc60007ffe0ff */
[----:B------:R3:W-:Y:S01]  /*46f80*/  @P1 STG.E [R28.64], R21 ;  /* 0x000000151c001986 */ /* 0x0007e2000c101906 */
[----:B------:R-:W-:Y:S02]  /*46f90*/  ISETP.LT.AND P1, PT, R211, c[0x0][0x178], !P0 ;  /* 0x00005e00d3007a0c */ /* 0x000fe40004721270 */
[----:B------:R-:W-:Y:S01]  /*46fa0*/  ISETP.LT.AND P0, PT, R103, c[0x0][0x178], !P0 ;  /* 0x00005e0067007a0c */ /* 0x000fe20004701270 */
[----:B------:R-:W4:Y:S01]  /*46fb0*/  LDS.128 R24, [R252] ;  /* 0x00000000fc187984 */ /* 0x000f220000000c00 */
[----:B------:R-:W-:Y:S01]  /*46fc0*/  ISETP.LT.AND P5, PT, R239, c[0x0][0x178], !P3 ;  /* 0x00005e00ef007a0c */ /* 0x000fe20005fa1270 */
[C---:B------:R-:W-:Y:S01]  /*46fd0*/  IMAD.WIDE R30, R33.reuse, 0x4, R6 ;  /* 0x00000004211e7825 */ /* 0x040fe200078e0206 */
[----:B------:R-:W-:-:S03]  /*46fe0*/  IADD3 R35, R33, c[0x0][0x198], RZ ;  /* 0x0000660021237a10 */ /* 0x000fc60007ffe0ff */
[----:B-1----:R-:W-:Y:S01]  /*46ff0*/  IMAD.WIDE R16, R33, 0x4, R4 ;  /* 0x0000000421107825 */ /* 0x002fe200078e0204 */
[----:B------:R-:W-:-:S03]  /*47000*/  IADD3 R0, R199, 0x76, RZ ;  /* 0x00000076c7007810 */ /* 0x000fc60007ffe0ff */
[C---:B--2---:R-:W-:Y:S01]  /*47010*/  IMAD.WIDE R2, R33.reuse, 0x4, R10 ;  /* 0x0000000421027825 */ /* 0x044fe200078e020a */
[----:B------:R1:W-:Y:S03]  /*47020*/  @P2 STG.E [R30.64], R196 ;  /* 0x000000c41e002986 */ /* 0x0003e6000c101906 */
[----:B---3--:R-:W-:Y:S01]  /*47030*/  IMAD.WIDE R20, R33, 0x4, R8 ;  /* 0x0000000421147825 */ /* 0x008fe200078e0208 */
[----:B------:R-:W-:Y:S01]  /*47040*/  @P4 STG.E [R16.64], R152 ;  /* 0x0000009810004986 */ /* 0x000fe2000c101906 */
[----:B------:R-:W-:Y:S02]  /*47050*/  ISETP.GE.AND P6, PT, R0, c[0x0][0x17c], PT ;  /* 0x00005f0000007a0c */ /* 0x000fe40003fc6270 */
[----:B------:R-:W-:Y:S01]  /*47060*/  IMAD.WIDE R28, R35, 0x4, R6 ;  /* 0x00000004231c7825 */ /* 0x000fe200078e0206 */
[----:B------:R2:W-:Y:S01]  /*47070*/  @P1 STG.E [R2.64], R228 ;  /* 0x000000e402001986 */ /* 0x0005e2000c101906 */
[----:B------:R-:W-:-:S03]  /*47080*/  ISETP.LT.AND P2, PT, R210, c[0x0][0x178], !P3 ;  /* 0x00005e00d2007a0c */ /* 0x000fc60005f41270 */
[----:B----4-:R3:W-:Y:S01]  /*47090*/  @P0 STG.E [R20.64], R12 ;  /* 0x0000000c14000986 */ /* 0x0107e2000c101906 */
[----:B------:R-:W-:Y:S02]  /*470a0*/  ISETP.LT.AND P0, PT, R211, c[0x0][0x178], !P3 ;  /* 0x00005e00d3007a0c */ /* 0x000fe40005f01270 */
[----:B------:R-:W-:Y:S01]  /*470b0*/  ISETP.LT.AND P3, PT, R103, c[0x0][0x178], !P3 ;  /* 0x00005e0067007a0c */ /* 0x000fe20005f61270 */
[----:B------:R4:W-:Y:S01]  /*470c0*/  @P5 STG.E [R28.64], R197 ;  /* 0x000000c51c005986 */ /* 0x0009e2000c101906 */
[----:B------:R-:W-:Y:S02]  /*470d0*/  ISETP.LT.AND P5, PT, R239, c[0x0][0x178], !P6 ;  /* 0x00005e00ef007a0c */ /* 0x000fe400077a1270 */
[----:B------:R-:W-:Y:S02]  /*470e0*/  ISETP.LT.AND P1, PT, R210, c[0x0][0x178], !P6 ;  /* 0x00005e00d2007a0c */ /* 0x000fe40007721270 */
[C---:B------:R-:W-:Y:S01]  /*470f0*/  IADD3 R33, R35.reuse, c[0x0][0x198], RZ ;  /* 0x0000660023217a10 */ /* 0x040fe20007ffe0ff */
[----:B-1----:R-:W-:Y:S01]  /*47100*/  IMAD.WIDE R30, R35, 0x4, R4 ;  /* 0x00000004231e7825 */ /* 0x002fe200078e0204 */
[----:B------:R-:W-:-:S03]  /*47110*/  IADD3 R0, R199, 0x77, RZ ;  /* 0x00000077c7007810 */ /* 0x000fc60007ffe0ff */
[----:B--2---:R-:W-:Y:S01]  /*47120*/  IMAD.WIDE R2, R35, 0x4, R10 ;  /* 0x0000000423027825 */ /* 0x004fe200078e020a */
[----:B------:R-:W-:-:S03]  /*47130*/  ISETP.GE.AND P4, PT, R0, c[0x0][0x17c], PT ;  /* 0x00005f0000007a0c */ /* 0x000fc60003f86270 */
[----:B------:R-:W-:Y:S01]  /*47140*/  IMAD.WIDE R16, R35, 0x4, R8 ;  /* 0x0000000423107825 */ /* 0x000fe200078e0208 */
[----:B------:R1:W-:Y:S03]  /*47150*/  @P2 STG.E [R30.64], R153 ;  /* 0x000000991e002986 */ /* 0x0003e6000c101906 */
[----:B---3--:R-:W-:Y:S01]  /*47160*/  IMAD.WIDE R20, R33, 0x4, R6 ;  /* 0x0000000421147825 */ /* 0x008fe200078e0206 */
[----:B------:R2:W-:Y:S01]  /*47170*/  @P0 STG.E [R2.64], R229 ;  /* 0x000000e502000986 */ /* 0x0005e2000c101906 */
[----:B------:R-:W-:Y:S02]  /*47180*/  ISETP.LT.AND P2, PT, R211, c[0x0][0x178], !P6 ;  /* 0x00005e00d3007a0c */ /* 0x000fe40007741270 */
[----:B----4-:R-:W-:Y:S01]  /*47190*/  IMAD.WIDE R28, R33, 0x4, R4 ;  /* 0x00000004211c7825 */ /* 0x010fe200078e0204 */
[----:B------:R3:W-:Y:S01]  /*471a0*/  @P3 STG.E [R16.64], R13 ;  /* 0x0000000d10003986 */ /* 0x0007e2000c101906 */
[----:B------:R-:W-:-:S03]  /*471b0*/  ISETP.LT.AND P6, PT, R103, c[0x0][0x178], !P6 ;  /* 0x00005e0067007a0c */ /* 0x000fc600077c1270 */
[----:B------:R4:W-:Y:S01]  /*471c0*/  @P5 STG.E [R20.64], R100 ;  /* 0x0000006414005986 */ /* 0x0009e2000c101906 */
[----:B------:R-:W-:Y:S02]  /*471d0*/  ISETP.LT.AND P5, PT, R239, c[0x0][0x178], !P4 ;  /* 0x00005e00ef007a0c */ /* 0x000fe400067a1270 */
[----:B------:R-:W-:Y:S01]  /*471e0*/  ISETP.LT.AND P3, PT, R210, c[0x0][0x178], !P4 ;  /* 0x00005e00d2007a0c */ /* 0x000fe20006761270 */
[----:B------:R3:W-:Y:S01]  /*471f0*/  @P1 STG.E [R28.64], R208 ;  /* 0x000000d01c001986 */ /* 0x0007e2000c101906 */
[----:B------:R-:W-:Y:S02]  /*47200*/  ISETP.LT.AND P1, PT, R211, c[0x0][0x178], !P4 ;  /* 0x00005e00d3007a0c */ /* 0x000fe40006721270 */
[C---:B------:R-:W-:Y:S01]  /*47210*/  IADD3 R35, R33.reuse, c[0x0][0x198], RZ ;  /* 0x0000660021237a10 */ /* 0x040fe20007ffe0ff */
[----:B-1----:R-:W-:Y:S01]  /*47220*/  IMAD.WIDE R30, R33, 0x4, R10 ;  /* 0x00000004211e7825 */ /* 0x002fe200078e020a */
[----:B------:R-:W-:-:S03]  /*47230*/  IADD3 R0, R199, 0x78, RZ ;  /* 0x00000078c7007810 */ /* 0x000fc60007ffe0ff */
[----:B--2---:R-:W-:Y:S01]  /*47240*/  IMAD.WIDE R2, R33, 0x4, R8 ;  /* 0x0000000421027825 */ /* 0x004fe200078e0208 */
[----:B------:R-:W-:-:S03]  /*47250*/  ISETP.GE.AND P0, PT, R0, c[0x0][0x17c], PT ;  /* 0x00005f0000007a0c */ /* 0x000fc60003f06270 */
[C---:B---3--:R-:W-:Y:S01]  /*47260*/  IMAD.WIDE R12, R35.reuse, 0x4, R6 ;  /* 0x00000004230c7825 */ /* 0x048fe200078e0206 */
[----:B------:R-:W-:Y:S03]  /*47270*/  @P2 STG.E [R30.64], R236 ;  /* 0x000000ec1e002986 */ /* 0x000fe6000c101906 */
[C---:B------:R-:W-:Y:S01]  /*47280*/  IMAD.WIDE R16, R35.reuse, 0x4, R4 ;  /* 0x0000000423107825 */ /* 0x040fe200078e0204 */
[----:B------:R1:W-:Y:S03]  /*47290*/  @P6 STG.E [R2.64], R24 ;  /* 0x0000001802006986 */ /* 0x0003e6000c101906 */
[----:B----4-:R-:W-:Y:S01]  /*472a0*/  IMAD.WIDE R20, R35, 0x4, R10 ;  /* 0x0000000423147825 */ /* 0x010fe200078e020a */
[----:B------:R2:W-:Y:S01]  /*472b0*/  @P5 STG.E [R12.64], R101 ;  /* 0x000000650c005986 */ /* 0x0005e2000c101906 */
[----:B------:R-:W-:-:S03]  /*472c0*/  ISETP.LT.AND P4, PT, R103, c[0x0][0x178], !P4 ;  /* 0x00005e0067007a0c */ /* 0x000fc60006781270 */
[----:B------:R3:W-:Y:S01]  /*472d0*/  @P3 STG.E [R16.64], R209 ;  /* 0x000000d110003986 */ /* 0x0007e2000c101906 */
[----:B------:R-:W-:Y:S01]  /*472e0*/  ISETP.LT.AND P3, PT, R239, c[0x0][0x178], !P0 ;  /* 0x00005e00ef007a0c */ /* 0x000fe20004761270 */
[----:B------:R-:W-:Y:S02]  /*472f0*/  IMAD.WIDE R28, R35, 0x4, R8 ;  /* 0x00000004231c7825 */ /* 0x000fe400078e0208 */
[----:B------:R4:W-:Y:S01]  /*47300*/  @P1 STG.E [R20.64], R237 ;  /* 0x000000ed14001986 */ /* 0x0009e2000c101906 */
[----:B------:R-:W-:Y:S02]  /*47310*/  ISETP.LT.AND P1, PT, R210, c[0x0][0x178], !P0 ;  /* 0x00005e00d2007a0c */ /* 0x000fe40004721270 */
[----:B------:R-:W-:Y:S02]  /*47320*/  ISETP.LT.AND P6, PT, R211, c[0x0][0x178], !P0 ;  /* 0x00005e00d3007a0c */ /* 0x000fe400047c1270 */
[----:B------:R-:W-:Y:S02]  /*47330*/  IADD3 R35, R35, c[0x0][0x198], RZ ;  /* 0x0000660023237a10 */ /* 0x000fe40007ffe0ff */
[----:B------:R-:W-:-:S02]  /*47340*/  ISETP.LT.AND P0, PT, R103, c[0x0][0x178], !P0 ;  /* 0x00005e0067007a0c */ /* 0x000fc40004701270 */
[----:B------:R-:W-:Y:S01]  /*47350*/  IADD3 R0, R199, 0x79, RZ ;  /* 0x00000079c7007810 */ /* 0x000fe20007ffe0ff */
[C---:B-1----:R-:W-:Y:S01]  /*47360*/  IMAD.WIDE R2, R35.reuse, 0x4, R6 ;  /* 0x0000000423027825 */ /* 0x042fe200078e0206 */
[----:B------:R1:W-:Y:S03]  /*47370*/  @P4 STG.E [R28.64], R25 ;  /* 0x000000191c004986 */ /* 0x0003e6000c101906 */
[----:B--2---:R-:W-:Y:S01]  /*47380*/  IMAD.WIDE R12, R35, 0x4, R4 ;  /* 0x00000004230c7825 */ /* 0x004fe200078e0204 */
[----:B------:R-:W-:-:S03]  /*47390*/  ISETP.GE.AND P2, PT, R0, c[0x0][0x17c], PT ;  /* 0x00005f0000007a0c */ /* 0x000fc60003f46270 */
[C---:B---3--:R-:W-:Y:S01]  /*473a0*/  IMAD.WIDE R16, R35.reuse, 0x4, R10 ;  /* 0x0000000423107825 */ /* 0x048fe200078e020a */
[----:B------:R2:W-:Y:S03]  /*473b0*/  @P3 STG.E [R2.64], R206 ;  /* 0x000000ce02003986 */ /* 0x0005e6000c101906 */
[----:B----4-:R-:W-:Y:S01]  /*473c0*/  IMAD.WIDE R20, R35, 0x4, R8 ;  /* 0x0000000423147825 */ /* 0x010fe200078e0208 */
[----:B------:R-:W-:Y:S01]  /*473d0*/  IADD3 R0, R199, 0x7a, RZ ;  /* 0x0000007ac7007810 */ /* 0x000fe20007ffe0ff */
[----:B------:R3:W-:Y:S01]  /*473e0*/  @P1 STG.E [R12.64], R218 ;  /* 0x000000da0c001986 */ /* 0x0007e2000c101906 */
[----:B------:R-:W-:-:S03]  /*473f0*/  ISETP.LT.AND P4, PT, R239, c[0x0][0x178], !P2 ;  /* 0x00005e00ef007a0c */ /* 0x000fc60005781270 */
[----:B------:R4:W-:Y:S01]  /*47400*/  @P6 STG.E [R16.64], R222 ;  /* 0x000000de10006986 */ /* 0x0009e2000c101906 */
[----:B------:R-:W-:-:S03]  /*47410*/  ISETP.GE.AND P5, PT, R0, c[0x0][0x17c], PT ;  /* 0x00005f0000007a0c */ /* 0x000fc60003fa6270 */
[----:B------:R2:W-:Y:S01]  /*47420*/  @P0 STG.E [R20.64], R18 ;  /* 0x0000001214000986 */ /* 0x0005e2000c101906 */
[----:B------:R-:W-:Y:S02]  /*47430*/  ISETP.LT.AND P0, PT, R210, c[0x0][0x178], !P2 ;  /* 0x00005e00d2007a0c */ /* 0x000fe40005701270 */
[----:B------:R-:W-:Y:S02]  /*47440*/  ISETP.LT.AND P1, PT, R211, c[0x0][0x178], !P2 ;  /* 0x00005e00d3007a0c */ /* 0x000fe40005721270 */
[----:B------:R-:W-:Y:S02]  /*47450*/  IADD3 R33, R35, c[0x0][0x198], RZ ;  /* 0x0000660023217a10 */ /* 0x000fe40007ffe0ff */
[----:B------:R-:W-:Y:S02]  /*47460*/  ISETP.LT.AND P2, PT, R103, c[0x0][0x178], !P2 ;  /* 0x00005e0067007a0c */ /* 0x000fe40005741270 */
[----:B------:R-:W-:Y:S01]  /*47470*/  ISETP.LT.AND P6, PT, R239, c[0x0][0x178], !P5 ;  /* 0x00005e00ef007a0c */ /* 0x000fe20006fc1270 */
[C---:B------:R-:W-:Y:S01]  /*47480*/  IMAD.WIDE R30, R33.reuse, 0x4, R6 ;  /* 0x00000004211e7825 */ /* 0x040fe200078e0206 */
[----:B-1----:R-:W-:-:S03]  /*47490*/  IADD3 R29, R33, c[0x0][0x198], RZ ;  /* 0x00006600211d7a10 */ /* 0x002fc60007ffe0ff */
[----:B--2---:R-:W-:Y:S01]  /*474a0*/  IMAD.WIDE R2, R33, 0x4, R4 ;  /* 0x0000000421027825 */ /* 0x004fe200078e0204 */
[----:B------:R-:W-:-:S03]  /*474b0*/  IADD3 R0, R199, 0x7b, RZ ;  /* 0x0000007bc7007810 */ /* 0x000fc60007ffe0ff */
[C---:B---3--:R-:W-:Y:S01]  /*474c0*/  IMAD.WIDE R12, R33.reuse, 0x4, R10 ;  /* 0x00000004210c7825 */ /* 0x048fe200078e020a */
[----:B------:R1:W-:Y:S01]  /*474d0*/  @P4 STG.E [R30.64], R207 ;  /* 0x000000cf1e004986 */ /* 0x0003e2000c101906 */
[----:B------:R-:W-:Y:S02]  /*474e0*/  ISETP.LT.AND P4, PT, R210, c[0x0][0x178], !P5 ;  /* 0x00005e00d2007a0c */ /* 0x000fe40006f81270 */
[----:B----4-:R-:W-:Y:S01]  /*474f0*/  IMAD.WIDE R16, R33, 0x4, R8 ;  /* 0x0000000421107825 */ /* 0x010fe200078e0208 */
[----:B------:R2:W-:Y:S01]  /*47500*/  @P0 STG.E [R2.64], R219 ;  /* 0x000000db02000986 */ /* 0x0005e2000c101906 */
[----:B------:R-:W-:Y:S02]  /*47510*/  ISETP.GE.AND P3, PT, R0, c[0x0][0x17c], PT ;  /* 0x00005f0000007a0c */ /* 0x000fe40003f66270 */
[----:B------:R-:W-:Y:S01]  /*47520*/  IMAD.WIDE R20, R29, 0x4, R6 ;  /* 0x000000041d147825 */ /* 0x000fe200078e0206 */
[----:B------:R3:W-:Y:S01]  /*47530*/  @P1 STG.E [R12.64], R223 ;  /* 0x000000df0c001986 */ /* 0x0007e2000c101906 */
[----:B------:R-:W-:-:S02]  /*47540*/  ISETP.LT.AND P1, PT, R211, c[0x0][0x178], !P5 ;  /* 0x00005e00d3007a0c */ /* 0x000fc40006f21270 */
[----:B------:R-:W-:Y:S01]  /*47550*/  ISETP.LT.AND P5, PT, R103, c[0x0][0x178], !P5 ;  /* 0x00005e0067007a0c */ /* 0x000fe20006fa1270 */
[----:B------:R4:W-:Y:S01]  /*47560*/  @P2 STG.E [R16.64], R19 ;  /* 0x0000001310002986 */ /* 0x0009e2000c101906 */
[----:B------:R-:W-:-:S03]  /*47570*/  ISETP.LT.AND P0, PT, R210, c[0x0][0x178], !P3 ;  /* 0x00005e00d2007a0c */ /* 0x000fc60005f01270 */
[----:B------:R4:W-:Y:S01]  /*47580*/  @P6 STG.E [R20.64], R202 ;  /* 0x000000ca14006986 */ /* 0x0009e2000c101906 */
[----:B------:R-:W-:Y:S01]  /*47590*/  ISETP.LT.AND P6, PT, R239, c[0x0][0x178], !P3 ;  /* 0x00005e00ef007a0c */ /* 0x000fe20005fc1270 */
[C---:B------:R-:W-:Y:S01]  /*475a0*/  IMAD.WIDE R24, R29.reuse, 0x4, R4 ;  /* 0x000000041d187825 */ /* 0x040fe200078e0204 */
[----:B-1----:R-:W-:Y:S02]  /*475b0*/  IADD3 R31, R29, c[0x0][0x198], RZ ;  /* 0x000066001d1f7a10 */ /* 0x002fe40007ffe0ff */
[----:B------:R-:W-:Y:S01]  /*475c0*/  IADD3 R18, R199, 0x7c, RZ ;  /* 0x0000007cc7127810 */ /* 0x000fe20007ffe0ff */
[----:B--2---:R-:W-:Y:S01]  /*475d0*/  IMAD.WIDE R2, R29, 0x4, R10 ;  /* 0x000000041d027825 */ /* 0x004fe200078e020a */
[----:B------:R-:W-:Y:S01]  /*475e0*/  IADD3 R0, R199, 0x7d, RZ ;  /* 0x0000007dc7007810 */ /* 0x000fe20007ffe0ff */
[----:B------:R1:W-:Y:S01]  /*475f0*/  @P4 STG.E [R24.64], R214 ;  /* 0x000000d618004986 */ /* 0x0003e2000c101906 */
[----:B------:R-:W-:Y:S01]  /*47600*/  ISETP.GE.AND P2, PT, R18, c[0x0][0x17c], PT ;  /* 0x00005f0012007a0c */ /* 0x000fe20003f46270 */
[----:B---3--:R-:W-:-:S02]  /*47610*/  IMAD.WIDE R12, R29, 0x4, R8 ;  /* 0x000000041d0c7825 */ /* 0x008fc400078e0208 */
[----:B------:R2:W-:Y:S02]  /*47620*/  @P1 STG.E [R2.64], R226 ;  /* 0x000000e202001986 */ /* 0x0005e4000c101906 */
[----:B----4-:R-:W-:Y:S01]  /*47630*/  IMAD.WIDE R16, R31, 0x4, R6 ;  /* 0x000000041f107825 */ /* 0x010fe200078e0206 */
[----:B------:R-:W-:-:S03]  /*47640*/  ISETP.GE.AND P1, PT, R0, c[0x0][0x17c], PT ;  /* 0x00005f0000007a0c */ /* 0x000fc60003f26270 */
[----:B------:R-:W-:Y:S01]  /*47650*/  IMAD.WIDE R18, R31, 0x4, R4 ;  /* 0x000000041f127825 */ /* 0x000fe200078e0204 */
[----:B------:R-:W-:Y:S01]  /*47660*/  IADD3 R0, R199, 0x7e, RZ ;  /* 0x0000007ec7007810 */ /* 0x000fe20007ffe0ff */
[----:B------:R3:W-:Y:S04]  /*47670*/  @P5 STG.E [R12.64], R22 ;  /* 0x000000160c005986 */ /* 0x0007e8000c101906 */
[----:B------:R2:W-:Y:S04]  /*47680*/  @P6 STG.E [R16.64], R203 ;  /* 0x000000cb10006986 */ /* 0x0005e8000c101906 */
[----:B------:R1:W-:Y:S01]  /*47690*/  @P0 STG.E [R18.64], R215 ;  /* 0x000000d712000986 */ /* 0x0003e2000c101906 */
[----:B------:R-:W-:-:S02]  /*476a0*/  ISETP.GE.AND P0, PT, R0, c[0x0][0x17c], PT ;  /* 0x00005f0000007a0c */ /* 0x000fc40003f06270 */
[----:B------:R-:W-:Y:S02]  /*476b0*/  IADD3 R0, R199, 0x7f, RZ ;  /* 0x0000007fc7007810 */ /* 0x000fe40007ffe0ff */
[----:B------:R-:W4:Y:S01]  /*476c0*/  LDL.LU R199, [R1+0x1490] ;  /* 0x0014900001c77983 */ /* 0x000f220000300800 */
[----:B------:R-:W-:Y:S01]  /*476d0*/  ISETP.LT.AND P4, PT, R211, c[0x0][0x178], !P3 ;  /* 0x00005e00d3007a0c */ /* 0x000fe20005f81270 */
[----:B------:R-:W-:Y:S01]  /*476e0*/  IMAD.WIDE R20, R31, 0x4, R10 ;  /* 0x000000041f147825 */ /* 0x000fe200078e020a */
[----:B------:R-:W-:Y:S02]  /*476f0*/  ISETP.LT.AND P3, PT, R103, c[0x0][0x178], !P3 ;  /* 0x00005e0067007a0c */ /* 0x000fe40005f61270 */
[----:B------:R-:W-:Y:S02]  /*47700*/  ISETP.LT.AND P6, PT, R239, c[0x0][0x178], !P2 ;  /* 0x00005e00ef007a0c */ /* 0x000fe400057c1270 */
[----:B------:R-:W-:Y:S02]  /*47710*/  ISETP.LT.AND P5, PT, R210, c[0x0][0x178], !P2 ;  /* 0x00005e00d2007a0c */ /* 0x000fe400057a1270 */
[----:B-1----:R-:W-:-:S05]  /*47720*/  IADD3 R25, R31, c[0x0][0x198], RZ ;  /* 0x000066001f197a10 */ /* 0x002fca0007ffe0ff */
[----:B------:R1:W-:Y:S01]  /*47730*/  @P4 STG.E [R20.64], R227 ;  /* 0x000000e314004986 */ /* 0x0003e2000c101906 */
[----:B------:R-:W-:Y:S02]  /*47740*/  ISETP.LT.AND P4, PT, R211, c[0x0][0x178], !P2 ;  /* 0x00005e00d3007a0c */ /* 0x000fe40005781270 */
[----:B------:R-:W-:Y:S01]  /*47750*/  ISETP.LT.AND P2, PT, R103, c[0x0][0x178], !P2 ;  /* 0x00005e0067007a0c */ /* 0x000fe20005741270 */
[----:B--2---:R-:W-:-:S04]  /*47760*/  IMAD.WIDE R2, R31, 0x4, R8 ;  /* 0x000000041f027825 */ /* 0x004fc800078e0208 */
[C---:B---3--:R-:W-:Y:S01]  /*47770*/  IMAD.WIDE R12, R25.reuse, 0x4, R6 ;  /* 0x00000004190c7825 */ /* 0x048fe200078e0206 */
[----:B------:R2:W-:Y:S03]  /*47780*/  @P3 STG.E [R2.64], R23 ;  /* 0x0000001702003986 */ /* 0x0005e6000c101906 */
[C---:B------:R-:W-:Y:S01]  /*47790*/  IMAD.WIDE R16, R25.reuse, 0x4, R4 ;  /* 0x0000000419107825 */ /* 0x040fe200078e0204 */
[----:B------:R3:W-:Y:S03]  /*477a0*/  @P6 STG.E [R12.64], R198 ;  /* 0x000000c60c006986 */ /* 0x0007e6000c101906 */
[----:B------:R-:W-:Y:S01]  /*477b0*/  IMAD.WIDE R18, R25, 0x4, R10 ;  /* 0x0000000419127825 */ /* 0x000fe200078e020a */
[----:B------:R2:W-:Y:S01]  /*477c0*/  @P5 STG.E [R16.64], R154 ;  /* 0x0000009a10005986 */ /* 0x0005e2000c101906 */
[----:B------:R-:W-:-:S02]  /*477d0*/  ISETP.LT.AND P5, PT, R239, c[0x0][0x178], !P1 ;  /* 0x00005e00ef007a0c */ /* 0x000fc40004fa1270 */
[----:B-1----:R-:W-:Y:S01]  /*477e0*/  IMAD.WIDE R20, R25, 0x4, R8 ;  /* 0x0000000419147825 */ /* 0x002fe200078e0208 */
[----:B------:R-:W-:Y:S01]  /*477f0*/  ISETP.LT.AND P6, PT, R210, c[0x0][0x178], !P1 ;  /* 0x00005e00d2007a0c */ /* 0x000fe20004fc1270 */
[----:B------:R1:W-:Y:S01]  /*47800*/  @P4 STG.E [R18.64], R230 ;  /* 0x000000e612004986 */ /* 0x0003e2000c101906 */
[----:B------:R-:W-:Y:S02]  /*47810*/  ISETP.LT.AND P4, PT, R211, c[0x0][0x178], !P1 ;  /* 0x00005e00d3007a0c */ /* 0x000fe40004f81270 */
[----:B------:R-:W-:Y:S01]  /*47820*/  IADD3 R29, R25, c[0x0][0x198], RZ ;  /* 0x00006600191d7a10 */ /* 0x000fe20007ffe0ff */
[----:B------:R1:W-:Y:S01]  /*47830*/  @P2 STG.E [R20.64], R14 ;  /* 0x0000000e14002986 */ /* 0x0003e2000c101906 */
[----:B------:R-:W-:Y:S02]  /*47840*/  ISETP.LT.AND P1, PT, R103, c[0x0][0x178], !P1 ;  /* 0x00005e0067007a0c */ /* 0x000fe40004f21270 */
[----:B------:R-:W-:Y:S01]  /*47850*/  ISETP.LT.AND P2, PT, R239, c[0x0][0x178], !P0 ;  /* 0x00005e00ef007a0c */ /* 0x000fe20004741270 */
[C---:B--2---:R-:W-:Y:S01]  /*47860*/  IMAD.WIDE R2, R29.reuse, 0x4, R6 ;  /* 0x000000041d027825 */ /* 0x044fe200078e0206 */
[----:B------:R-:W-:-:S03]  /*47870*/  IADD3 R25, R29, c[0x0][0x198], RZ ;  /* 0x000066001d197a10 */ /* 0x000fc60007ffe0ff */
[----:B---3--:R-:W-:Y:S01]  /*47880*/  IMAD.WIDE R12, R29, 0x4, R4 ;  /* 0x000000041d0c7825 */ /* 0x008fe200078e0204 */
[----:B------:R-:W-:-:S03]  /*47890*/  ISETP.GE.AND P3, PT, R0, c[0x0][0x17c], PT ;  /* 0x00005f0000007a0c */ /* 0x000fc60003f66270 */
[----:B------:R-:W-:-:S04]  /*478a0*/  IMAD.WIDE R16, R29, 0x4, R10 ;  /* 0x000000041d107825 */ /* 0x000fc800078e020a */
[----:B-1----:R-:W-:-:S04]  /*478b0*/  IMAD.WIDE R18, R29, 0x4, R8 ;  /* 0x000000041d127825 */ /* 0x002fc800078e0208 */
[----:B------:R-:W-:Y:S01]  /*478c0*/  IMAD.WIDE R22, R25, 0x4, R6 ;  /* 0x0000000419167825 */ /* 0x000fe200078e0206 */
[----:B----4-:R1:W-:Y:S01]  /*478d0*/  @P5 STG.E [R2.64], R199 ;  /* 0x000000c702005986 */ /* 0x0103e2000c101906 */
[----:B------:R-:W-:-:S03]  /*478e0*/  ISETP.LT.AND P5, PT, R239, c[0x0][0x178], !P3 ;  /* 0x00005e00ef007a0c */ /* 0x000fc60005fa1270 */
[----:B------:R2:W-:Y:S01]  /*478f0*/  @P6 STG.E [R12.64], R155 ;  /* 0x0000009b0c006986 */ /* 0x0005e2000c101906 */
[----:B------:R-:W-:-:S03]  /*47900*/  ISETP.LT.AND P6, PT, R210, c[0x0][0x178], !P3 ;  /* 0x00005e00d2007a0c */ /* 0x000fc60005fc1270 */
[----:B------:R3:W-:Y:S01]  /*47910*/  @P4 STG.E [R16.64], R231 ;  /* 0x000000e710004986 */ /* 0x0007e2000c101906 */
[----:B------:R-:W-:-:S03]  /*47920*/  ISETP.LT.AND P4, PT, R210, c[0x0][0x178], !P0 ;  /* 0x00005e00d2007a0c */ /* 0x000fc60004781270 */
[----:B------:R-:W4:Y:S04]  /*47930*/  LDL.LU R239, [R1+0x148c] ;  /* 0x00148c0001ef7983 */ /* 0x000f280000300800 */
[----:B------:R1:W-:Y:S01]  /*47940*/  @P1 STG.E [R18.64], R15 ;  /* 0x0000000f12001986 */ /* 0x0003e2000c101906 */
[----:B------:R-:W-:-:S03]  /*47950*/  ISETP.LT.AND P1, PT, R211, c[0x0][0x178], !P0 ;  /* 0x00005e00d3007a0c */ /* 0x000fc60004721270 */
[----:B------:R-:W4:Y:S01]  /*47960*/  LDL.LU R210, [R1+0x1488] ;  /* 0x0014880001d27983 */ /* 0x000f220000300800 */
[----:B------:R-:W-:-:S03]  /*47970*/  ISETP.LT.AND P0, PT, R103, c[0x0][0x178], !P0 ;  /* 0x00005e0067007a0c */ /* 0x000fc60004701270 */
[----:B------:R2:W-:Y:S01]  /*47980*/  @P2 STG.E [R22.64], R102 ;  /* 0x0000006616002986 */ /* 0x0005e2000c101906 */
[----:B------:R-:W-:Y:S02]  /*47990*/  ISETP.LT.AND P2, PT, R211, c[0x0][0x178], !P3 ;  /* 0x00005e00d3007a0c */ /* 0x000fe40005f41270 */
[----:B------:R-:W-:Y:S01]  /*479a0*/  ISETP.LT.AND P3, PT, R103, c[0x0][0x178], !P3 ;  /* 0x00005e0067007a0c */ /* 0x000fe20005f61270 */
[----:B------:R-:W4:Y:S04]  /*479b0*/  LDL.LU R211, [R1+0x1484] ;  /* 0x0014840001d37983 */ /* 0x000f280000300800 */
[----:B------:R-:W4:Y:S01]  /*479c0*/  LDL.LU R103, [R1+0x1480] ;  /* 0x0014800001677983 */ /* 0x000f220000300800 */
[C---:B------:R-:W-:Y:S01]  /*479d0*/  IADD3 R21, R25.reuse, c[0x0][0x198], RZ ;  /* 0x0000660019157a10 */ /* 0x040fe20007ffe0ff */
[----:B-1----:R-:W-:-:S04]  /*479e0*/  IMAD.WIDE R2, R25, 0x4, R4 ;  /* 0x0000000419027825 */ /* 0x002fc800078e0204 */
[----:B--2---:R-:W-:-:S04]  /*479f0*/  IMAD.WIDE R12, R25, 0x4, R10 ;  /* 0x00000004190c7825 */ /* 0x004fc800078e020a */
[----:B---3--:R-:W-:-:S04]  /*47a00*/  IMAD.WIDE R16, R25, 0x4, R8 ;  /* 0x0000000419107825 */ /* 0x008fc800078e0208 */
[----:B------:R-:W-:-:S04]  /*47a10*/  IMAD.WIDE R6, R21, 0x4, R6 ;  /* 0x0000000415067825 */ /* 0x000fc800078e0206 */
[----:B------:R-:W-:-:S04]  /*47a20*/  IMAD.WIDE R4, R21, 0x4, R4 ;  /* 0x0000000415047825 */ /* 0x000fc800078e0204 */
[----:B------:R-:W-:-:S04]  /*47a30*/  IMAD.WIDE R10, R21, 0x4, R10 ;  /* 0x00000004150a7825 */ /* 0x000fc800078e020a */
[----:B------:R-:W-:Y:S01]  /*47a40*/  IMAD.WIDE R8, R21, 0x4, R8 ;  /* 0x0000000415087825 */ /* 0x000fe200078e0208 */
[----:B----4-:R1:W-:Y:S04]  /*47a50*/  @P4 STG.E [R2.64], R210 ;  /* 0x000000d202004986 */ /* 0x0103e8000c101906 */
[----:B------:R1:W-:Y:S04]  /*47a60*/  @P1 STG.E [R12.64], R238 ;  /* 0x000000ee0c001986 */ /* 0x0003e8000c101906 */
[----:B------:R1:W-:Y:S04]  /*47a70*/  @P0 STG.E [R16.64], R26 ;  /* 0x0000001a10000986 */ /* 0x0003e8000c101906 */
[----:B------:R1:W-:Y:S04]  /*47a80*/  @P5 STG.E [R6.64], R103 ;  /* 0x0000006706005986 */ /* 0x0003e8000c101906 */
[----:B------:R1:W-:Y:S04]  /*47a90*/  @P6 STG.E [R4.64], R211 ;  /* 0x000000d304006986 */ /* 0x0003e8000c101906 */
[----:B------:R1:W-:Y:S01]  /*47aa0*/  @P2 STG.E [R10.64], R239 ;  /* 0x000000ef0a002986 */ /* 0x0003e2000c101906 */
[----:B------:R-:W-:Y:S05]  /*47ab0*/  @!P3 EXIT ;  /* 0x000000000000b94d */ /* 0x000fea0003800000 */
[----:B------:R-:W-:Y:S01]  /*47ac0*/  STG.E [R8.64], R27 ;  /* 0x0000001b08007986 */ /* 0x000fe2000c101906 */
[----:B------:R-:W-:Y:S05]  /*47ad0*/  EXIT ;  /* 0x000000000000794d */ /* 0x000fea0003800000 */
.L_x_2:
[----:B------:R-:W-:-:S00]  /*47ae0*/  BRA `(.L_x_2) ;  /* 0xfffffff000007947 */ /* 0x000fc0000383ffff */
[----:B------:R-:W-:-:S00]  /*47af0*/  NOP ;  /* 0x0000000000007918 */ /* 0x000fc00000000000 */
        /* <DEDUP_REMOVED lines=8> */
.L_x_3:


//--------------------- .nv.shared.matmul_kernel  --------------------------
	.section	.nv.shared.matmul_kernel,"aw",@nobits
	.sectionflags	@""
	.align	16
